	.target	sm_80

	.elftype	@"ET_EXEC"


//--------------------- .note.nv.tkinfo           --------------------------
	.section	.note.nv.tkinfo,"",@"SHT_NOTE"
	.sectionflags	@"SHF_NOTE_NV_TKINFO"
	.tkinfo
        /*0018*/ 	.word	0x00000002
        /*0030*/ 	.string	""
        /*0030*/ 	.string	"ptxas"
        /*0030*/ 	.string	"Cuda compilation tools, release 13.0, V13.0.88"
        /*0030*/ 	.string	"Build cuda_13.0.r13.0/compiler.36424714_0"
        /*0030*/ 	.string	"-arch sm_80 -m 64 "



//--------------------- .note.nv.cuinfo           --------------------------
	.section	.note.nv.cuinfo,"",@"SHT_NOTE"
	.sectionflags	@"SHF_NOTE_NV_CUINFO"
        /*0018*/ 	.short	0x0002
        /*001a*/ 	.short	0x0050
        /*001c*/ 	.short	0x0082
	.zero		2


//--------------------- .nv.info                  --------------------------
	.section	.nv.info,"",@"SHT_CUDA_INFO"
	.align	4


	//----- nvinfo : EIATTR_REGCOUNT
	.align		4
        /*0000*/ 	.byte	0x04, 0x2f
        /*0002*/ 	.short	(.L_12 - .L_11)
	.align		4
.L_11:
        /*0004*/ 	.word	index@(_ZN7cutlass6KernelINS_4gemm6kernel4GemmINS1_11threadblock13MmaMultistageINS1_9GemmShapeILi128ELi64ELi64EEENS_9transform11threadblock28PredicatedTileAccessIteratorINS_11MatrixShapeILi128ELi64EEEaNS_6layout22ColumnMajorInterleavedILi32EEELi1ENS8_29PitchLinearWarpRakedThreadMapINS_16PitchLinearShapeILi4096ELi2EEELi64ENSH_ILi32ELi1EEELi16EEENS_5ArrayIaLi16ELb0EEELb0ENSD_9NoPermuteEEENS9_25RegularTileAccessIteratorISC_aNSD_37RowMajorTensorOpMultiplicandCrosswiseILi8ELi32EEELi0ENS8_29TransposePitchLinearThreadMapISK_NSH_ILi2ELi16EEEEELi16EEELNS_4arch14CacheOperation4KindE1ENSA_INSB_ILi64ELi64EEEaNSD_19RowMajorInterleavedILi32EEELi0ENSG_INSH_ILi2048ELi2EEELi64ESJ_Li16EEESM_Lb0ESN_EENSP_ISZ_aNSD_40ColumnMajorTensorOpMultiplicandCrosswiseILi8ELi32EEELi1ENSS_IS13_ST_EELi16EEELSY_1EiNSD_8RowMajorENS4_9MmaPolicyINS1_4warp11MmaTensorOpINS6_ILi64ELi64ELi64EEEaSR_aS16_iSF_NS1B_17MmaTensorOpPolicyINSW_3MmaINS6_ILi16ELi8ELi32EEELi32EaS19_aNSD_11ColumnMajorEiS19_NSW_21OpMultiplyAddSaturateEEENSB_ILi1ELi1EEEEELi1ELb1EbEENSB_ILi0ELi0EEES1N_Li1EEELi3ELNS1_23SharedMemoryClearOptionE0EbEENS_8epilogue11threadblock19InterleavedEpilogueIS7_S1M_Li1ENS1S_33InterleavedPredicatedTileIteratorINS1S_30InterleavedOutputTileThreadMapINSH_ILi2ELi1EEENSH_ILi8ELi2EEELi64ELi8ELi8EEEaLi32EEENS1R_4warp24FragmentIteratorTensorOpIS1D_S1G_iNSL_IiLi4ELb1EEESF_EENS1R_6thread21LinearCombinationReluIaLi8EifLNS24_9ScaleType4KindE1ELNS_15FloatRoundStyleE2EEELi32EEENS4_30GemmIdentityThreadblockSwizzleILi1EEELb0EEEEEvNT_6ParamsE)
        /*0008*/ 	.word	0x000000e2


	//----- nvinfo : EIATTR_FRAME_SIZE
	.align		4
.L_12:
        /*000c*/ 	.byte	0x04, 0x11
        /*000e*/ 	.short	(.L_14 - .L_13)
	.align		4
.L_13:
        /*0010*/ 	.word	index@(_ZN7cutlass6KernelINS_4gemm6kernel4GemmINS1_11threadblock13MmaMultistageINS1_9GemmShapeILi128ELi64ELi64EEENS_9transform11threadblock28PredicatedTileAccessIteratorINS_11MatrixShapeILi128ELi64EEEaNS_6layout22ColumnMajorInterleavedILi32EEELi1ENS8_29PitchLinearWarpRakedThreadMapINS_16PitchLinearShapeILi4096ELi2EEELi64ENSH_ILi32ELi1EEELi16EEENS_5ArrayIaLi16ELb0EEELb0ENSD_9NoPermuteEEENS9_25RegularTileAccessIteratorISC_aNSD_37RowMajorTensorOpMultiplicandCrosswiseILi8ELi32EEELi0ENS8_29TransposePitchLinearThreadMapISK_NSH_ILi2ELi16EEEEELi16EEELNS_4arch14CacheOperation4KindE1ENSA_INSB_ILi64ELi64EEEaNSD_19RowMajorInterleavedILi32EEELi0ENSG_INSH_ILi2048ELi2EEELi64ESJ_Li16EEESM_Lb0ESN_EENSP_ISZ_aNSD_40ColumnMajorTensorOpMultiplicandCrosswiseILi8ELi32EEELi1ENSS_IS13_ST_EELi16EEELSY_1EiNSD_8RowMajorENS4_9MmaPolicyINS1_4warp11MmaTensorOpINS6_ILi64ELi64ELi64EEEaSR_aS16_iSF_NS1B_17MmaTensorOpPolicyINSW_3MmaINS6_ILi16ELi8ELi32EEELi32EaS19_aNSD_11ColumnMajorEiS19_NSW_21OpMultiplyAddSaturateEEENSB_ILi1ELi1EEEEELi1ELb1EbEENSB_ILi0ELi0EEES1N_Li1EEELi3ELNS1_23SharedMemoryClearOptionE0EbEENS_8epilogue11threadblock19InterleavedEpilogueIS7_S1M_Li1ENS1S_33InterleavedPredicatedTileIteratorINS1S_30InterleavedOutputTileThreadMapINSH_ILi2ELi1EEENSH_ILi8ELi2EEELi64ELi8ELi8EEEaLi32EEENS1R_4warp24FragmentIteratorTensorOpIS1D_S1G_iNSL_IiLi4ELb1EEESF_EENS1R_6thread21LinearCombinationReluIaLi8EifLNS24_9ScaleType4KindE1ELNS_15FloatRoundStyleE2EEELi32EEENS4_30GemmIdentityThreadblockSwizzleILi1EEELb0EEEEEvNT_6ParamsE)
        /*0014*/ 	.word	0x00000000


	//----- nvinfo : EIATTR_REGCOUNT
	.align		4
.L_14:
        /*0018*/ 	.byte	0x04, 0x2f
        /*001a*/ 	.short	(.L_16 - .L_15)
	.align		4
.L_15:
        /*001c*/ 	.word	index@(_ZN7cutlass6KernelINS_4gemm6kernel4GemmINS1_11threadblock13MmaMultistageINS1_9GemmShapeILi128ELi128ELi64EEENS_9transform11threadblock28PredicatedTileAccessIteratorINS_11MatrixShapeILi128ELi64EEEaNS_6layout22ColumnMajorInterleavedILi32EEELi1ENS8_29PitchLinearWarpRakedThreadMapINS_16PitchLinearShapeILi4096ELi2EEELi128ENSH_ILi32ELi1EEELi16EEENS_5ArrayIaLi16ELb0EEELb0ENSD_9NoPermuteEEENS9_25RegularTileAccessIteratorISC_aNSD_37RowMajorTensorOpMultiplicandCrosswiseILi8ELi32EEELi0ENS8_29TransposePitchLinearThreadMapISK_NSH_ILi2ELi16EEEEELi16EEELNS_4arch14CacheOperation4KindE1ENSA_INSB_ILi64ELi128EEEaNSD_19RowMajorInterleavedILi32EEELi0ESK_SM_Lb0ESN_EENSP_ISZ_aNSD_40ColumnMajorTensorOpMultiplicandCrosswiseILi8ELi32EEELi1ESU_Li16EEELSY_1EiNSD_8RowMajorENS4_9MmaPolicyINS1_4warp11MmaTensorOpINS6_ILi64ELi64ELi64EEEaSR_aS14_iSF_NS18_17MmaTensorOpPolicyINSW_3MmaINS6_ILi16ELi8ELi32EEELi32EaS16_aNSD_11ColumnMajorEiS16_NSW_21OpMultiplyAddSaturateEEENSB_ILi1ELi1EEEEELi1ELb1EbEENSB_ILi0ELi0EEES1K_Li1EEELi3ELNS1_23SharedMemoryClearOptionE0EbEENS_8epilogue11threadblock19InterleavedEpilogueIS7_S1J_Li1ENS1P_33InterleavedPredicatedTileIteratorINS1P_30InterleavedOutputTileThreadMapINSH_ILi2ELi2EEENSH_ILi8ELi2EEELi128ELi8ELi8EEEaLi32EEENS1O_4warp24FragmentIteratorTensorOpIS1A_S1D_iNSL_IiLi4ELb1EEESF_EENS1O_6thread21LinearCombinationReluIaLi8EifLNS21_9ScaleType4KindE1ELNS_15FloatRoundStyleE2EEELi32EEENS4_30GemmIdentityThreadblockSwizzleILi1EEELb0EEEEEvNT_6ParamsE)
        /*0020*/ 	.word	0x000000da


	//----- nvinfo : EIATTR_FRAME_SIZE
	.align		4
.L_16:
        /*0024*/ 	.byte	0x04, 0x11
        /*0026*/ 	.short	(.L_18 - .L_17)
	.align		4
.L_17:
        /*0028*/ 	.word	index@(_ZN7cutlass6KernelINS_4gemm6kernel4GemmINS1_11threadblock13MmaMultistageINS1_9GemmShapeILi128ELi128ELi64EEENS_9transform11threadblock28PredicatedTileAccessIteratorINS_11MatrixShapeILi128ELi64EEEaNS_6layout22ColumnMajorInterleavedILi32EEELi1ENS8_29PitchLinearWarpRakedThreadMapINS_16PitchLinearShapeILi4096ELi2EEELi128ENSH_ILi32ELi1EEELi16EEENS_5ArrayIaLi16ELb0EEELb0ENSD_9NoPermuteEEENS9_25RegularTileAccessIteratorISC_aNSD_37RowMajorTensorOpMultiplicandCrosswiseILi8ELi32EEELi0ENS8_29TransposePitchLinearThreadMapISK_NSH_ILi2ELi16EEEEELi16EEELNS_4arch14CacheOperation4KindE1ENSA_INSB_ILi64ELi128EEEaNSD_19RowMajorInterleavedILi32EEELi0ESK_SM_Lb0ESN_EENSP_ISZ_aNSD_40ColumnMajorTensorOpMultiplicandCrosswiseILi8ELi32EEELi1ESU_Li16EEELSY_1EiNSD_8RowMajorENS4_9MmaPolicyINS1_4warp11MmaTensorOpINS6_ILi64ELi64ELi64EEEaSR_aS14_iSF_NS18_17MmaTensorOpPolicyINSW_3MmaINS6_ILi16ELi8ELi32EEELi32EaS16_aNSD_11ColumnMajorEiS16_NSW_21OpMultiplyAddSaturateEEENSB_ILi1ELi1EEEEELi1ELb1EbEENSB_ILi0ELi0EEES1K_Li1EEELi3ELNS1_23SharedMemoryClearOptionE0EbEENS_8epilogue11threadblock19InterleavedEpilogueIS7_S1J_Li1ENS1P_33InterleavedPredicatedTileIteratorINS1P_30InterleavedOutputTileThreadMapINSH_ILi2ELi2EEENSH_ILi8ELi2EEELi128ELi8ELi8EEEaLi32EEENS1O_4warp24FragmentIteratorTensorOpIS1A_S1D_iNSL_IiLi4ELb1EEESF_EENS1O_6thread21LinearCombinationReluIaLi8EifLNS21_9ScaleType4KindE1ELNS_15FloatRoundStyleE2EEELi32EEENS4_30GemmIdentityThreadblockSwizzleILi1EEELb0EEEEEvNT_6ParamsE)
        /*002c*/ 	.word	0x00000000


	//----- nvinfo : EIATTR_REGCOUNT
	.align		4
.L_18:
        /*0030*/ 	.byte	0x04, 0x2f
        /*0032*/ 	.short	(.L_20 - .L_19)
	.align		4
.L_19:
        /*0034*/ 	.word	index@(_ZN7cutlass6KernelINS_4gemm6kernel7B2bGemmINS1_11threadblock16B2bMmaMultistageINS1_9GemmShapeILi64ELi64ELi64EEENS_9transform11threadblock28PredicatedTileAccessIteratorINS_11MatrixShapeILi64ELi64EEEaNS_6layout22ColumnMajorInterleavedILi32EEELi1ENS8_29PitchLinearWarpRakedThreadMapINS_16PitchLinearShapeILi2048ELi2EEELi128ENSH_ILi32ELi1EEELi16EEENS_5ArrayIaLi16ELb0EEELb0ENSD_9NoPermuteEEENS9_25RegularTileAccessIteratorISC_aNSD_37RowMajorTensorOpMultiplicandCrosswiseILi8ELi32EEELi0ENS8_29TransposePitchLinearThreadMapISK_NSH_ILi2ELi16EEEEELi16EEELNS_4arch14CacheOperation4KindE1ENSA_INSB_ILi64ELi128EEEaNSD_19RowMajorInterleavedILi32EEELi0ESK_SM_Lb0ESN_EENSP_ISC_aNSD_40ColumnMajorTensorOpMultiplicandCrosswiseILi8ELi32EEELi1ESU_Li16EEELSY_1ENS6_ILi64ELi128ELi64EEENS1_4warp27MmaTensorOpFragmentIteratorINSB_ILi16ELi32EEENSB_ILi16ELi64EEELi64EiaNSD_8RowMajorENS6_ILi16ELi8ELi32EEENS_8epilogue6thread21LinearCombinationReluIaLi2EifLNS1E_9ScaleType4KindE2ELNS_15FloatRoundStyleE2EEEEENS9_14VectorIteratorINS9_30PredicatedVectorAccessIteratorISC_S1A_fS1B_Li4ELb0EEEEENS8_4warp22VectorFragmentIteratorINSB_ILi1ELi16EEEfS1B_S1C_Li4EEENSA_ISZ_aS11_Li0ENSG_INSH_ILi4096ELi2EEELi128ESJ_Li16EEESM_Lb0ESN_EENSP_ISZ_aS14_Li1ENSS_IS1U_ST_EELi16EEELSY_1EiSF_S1J_NS4_9MmaPolicyINS17_11MmaTensorOpINS6_ILi16ELi64ELi64EEEaSR_aS14_iSF_NS17_17MmaTensorOpPolicyINSW_3MmaIS1C_Li32EaS1B_aNSD_11ColumnMajorEiS1B_NSW_21OpMultiplyAddSaturateEEENSB_ILi1ELi1EEEEELi1ELb1EbEENSB_ILi0ELi0EEES29_Li1EEENS1Y_INS1Z_INS6_ILi16ELi128ELi64EEEaSR_aS14_iSF_S27_Li1ELb1EbEES29_S29_Li1EEELi3EbEENS1D_11threadblock19InterleavedEpilogueIS16_S2C_Li1ENS2F_33InterleavedPredicatedTileIteratorINS2F_30InterleavedOutputTileThreadMapINSH_ILi4ELi1EEENSH_ILi2ELi4EEELi128ELi8ELi8EEEaLi32EEENS1D_4warp24FragmentIteratorTensorOpIS2B_S1C_iNSL_IiLi4ELb1EEESF_EENS1F_IaLi8EifLS1H_1ELS1I_2EEELi32EEENS4_30GemmIdentityThreadblockSwizzleILi1EEEEEEEvNT_6ParamsE)
        /*0038*/ 	.word	0x00000080


	//----- nvinfo : EIATTR_FRAME_SIZE
	.align		4
.L_20:
        /*003c*/ 	.byte	0x04, 0x11
        /*003e*/ 	.short	(.L_22 - .L_21)
	.align		4
.L_21:
        /*0040*/ 	.word	index@(_ZN7cutlass6KernelINS_4gemm6kernel7B2bGemmINS1_11threadblock16B2bMmaMultistageINS1_9GemmShapeILi64ELi64ELi64EEENS_9transform11threadblock28PredicatedTileAccessIteratorINS_11MatrixShapeILi64ELi64EEEaNS_6layout22ColumnMajorInterleavedILi32EEELi1ENS8_29PitchLinearWarpRakedThreadMapINS_16PitchLinearShapeILi2048ELi2EEELi128ENSH_ILi32ELi1EEELi16EEENS_5ArrayIaLi16ELb0EEELb0ENSD_9NoPermuteEEENS9_25RegularTileAccessIteratorISC_aNSD_37RowMajorTensorOpMultiplicandCrosswiseILi8ELi32EEELi0ENS8_29TransposePitchLinearThreadMapISK_NSH_ILi2ELi16EEEEELi16EEELNS_4arch14CacheOperation4KindE1ENSA_INSB_ILi64ELi128EEEaNSD_19RowMajorInterleavedILi32EEELi0ESK_SM_Lb0ESN_EENSP_ISC_aNSD_40ColumnMajorTensorOpMultiplicandCrosswiseILi8ELi32EEELi1ESU_Li16EEELSY_1ENS6_ILi64ELi128ELi64EEENS1_4warp27MmaTensorOpFragmentIteratorINSB_ILi16ELi32EEENSB_ILi16ELi64EEELi64EiaNSD_8RowMajorENS6_ILi16ELi8ELi32EEENS_8epilogue6thread21LinearCombinationReluIaLi2EifLNS1E_9ScaleType4KindE2ELNS_15FloatRoundStyleE2EEEEENS9_14VectorIteratorINS9_30PredicatedVectorAccessIteratorISC_S1A_fS1B_Li4ELb0EEEEENS8_4warp22VectorFragmentIteratorINSB_ILi1ELi16EEEfS1B_S1C_Li4EEENSA_ISZ_aS11_Li0ENSG_INSH_ILi4096ELi2EEELi128ESJ_Li16EEESM_Lb0ESN_EENSP_ISZ_aS14_Li1ENSS_IS1U_ST_EELi16EEELSY_1EiSF_S1J_NS4_9MmaPolicyINS17_11MmaTensorOpINS6_ILi16ELi64ELi64EEEaSR_aS14_iSF_NS17_17MmaTensorOpPolicyINSW_3MmaIS1C_Li32EaS1B_aNSD_11ColumnMajorEiS1B_NSW_21OpMultiplyAddSaturateEEENSB_ILi1ELi1EEEEELi1ELb1EbEENSB_ILi0ELi0EEES29_Li1EEENS1Y_INS1Z_INS6_ILi16ELi128ELi64EEEaSR_aS14_iSF_S27_Li1ELb1EbEES29_S29_Li1EEELi3EbEENS1D_11threadblock19InterleavedEpilogueIS16_S2C_Li1ENS2F_33InterleavedPredicatedTileIteratorINS2F_30InterleavedOutputTileThreadMapINSH_ILi4ELi1EEENSH_ILi2ELi4EEELi128ELi8ELi8EEEaLi32EEENS1D_4warp24FragmentIteratorTensorOpIS2B_S1C_iNSL_IiLi4ELb1EEESF_EENS1F_IaLi8EifLS1H_1ELS1I_2EEELi32EEENS4_30GemmIdentityThreadblockSwizzleILi1EEEEEEEvNT_6ParamsE)
        /*0044*/ 	.word	0x00000000


	//----- nvinfo : EIATTR_REGCOUNT
	.align		4
.L_22:
        /*0048*/ 	.byte	0x04, 0x2f
        /*004a*/ 	.short	(.L_24 - .L_23)
	.align		4
.L_23:
        /*004c*/ 	.word	index@(_ZN7cutlass9reference6device6kernel4GemmINS_9TensorRefIaNS_6layout22ColumnMajorInterleavedILi32EEEEENS4_IaNS5_19RowMajorInterleavedILi32EEEEES8_fiNS_11MatrixShapeILi4ELi4EEENS_12multiply_addIiiiEENS_21NumericConverterClampIafEEEEvNS_4gemm9GemmCoordET2_T_T0_SK_T1_SN_T3_)
        /*0050*/ 	.word	0x00000038


	//----- nvinfo : EIATTR_FRAME_SIZE
	.align		4
.L_24:
        /*0054*/ 	.byte	0x04, 0x11
        /*0056*/ 	.short	(.L_26 - .L_25)
	.align		4
.L_25:
        /*0058*/ 	.word	index@(_ZN7cutlass9reference6device6kernel4GemmINS_9TensorRefIaNS_6layout22ColumnMajorInterleavedILi32EEEEENS4_IaNS5_19RowMajorInterleavedILi32EEEEES8_fiNS_11MatrixShapeILi4ELi4EEENS_12multiply_addIiiiEENS_21NumericConverterClampIafEEEEvNS_4gemm9GemmCoordET2_T_T0_SK_T1_SN_T3_)
        /*005c*/ 	.word	0x00000000


	//----- nvinfo : EIATTR_REGCOUNT
	.align		4
.L_26:
        /*0060*/ 	.byte	0x04, 0x2f
        /*0062*/ 	.short	(.L_28 - .L_27)
	.align		4
.L_27:
        /*0064*/ 	.word	index@(_ZN7cutlass9reference6device6kernel13TensorForEachINS1_6detail14TensorReLuFuncIaNS_6layout22ColumnMajorInterleavedILi32EEEEELi2ENS9_6ParamsEEEvNS_5CoordIXT0_EilEET1_)
        /*0068*/ 	.word	0x00000012


	//----- nvinfo : EIATTR_FRAME_SIZE
	.align		4
.L_28:
        /*006c*/ 	.byte	0x04, 0x11
        /*006e*/ 	.short	(.L_30 - .L_29)
	.align		4
.L_29:
        /*0070*/ 	.word	index@($__internal_0_$__cuda_sm20_div_s64)
        /*0074*/ 	.word	0x00000000


	//----- nvinfo : EIATTR_FRAME_SIZE
	.align		4
.L_30:
        /*0078*/ 	.byte	0x04, 0x11
        /*007a*/ 	.short	(.L_32 - .L_31)
	.align		4
.L_31:
        /*007c*/ 	.word	index@(_ZN7cutlass9reference6device6kernel13TensorForEachINS1_6detail14TensorReLuFuncIaNS_6layout22ColumnMajorInterleavedILi32EEEEELi2ENS9_6ParamsEEEvNS_5CoordIXT0_EilEET1_)
        /*0080*/ 	.word	0x00000000


	//----- nvinfo : EIATTR_REGCOUNT
	.align		4
.L_32:
        /*0084*/ 	.byte	0x04, 0x2f
        /*0086*/ 	.short	(.L_34 - .L_33)
	.align		4
.L_33:
        /*0088*/ 	.word	index@(_ZN7cutlass9reference6device6kernel11GemmComplexIaNS_6layout22ColumnMajorInterleavedILi32EEEaNS4_19RowMajorInterleavedILi32EEEiS6_iiiNS_16NumericConverterIiiLNS_15FloatRoundStyleE2EEENS_12multiply_addIiiiEELi4ELi4EEEvNS_4gemm9GemmCoordET5_NS_9TensorRefIT_T0_EENS_16ComplexTransformENSH_IT1_T2_EESL_SG_NSH_IT3_T4_EENSH_IT7_SQ_EET6_illll)
        /*008c*/ 	.word	0x00000098


	//----- nvinfo : EIATTR_FRAME_SIZE
	.align		4
.L_34:
        /*0090*/ 	.byte	0x04, 0x11
        /*0092*/ 	.short	(.L_36 - .L_35)
	.align		4
.L_35:
        /*0094*/ 	.word	index@(_ZN7cutlass9reference6device6kernel11GemmComplexIaNS_6layout22ColumnMajorInterleavedILi32EEEaNS4_19RowMajorInterleavedILi32EEEiS6_iiiNS_16NumericConverterIiiLNS_15FloatRoundStyleE2EEENS_12multiply_addIiiiEELi4ELi4EEEvNS_4gemm9GemmCoordET5_NS_9TensorRefIT_T0_EENS_16ComplexTransformENSH_IT1_T2_EESL_SG_NSH_IT3_T4_EENSH_IT7_SQ_EET6_illll)
        /*0098*/ 	.word	0x00000000


	//----- nvinfo : EIATTR_REGCOUNT
	.align		4
.L_36:
        /*009c*/ 	.byte	0x04, 0x2f
        /*009e*/ 	.short	(.L_38 - .L_37)
	.align		4
.L_37:
        /*00a0*/ 	.word	index@(_ZN7cutlass9reference6device6kernel11GemmComplexIaNS_6layout22ColumnMajorInterleavedILi32EEEaNS4_19RowMajorInterleavedILi32EEEiS6_iiiNS_16NumericConverterIiiLNS_15FloatRoundStyleE2EEENS_12multiply_addIiiiEELi4ELi16EEEvNS_4gemm9GemmCoordET5_NS_9TensorRefIT_T0_EENS_16ComplexTransformENSH_IT1_T2_EESL_SG_NSH_IT3_T4_EENSH_IT7_SQ_EET6_illll)
        /*00a4*/ 	.word	0x000000ff


	//----- nvinfo : EIATTR_FRAME_SIZE
	.align		4
.L_38:
        /*00a8*/ 	.byte	0x04, 0x11
        /*00aa*/ 	.short	(.L_40 - .L_39)
	.align		4
.L_39:
        /*00ac*/ 	.word	index@(_ZN7cutlass9reference6device6kernel11GemmComplexIaNS_6layout22ColumnMajorInterleavedILi32EEEaNS4_19RowMajorInterleavedILi32EEEiS6_iiiNS_16NumericConverterIiiLNS_15FloatRoundStyleE2EEENS_12multiply_addIiiiEELi4ELi16EEEvNS_4gemm9GemmCoordET5_NS_9TensorRefIT_T0_EENS_16ComplexTransformENSH_IT1_T2_EESL_SG_NSH_IT3_T4_EENSH_IT7_SQ_EET6_illll)
        /*00b0*/ 	.word	0x00000328


	//----- nvinfo : EIATTR_REGCOUNT
	.align		4
.L_40:
        /*00b4*/ 	.byte	0x04, 0x2f
        /*00b6*/ 	.short	(.L_42 - .L_41)
	.align		4
.L_41:
        /*00b8*/ 	.word	index@(_ZN7cutlass9reference6device6kernel26TensorScaleBiasGemmBatchedINS_9TensorRefIiNS_6layout22ColumnMajorInterleavedILi32EEEEENS4_IaS7_EEfNS4_IfNS5_8RowMajorEEENS_16NumericConverterIafLNS_15FloatRoundStyleE2EEELi4ELi4EEEvNS_4gemm9GemmCoordET_T0_T1_T2_SK_illll)
        /*00bc*/ 	.word	0x00000046


	//----- nvinfo : EIATTR_FRAME_SIZE
	.align		4
.L_42:
        /*00c0*/ 	.byte	0x04, 0x11
        /*00c2*/ 	.short	(.L_44 - .L_43)
	.align		4
.L_43:
        /*00c4*/ 	.word	index@(_ZN7cutlass9reference6device6kernel26TensorScaleBiasGemmBatchedINS_9TensorRefIiNS_6layout22ColumnMajorInterleavedILi32EEEEENS4_IaS7_EEfNS4_IfNS5_8RowMajorEEENS_16NumericConverterIafLNS_15FloatRoundStyleE2EEELi4ELi4EEEvNS_4gemm9GemmCoordET_T0_T1_T2_SK_illll)
        /*00c8*/ 	.word	0x00000000


	//----- nvinfo : EIATTR_REGCOUNT
	.align		4
.L_44:
        /*00cc*/ 	.byte	0x04, 0x2f
        /*00ce*/ 	.short	(.L_46 - .L_45)
	.align		4
.L_45:
        /*00d0*/ 	.word	index@(_ZN7cutlass9reference6device6kernel11GemmComplexIaNS_6layout22ColumnMajorInterleavedILi32EEEaNS4_19RowMajorInterleavedILi32EEEaS6_fiaNS_16NumericConverterIafLNS_15FloatRoundStyleE2EEENS_12multiply_addIiiiEELi4ELi4EEEvNS_4gemm9GemmCoordET5_NS_9TensorRefIT_T0_EENS_16ComplexTransformENSH_IT1_T2_EESL_SG_NSH_IT3_T4_EENSH_IT7_SQ_EET6_illll)
        /*00d4*/ 	.word	0x00000074


	//----- nvinfo : EIATTR_FRAME_SIZE
	.align		4
.L_46:
        /*00d8*/ 	.byte	0x04, 0x11
        /*00da*/ 	.short	(.L_48 - .L_47)
	.align		4
.L_47:
        /*00dc*/ 	.word	index@(_ZN7cutlass9reference6device6kernel11GemmComplexIaNS_6layout22ColumnMajorInterleavedILi32EEEaNS4_19RowMajorInterleavedILi32EEEaS6_fiaNS_16NumericConverterIafLNS_15FloatRoundStyleE2EEENS_12multiply_addIiiiEELi4ELi4EEEvNS_4gemm9GemmCoordET5_NS_9TensorRefIT_T0_EENS_16ComplexTransformENSH_IT1_T2_EESL_SG_NSH_IT3_T4_EENSH_IT7_SQ_EET6_illll)
        /*00e0*/ 	.word	0x00000000


	//----- nvinfo : EIATTR_REGCOUNT
	.align		4
.L_48:
        /*00e4*/ 	.byte	0x04, 0x2f
        /*00e6*/ 	.short	(.L_50 - .L_49)
	.align		4
.L_49:
        /*00e8*/ 	.word	index@(_ZN7cutlass9reference6device6kernel11GemmComplexIaNS_6layout22ColumnMajorInterleavedILi32EEEaNS4_19RowMajorInterleavedILi32EEEaS6_fiaNS_16NumericConverterIafLNS_15FloatRoundStyleE2EEENS_12multiply_addIiiiEELi4ELi16EEEvNS_4gemm9GemmCoordET5_NS_9TensorRefIT_T0_EENS_16ComplexTransformENSH_IT1_T2_EESL_SG_NSH_IT3_T4_EENSH_IT7_SQ_EET6_illll)
        /*00ec*/ 	.word	0x000000ff


	//----- nvinfo : EIATTR_FRAME_SIZE
	.align		4
.L_50:
        /*00f0*/ 	.byte	0x04, 0x11
        /*00f2*/ 	.short	(.L_52 - .L_51)
	.align		4
.L_51:
        /*00f4*/ 	.word	index@(_ZN7cutlass9reference6device6kernel11GemmComplexIaNS_6layout22ColumnMajorInterleavedILi32EEEaNS4_19RowMajorInterleavedILi32EEEaS6_fiaNS_16NumericConverterIafLNS_15FloatRoundStyleE2EEENS_12multiply_addIiiiEELi4ELi16EEEvNS_4gemm9GemmCoordET5_NS_9TensorRefIT_T0_EENS_16ComplexTransformENSH_IT1_T2_EESL_SG_NSH_IT3_T4_EENSH_IT7_SQ_EET6_illll)
        /*00f8*/ 	.word	0x00000008


	//----- nvinfo : EIATTR_MIN_STACK_SIZE
	.align		4
.L_52:
        /*00fc*/ 	.byte	0x04, 0x12
        /*00fe*/ 	.short	(.L_54 - .L_53)
	.align		4
.L_53:
        /*0100*/ 	.word	index@(_ZN7cutlass6KernelINS_4gemm6kernel7B2bGemmINS1_11threadblock16B2bMmaMultistageINS1_9GemmShapeILi64ELi64ELi64EEENS_9transform11threadblock28PredicatedTileAccessIteratorINS_11MatrixShapeILi64ELi64EEEaNS_6layout22ColumnMajorInterleavedILi32EEELi1ENS8_29PitchLinearWarpRakedThreadMapINS_16PitchLinearShapeILi2048ELi2EEELi128ENSH_ILi32ELi1EEELi16EEENS_5ArrayIaLi16ELb0EEELb0ENSD_9NoPermuteEEENS9_25RegularTileAccessIteratorISC_aNSD_37RowMajorTensorOpMultiplicandCrosswiseILi8ELi32EEELi0ENS8_29TransposePitchLinearThreadMapISK_NSH_ILi2ELi16EEEEELi16EEELNS_4arch14CacheOperation4KindE1ENSA_INSB_ILi64ELi128EEEaNSD_19RowMajorInterleavedILi32EEELi0ESK_SM_Lb0ESN_EENSP_ISC_aNSD_40ColumnMajorTensorOpMultiplicandCrosswiseILi8ELi32EEELi1ESU_Li16EEELSY_1ENS6_ILi64ELi128ELi64EEENS1_4warp27MmaTensorOpFragmentIteratorINSB_ILi16ELi32EEENSB_ILi16ELi64EEELi64EiaNSD_8RowMajorENS6_ILi16ELi8ELi32EEENS_8epilogue6thread21LinearCombinationReluIaLi2EifLNS1E_9ScaleType4KindE2ELNS_15FloatRoundStyleE2EEEEENS9_14VectorIteratorINS9_30PredicatedVectorAccessIteratorISC_S1A_fS1B_Li4ELb0EEEEENS8_4warp22VectorFragmentIteratorINSB_ILi1ELi16EEEfS1B_S1C_Li4EEENSA_ISZ_aS11_Li0ENSG_INSH_ILi4096ELi2EEELi128ESJ_Li16EEESM_Lb0ESN_EENSP_ISZ_aS14_Li1ENSS_IS1U_ST_EELi16EEELSY_1EiSF_S1J_NS4_9MmaPolicyINS17_11MmaTensorOpINS6_ILi16ELi64ELi64EEEaSR_aS14_iSF_NS17_17MmaTensorOpPolicyINSW_3MmaIS1C_Li32EaS1B_aNSD_11ColumnMajorEiS1B_NSW_21OpMultiplyAddSaturateEEENSB_ILi1ELi1EEEEELi1ELb1EbEENSB_ILi0ELi0EEES29_Li1EEENS1Y_INS1Z_INS6_ILi16ELi128ELi64EEEaSR_aS14_iSF_S27_Li1ELb1EbEES29_S29_Li1EEELi3EbEENS1D_11threadblock19InterleavedEpilogueIS16_S2C_Li1ENS2F_33InterleavedPredicatedTileIteratorINS2F_30InterleavedOutputTileThreadMapINSH_ILi4ELi1EEENSH_ILi2ELi4EEELi128ELi8ELi8EEEaLi32EEENS1D_4warp24FragmentIteratorTensorOpIS2B_S1C_iNSL_IiLi4ELb1EEESF_EENS1F_IaLi8EifLS1H_1ELS1I_2EEELi32EEENS4_30GemmIdentityThreadblockSwizzleILi1EEEEEEEvNT_6ParamsE)
        /*0104*/ 	.word	0x00000000


	//----- nvinfo : EIATTR_MIN_STACK_SIZE
	.align		4
.L_54:
        /*0108*/ 	.byte	0x04, 0x12
        /*010a*/ 	.short	(.L_56 - .L_55)
	.align		4
.L_55:
        /*010c*/ 	.word	index@(_ZN7cutlass6KernelINS_4gemm6kernel4GemmINS1_11threadblock13MmaMultistageINS1_9GemmShapeILi128ELi128ELi64EEENS_9transform11threadblock28PredicatedTileAccessIteratorINS_11MatrixShapeILi128ELi64EEEaNS_6layout22ColumnMajorInterleavedILi32EEELi1ENS8_29PitchLinearWarpRakedThreadMapINS_16PitchLinearShapeILi4096ELi2EEELi128ENSH_ILi32ELi1EEELi16EEENS_5ArrayIaLi16ELb0EEELb0ENSD_9NoPermuteEEENS9_25RegularTileAccessIteratorISC_aNSD_37RowMajorTensorOpMultiplicandCrosswiseILi8ELi32EEELi0ENS8_29TransposePitchLinearThreadMapISK_NSH_ILi2ELi16EEEEELi16EEELNS_4arch14CacheOperation4KindE1ENSA_INSB_ILi64ELi128EEEaNSD_19RowMajorInterleavedILi32EEELi0ESK_SM_Lb0ESN_EENSP_ISZ_aNSD_40ColumnMajorTensorOpMultiplicandCrosswiseILi8ELi32EEELi1ESU_Li16EEELSY_1EiNSD_8RowMajorENS4_9MmaPolicyINS1_4warp11MmaTensorOpINS6_ILi64ELi64ELi64EEEaSR_aS14_iSF_NS18_17MmaTensorOpPolicyINSW_3MmaINS6_ILi16ELi8ELi32EEELi32EaS16_aNSD_11ColumnMajorEiS16_NSW_21OpMultiplyAddSaturateEEENSB_ILi1ELi1EEEEELi1ELb1EbEENSB_ILi0ELi0EEES1K_Li1EEELi3ELNS1_23SharedMemoryClearOptionE0EbEENS_8epilogue11threadblock19InterleavedEpilogueIS7_S1J_Li1ENS1P_33InterleavedPredicatedTileIteratorINS1P_30InterleavedOutputTileThreadMapINSH_ILi2ELi2EEENSH_ILi8ELi2EEELi128ELi8ELi8EEEaLi32EEENS1O_4warp24FragmentIteratorTensorOpIS1A_S1D_iNSL_IiLi4ELb1EEESF_EENS1O_6thread21LinearCombinationReluIaLi8EifLNS21_9ScaleType4KindE1ELNS_15FloatRoundStyleE2EEELi32EEENS4_30GemmIdentityThreadblockSwizzleILi1EEELb0EEEEEvNT_6ParamsE)
        /*0110*/ 	.word	0x00000000


	//----- nvinfo : EIATTR_MIN_STACK_SIZE
	.align		4
.L_56:
        /*0114*/ 	.byte	0x04, 0x12
        /*0116*/ 	.short	(.L_58 - .L_57)
	.align		4
.L_57:
        /*0118*/ 	.word	index@(_ZN7cutlass6KernelINS_4gemm6kernel4GemmINS1_11threadblock13MmaMultistageINS1_9GemmShapeILi128ELi64ELi64EEENS_9transform11threadblock28PredicatedTileAccessIteratorINS_11MatrixShapeILi128ELi64EEEaNS_6layout22ColumnMajorInterleavedILi32EEELi1ENS8_29PitchLinearWarpRakedThreadMapINS_16PitchLinearShapeILi4096ELi2EEELi64ENSH_ILi32ELi1EEELi16EEENS_5ArrayIaLi16ELb0EEELb0ENSD_9NoPermuteEEENS9_25RegularTileAccessIteratorISC_aNSD_37RowMajorTensorOpMultiplicandCrosswiseILi8ELi32EEELi0ENS8_29TransposePitchLinearThreadMapISK_NSH_ILi2ELi16EEEEELi16EEELNS_4arch14CacheOperation4KindE1ENSA_INSB_ILi64ELi64EEEaNSD_19RowMajorInterleavedILi32EEELi0ENSG_INSH_ILi2048ELi2EEELi64ESJ_Li16EEESM_Lb0ESN_EENSP_ISZ_aNSD_40ColumnMajorTensorOpMultiplicandCrosswiseILi8ELi32EEELi1ENSS_IS13_ST_EELi16EEELSY_1EiNSD_8RowMajorENS4_9MmaPolicyINS1_4warp11MmaTensorOpINS6_ILi64ELi64ELi64EEEaSR_aS16_iSF_NS1B_17MmaTensorOpPolicyINSW_3MmaINS6_ILi16ELi8ELi32EEELi32EaS19_aNSD_11ColumnMajorEiS19_NSW_21OpMultiplyAddSaturateEEENSB_ILi1ELi1EEEEELi1ELb1EbEENSB_ILi0ELi0EEES1N_Li1EEELi3ELNS1_23SharedMemoryClearOptionE0EbEENS_8epilogue11threadblock19InterleavedEpilogueIS7_S1M_Li1ENS1S_33InterleavedPredicatedTileIteratorINS1S_30InterleavedOutputTileThreadMapINSH_ILi2ELi1EEENSH_ILi8ELi2EEELi64ELi8ELi8EEEaLi32EEENS1R_4warp24FragmentIteratorTensorOpIS1D_S1G_iNSL_IiLi4ELb1EEESF_EENS1R_6thread21LinearCombinationReluIaLi8EifLNS24_9ScaleType4KindE1ELNS_15FloatRoundStyleE2EEELi32EEENS4_30GemmIdentityThreadblockSwizzleILi1EEELb0EEEEEvNT_6ParamsE)
        /*011c*/ 	.word	0x00000000


	//----- nvinfo : EIATTR_MIN_STACK_SIZE
	.align		4
.L_58:
        /*0120*/ 	.byte	0x04, 0x12
        /*0122*/ 	.short	(.L_60 - .L_59)
	.align		4
.L_59:
        /*0124*/ 	.word	index@(_ZN7cutlass9reference6device6kernel11GemmComplexIaNS_6layout22ColumnMajorInterleavedILi32EEEaNS4_19RowMajorInterleavedILi32EEEaS6_fiaNS_16NumericConverterIafLNS_15FloatRoundStyleE2EEENS_12multiply_addIiiiEELi4ELi16EEEvNS_4gemm9GemmCoordET5_NS_9TensorRefIT_T0_EENS_16ComplexTransformENSH_IT1_T2_EESL_SG_NSH_IT3_T4_EENSH_IT7_SQ_EET6_illll)
        /*0128*/ 	.word	0x00000008


	//----- nvinfo : EIATTR_MIN_STACK_SIZE
	.align		4
.L_60:
        /*012c*/ 	.byte	0x04, 0x12
        /*012e*/ 	.short	(.L_62 - .L_61)
	.align		4
.L_61:
        /*0130*/ 	.word	index@(_ZN7cutlass9reference6device6kernel11GemmComplexIaNS_6layout22ColumnMajorInterleavedILi32EEEaNS4_19RowMajorInterleavedILi32EEEaS6_fiaNS_16NumericConverterIafLNS_15FloatRoundStyleE2EEENS_12multiply_addIiiiEELi4ELi4EEEvNS_4gemm9GemmCoordET5_NS_9TensorRefIT_T0_EENS_16ComplexTransformENSH_IT1_T2_EESL_SG_NSH_IT3_T4_EENSH_IT7_SQ_EET6_illll)
        /*0134*/ 	.word	0x00000000


	//----- nvinfo : EIATTR_MIN_STACK_SIZE
	.align		4
.L_62:
        /*0138*/ 	.byte	0x04, 0x12
        /*013a*/ 	.short	(.L_64 - .L_63)
	.align		4
.L_63:
        /*013c*/ 	.word	index@(_ZN7cutlass9reference6device6kernel26TensorScaleBiasGemmBatchedINS_9TensorRefIiNS_6layout22ColumnMajorInterleavedILi32EEEEENS4_IaS7_EEfNS4_IfNS5_8RowMajorEEENS_16NumericConverterIafLNS_15FloatRoundStyleE2EEELi4ELi4EEEvNS_4gemm9GemmCoordET_T0_T1_T2_SK_illll)
        /*0140*/ 	.word	0x00000000


	//----- nvinfo : EIATTR_MIN_STACK_SIZE
	.align		4
.L_64:
        /*0144*/ 	.byte	0x04, 0x12
        /*0146*/ 	.short	(.L_66 - .L_65)
	.align		4
.L_65:
        /*0148*/ 	.word	index@(_ZN7cutlass9reference6device6kernel11GemmComplexIaNS_6layout22ColumnMajorInterleavedILi32EEEaNS4_19RowMajorInterleavedILi32EEEiS6_iiiNS_16NumericConverterIiiLNS_15FloatRoundStyleE2EEENS_12multiply_addIiiiEELi4ELi16EEEvNS_4gemm9GemmCoordET5_NS_9TensorRefIT_T0_EENS_16ComplexTransformENSH_IT1_T2_EESL_SG_NSH_IT3_T4_EENSH_IT7_SQ_EET6_illll)
        /*014c*/ 	.word	0x00000328


	//----- nvinfo : EIATTR_MIN_STACK_SIZE
	.align		4
.L_66:
        /*0150*/ 	.byte	0x04, 0x12
        /*0152*/ 	.short	(.L_68 - .L_67)
	.align		4
.L_67:
        /*0154*/ 	.word	index@(_ZN7cutlass9reference6device6kernel11GemmComplexIaNS_6layout22ColumnMajorInterleavedILi32EEEaNS4_19RowMajorInterleavedILi32EEEiS6_iiiNS_16NumericConverterIiiLNS_15FloatRoundStyleE2EEENS_12multiply_addIiiiEELi4ELi4EEEvNS_4gemm9GemmCoordET5_NS_9TensorRefIT_T0_EENS_16ComplexTransformENSH_IT1_T2_EESL_SG_NSH_IT3_T4_EENSH_IT7_SQ_EET6_illll)
        /*0158*/ 	.word	0x00000000


	//----- nvinfo : EIATTR_MIN_STACK_SIZE
	.align		4
.L_68:
        /*015c*/ 	.byte	0x04, 0x12
        /*015e*/ 	.short	(.L_70 - .L_69)
	.align		4
.L_69:
        /*0160*/ 	.word	index@(_ZN7cutlass9reference6device6kernel13TensorForEachINS1_6detail14TensorReLuFuncIaNS_6layout22ColumnMajorInterleavedILi32EEEEELi2ENS9_6ParamsEEEvNS_5CoordIXT0_EilEET1_)
        /*0164*/ 	.word	0x00000000


	//----- nvinfo : EIATTR_MIN_STACK_SIZE
	.align		4
.L_70:
        /*0168*/ 	.byte	0x04, 0x12
        /*016a*/ 	.short	(.L_72 - .L_71)
	.align		4
.L_71:
        /*016c*/ 	.word	index@(_ZN7cutlass9reference6device6kernel4GemmINS_9TensorRefIaNS_6layout22ColumnMajorInterleavedILi32EEEEENS4_IaNS5_19RowMajorInterleavedILi32EEEEES8_fiNS_11MatrixShapeILi4ELi4EEENS_12multiply_addIiiiEENS_21NumericConverterClampIafEEEEvNS_4gemm9GemmCoordET2_T_T0_SK_T1_SN_T3_)
        /*0170*/ 	.word	0x00000000
.L_72:


//--------------------- .nv.info._ZN7cutlass9reference6device6kernel11GemmComplexIaNS_6layout22ColumnMajorInterleavedILi32EEEaNS4_19RowMajorInterleavedILi32EEEaS6_fiaNS_16NumericConverterIafLNS_15FloatRoundStyleE2EEENS_12multiply_addIiiiEELi4ELi16EEEvNS_4gemm9GemmCoordET5_NS_9TensorRefIT_T0_EENS_16ComplexTransformENSH_IT1_T2_EESL_SG_NSH_IT3_T4_EENSH_IT7_SQ_EET6_illll --------------------------
	.section	.nv.info._ZN7cutlass9reference6device6kernel11GemmComplexIaNS_6layout22ColumnMajorInterleavedILi32EEEaNS4_19RowMajorInterleavedILi32EEEaS6_fiaNS_16NumericConverterIafLNS_15FloatRoundStyleE2EEENS_12multiply_addIiiiEELi4ELi16EEEvNS_4gemm9GemmCoordET5_NS_9TensorRefIT_T0_EENS_16ComplexTransformENSH_IT1_T2_EESL_SG_NSH_IT3_T4_EENSH_IT7_SQ_EET6_illll,"",@"SHT_CUDA_INFO"
	.sectionflags	@""
	.align	4


	//----- nvinfo : EIATTR_CUDA_API_VERSION
	.align		4
        /*0000*/ 	.byte	0x04, 0x37
        /*0002*/ 	.short	(.L_74 - .L_73)
.L_73:
        /*0004*/ 	.word	0x00000082


	//----- nvinfo : EIATTR_SW2861232_WAR
	.align		4
.L_74:
        /*0008*/ 	.byte	0x01, 0x35
	.zero		2


	//----- nvinfo : EIATTR_PARAM_CBANK
	.align		4
        /*000c*/ 	.byte	0x04, 0x0a
        /*000e*/ 	.short	(.L_76 - .L_75)
	.align		4
.L_75:
        /*0010*/ 	.word	index@(.nv.constant0._ZN7cutlass9reference6device6kernel11GemmComplexIaNS_6layout22ColumnMajorInterleavedILi32EEEaNS4_19RowMajorInterleavedILi32EEEaS6_fiaNS_16NumericConverterIafLNS_15FloatRoundStyleE2EEENS_12multiply_addIiiiEELi4ELi16EEEvNS_4gemm9GemmCoordET5_NS_9TensorRefIT_T0_EENS_16ComplexTransformENSH_IT1_T2_EESL_SG_NSH_IT3_T4_EENSH_IT7_SQ_EET6_illll)
        /*0014*/ 	.short	0x0160
        /*0016*/ 	.short	0x0088


	//----- nvinfo : EIATTR_CBANK_PARAM_SIZE
	.align		4
.L_76:
        /*0018*/ 	.byte	0x03, 0x19
        /*001a*/ 	.short	0x0088


	//----- nvinfo : EIATTR_KPARAM_INFO
	.align		4
        /*001c*/ 	.byte	0x04, 0x17
        /*001e*/ 	.short	(.L_78 - .L_77)
.L_77:
        /*0020*/ 	.word	0x00000000
        /*0024*/ 	.short	0x000e
        /*0026*/ 	.short	0x0080
        /*0028*/ 	.byte	0x00, 0xf0, 0x21, 0x00


	//----- nvinfo : EIATTR_KPARAM_INFO
	.align		4
.L_78:
        /*002c*/ 	.byte	0x04, 0x17
        /*002e*/ 	.short	(.L_80 - .L_79)
.L_79:
        /*0030*/ 	.word	0x00000000
        /*0034*/ 	.short	0x000d
        /*0036*/ 	.short	0x0078
        /*0038*/ 	.byte	0x00, 0xf0, 0x21, 0x00


	//----- nvinfo : EIATTR_KPARAM_INFO
	.align		4
.L_80:
        /*003c*/ 	.byte	0x04, 0x17
        /*003e*/ 	.short	(.L_82 - .L_81)
.L_81:
        /*0040*/ 	.word	0x00000000
        /*0044*/ 	.short	0x000c
        /*0046*/ 	.short	0x0070
        /*0048*/ 	.byte	0x00, 0xf0, 0x21, 0x00


	//----- nvinfo : EIATTR_KPARAM_INFO
	.align		4
.L_82:
        /*004c*/ 	.byte	0x04, 0x17
        /*004e*/ 	.short	(.L_84 - .L_83)
.L_83:
        /*0050*/ 	.word	0x00000000
        /*0054*/ 	.short	0x000b
        /*0056*/ 	.short	0x0068
        /*0058*/ 	.byte	0x00, 0xf0, 0x21, 0x00


	//----- nvinfo : EIATTR_KPARAM_INFO
	.align		4
.L_84:
        /*005c*/ 	.byte	0x04, 0x17
        /*005e*/ 	.short	(.L_86 - .L_85)
.L_85:
        /*0060*/ 	.word	0x00000000
        /*0064*/ 	.short	0x000a
        /*0066*/ 	.short	0x0064
        /*0068*/ 	.byte	0x00, 0xf0, 0x11, 0x00


	//----- nvinfo : EIATTR_KPARAM_INFO
	.align		4
.L_86:
        /*006c*/ 	.byte	0x04, 0x17
        /*006e*/ 	.short	(.L_88 - .L_87)
.L_87:
        /*0070*/ 	.word	0x00000000
        /*0074*/ 	.short	0x0009
        /*0076*/ 	.short	0x0060
        /*0078*/ 	.byte	0x00, 0xf0, 0x11, 0x00


	//----- nvinfo : EIATTR_KPARAM_INFO
	.align		4
.L_88:
        /*007c*/ 	.byte	0x04, 0x17
        /*007e*/ 	.short	(.L_90 - .L_89)
.L_89:
        /*0080*/ 	.word	0x00000000
        /*0084*/ 	.short	0x0008
        /*0086*/ 	.short	0x0050
        /*0088*/ 	.byte	0x00, 0xf0, 0x41, 0x00


	//----- nvinfo : EIATTR_KPARAM_INFO
	.align		4
.L_90:
        /*008c*/ 	.byte	0x04, 0x17
        /*008e*/ 	.short	(.L_92 - .L_91)
.L_91:
        /*0090*/ 	.word	0x00000000
        /*0094*/ 	.short	0x0007
        /*0096*/ 	.short	0x0040
        /*0098*/ 	.byte	0x00, 0xf0, 0x41, 0x00


	//----- nvinfo : EIATTR_KPARAM_INFO
	.align		4
.L_92:
        /*009c*/ 	.byte	0x04, 0x17
        /*009e*/ 	.short	(.L_94 - .L_93)
.L_93:
        /*00a0*/ 	.word	0x00000000
        /*00a4*/ 	.short	0x0006
        /*00a6*/ 	.short	0x003c
        /*00a8*/ 	.byte	0x00, 0xf0, 0x11, 0x00


	//----- nvinfo : EIATTR_KPARAM_INFO
	.align		4
.L_94:
        /*00ac*/ 	.byte	0x04, 0x17
        /*00ae*/ 	.short	(.L_96 - .L_95)
.L_95:
        /*00b0*/ 	.word	0x00000000
        /*00b4*/ 	.short	0x0005
        /*00b6*/ 	.short	0x0038
        /*00b8*/ 	.byte	0x00, 0xf0, 0x11, 0x00


	//----- nvinfo : EIATTR_KPARAM_INFO
	.align		4
.L_96:
        /*00bc*/ 	.byte	0x04, 0x17
        /*00be*/ 	.short	(.L_98 - .L_97)
.L_97:
        /*00c0*/ 	.word	0x00000000
        /*00c4*/ 	.short	0x0004
        /*00c6*/ 	.short	0x0028
        /*00c8*/ 	.byte	0x00, 0xf0, 0x41, 0x00


	//----- nvinfo : EIATTR_KPARAM_INFO
	.align		4
.L_98:
        /*00cc*/ 	.byte	0x04, 0x17
        /*00ce*/ 	.short	(.L_100 - .L_99)
.L_99:
        /*00d0*/ 	.word	0x00000000
        /*00d4*/ 	.short	0x0003
        /*00d6*/ 	.short	0x0020
        /*00d8*/ 	.byte	0x00, 0xf0, 0x11, 0x00


	//----- nvinfo : EIATTR_KPARAM_INFO
	.align		4
.L_100:
        /*00dc*/ 	.byte	0x04, 0x17
        /*00de*/ 	.short	(.L_102 - .L_101)
.L_101:
        /*00e0*/ 	.word	0x00000000
        /*00e4*/ 	.short	0x0002
        /*00e6*/ 	.short	0x0010
        /*00e8*/ 	.byte	0x00, 0xf0, 0x41, 0x00


	//----- nvinfo : EIATTR_KPARAM_INFO
	.align		4
.L_102:
        /*00ec*/ 	.byte	0x04, 0x17
        /*00ee*/ 	.short	(.L_104 - .L_103)
.L_103:
        /*00f0*/ 	.word	0x00000000
        /*00f4*/ 	.short	0x0001
        /*00f6*/ 	.short	0x000c
        /*00f8*/ 	.byte	0x00, 0xf0, 0x11, 0x00


	//----- nvinfo : EIATTR_KPARAM_INFO
	.align		4
.L_104:
        /*00fc*/ 	.byte	0x04, 0x17
        /*00fe*/ 	.short	(.L_106 - .L_105)
.L_105:
        /*0100*/ 	.word	0x00000000
        /*0104*/ 	.short	0x0000
        /*0106*/ 	.short	0x0000
        /*0108*/ 	.byte	0x00, 0xf0, 0x31, 0x00


	//----- nvinfo : EIATTR_MAXREG_COUNT
	.align		4
.L_106:
        /*010c*/ 	.byte	0x03, 0x1b
        /*010e*/ 	.short	0x00ff


	//----- nvinfo : EIATTR_ANNOTATIONS
	.align		4
        /*0110*/ 	.byte	0x04, 0x55
        /*0112*/ 	.short	(.L_108 - .L_107)


	//   ....[0]....
.L_107:
        /*0114*/ 	.word	0x00000001
        /*0118*/ 	.byte	0x90, 0x22, 0x00, 0x00, 0x01, 0x00, 0x00, 0x00, 0xa0, 0x22, 0x00, 0x00, 0x01, 0x00, 0x00, 0x00
        /*0128*/ 	.byte	0x40, 0x6b, 0x00, 0x00, 0x01, 0x00, 0x00, 0x00, 0x70, 0x6e, 0x00, 0x00


	//----- nvinfo : EIATTR_MERCURY_ISA_VERSION
	.align		4
.L_108:
        /*0134*/ 	.byte	0x03, 0x5f
        /*0136*/ 	.short	0x0000


	//----- nvinfo : EIATTR_EXIT_INSTR_OFFSETS
	.align		4
        /*0138*/ 	.byte	0x04, 0x1c
        /*013a*/ 	.short	(.L_110 - .L_109)


	//   ....[0]....
.L_109:
        /*013c*/ 	.word	0x00000060


	//   ....[1]....
        /*0140*/ 	.word	0x00008f40


	//----- nvinfo : EIATTR_CTAIDZ_USED
	.align		4
.L_110:
        /*0144*/ 	.byte	0x01, 0x04
	.zero		2


	//----- nvinfo : EIATTR_CRS_STACK_SIZE
	.align		4
        /*0148*/ 	.byte	0x04, 0x1e
        /*014a*/ 	.short	(.L_112 - .L_111)
.L_111:
        /*014c*/ 	.word	0x00000000
.L_112:


//--------------------- .nv.info._ZN7cutlass9reference6device6kernel11GemmComplexIaNS_6layout22ColumnMajorInterleavedILi32EEEaNS4_19RowMajorInterleavedILi32EEEaS6_fiaNS_16NumericConverterIafLNS_15FloatRoundStyleE2EEENS_12multiply_addIiiiEELi4ELi4EEEvNS_4gemm9GemmCoordET5_NS_9TensorRefIT_T0_EENS_16ComplexTransformENSH_IT1_T2_EESL_SG_NSH_IT3_T4_EENSH_IT7_SQ_EET6_illll --------------------------
	.section	.nv.info._ZN7cutlass9reference6device6kernel11GemmComplexIaNS_6layout22ColumnMajorInterleavedILi32EEEaNS4_19RowMajorInterleavedILi32EEEaS6_fiaNS_16NumericConverterIafLNS_15FloatRoundStyleE2EEENS_12multiply_addIiiiEELi4ELi4EEEvNS_4gemm9GemmCoordET5_NS_9TensorRefIT_T0_EENS_16ComplexTransformENSH_IT1_T2_EESL_SG_NSH_IT3_T4_EENSH_IT7_SQ_EET6_illll,"",@"SHT_CUDA_INFO"
	.sectionflags	@""
	.align	4


	//----- nvinfo : EIATTR_CUDA_API_VERSION
	.align		4
        /*0000*/ 	.byte	0x04, 0x37
        /*0002*/ 	.short	(.L_114 - .L_113)
.L_113:
        /*0004*/ 	.word	0x00000082


	//----- nvinfo : EIATTR_SW2861232_WAR
	.align		4
.L_114:
        /*0008*/ 	.byte	0x01, 0x35
	.zero		2


	//----- nvinfo : EIATTR_PARAM_CBANK
	.align		4
        /*000c*/ 	.byte	0x04, 0x0a
        /*000e*/ 	.short	(.L_116 - .L_115)
	.align		4
.L_115:
        /*0010*/ 	.word	index@(.nv.constant0._ZN7cutlass9reference6device6kernel11GemmComplexIaNS_6layout22ColumnMajorInterleavedILi32EEEaNS4_19RowMajorInterleavedILi32EEEaS6_fiaNS_16NumericConverterIafLNS_15FloatRoundStyleE2EEENS_12multiply_addIiiiEELi4ELi4EEEvNS_4gemm9GemmCoordET5_NS_9TensorRefIT_T0_EENS_16ComplexTransformENSH_IT1_T2_EESL_SG_NSH_IT3_T4_EENSH_IT7_SQ_EET6_illll)
        /*0014*/ 	.short	0x0160
        /*0016*/ 	.short	0x0088


	//----- nvinfo : EIATTR_CBANK_PARAM_SIZE
	.align		4
.L_116:
        /*0018*/ 	.byte	0x03, 0x19
        /*001a*/ 	.short	0x0088


	//----- nvinfo : EIATTR_KPARAM_INFO
	.align		4
        /*001c*/ 	.byte	0x04, 0x17
        /*001e*/ 	.short	(.L_118 - .L_117)
.L_117:
        /*0020*/ 	.word	0x00000000
        /*0024*/ 	.short	0x000e
        /*0026*/ 	.short	0x0080
        /*0028*/ 	.byte	0x00, 0xf0, 0x21, 0x00


	//----- nvinfo : EIATTR_KPARAM_INFO
	.align		4
.L_118:
        /*002c*/ 	.byte	0x04, 0x17
        /*002e*/ 	.short	(.L_120 - .L_119)
.L_119:
        /*0030*/ 	.word	0x00000000
        /*0034*/ 	.short	0x000d
        /*0036*/ 	.short	0x0078
        /*0038*/ 	.byte	0x00, 0xf0, 0x21, 0x00


	//----- nvinfo : EIATTR_KPARAM_INFO
	.align		4
.L_120:
        /*003c*/ 	.byte	0x04, 0x17
        /*003e*/ 	.short	(.L_122 - .L_121)
.L_121:
        /*0040*/ 	.word	0x00000000
        /*0044*/ 	.short	0x000c
        /*0046*/ 	.short	0x0070
        /*0048*/ 	.byte	0x00, 0xf0, 0x21, 0x00


	//----- nvinfo : EIATTR_KPARAM_INFO
	.align		4
.L_122:
        /*004c*/ 	.byte	0x04, 0x17
        /*004e*/ 	.short	(.L_124 - .L_123)
.L_123:
        /*0050*/ 	.word	0x00000000
        /*0054*/ 	.short	0x000b
        /*0056*/ 	.short	0x0068
        /*0058*/ 	.byte	0x00, 0xf0, 0x21, 0x00


	//----- nvinfo : EIATTR_KPARAM_INFO
	.align		4
.L_124:
        /*005c*/ 	.byte	0x04, 0x17
        /*005e*/ 	.short	(.L_126 - .L_125)
.L_125:
        /*0060*/ 	.word	0x00000000
        /*0064*/ 	.short	0x000a
        /*0066*/ 	.short	0x0064
        /*0068*/ 	.byte	0x00, 0xf0, 0x11, 0x00


	//----- nvinfo : EIATTR_KPARAM_INFO
	.align		4
.L_126:
        /*006c*/ 	.byte	0x04, 0x17
        /*006e*/ 	.short	(.L_128 - .L_127)
.L_127:
        /*0070*/ 	.word	0x00000000
        /*0074*/ 	.short	0x0009
        /*0076*/ 	.short	0x0060
        /*0078*/ 	.byte	0x00, 0xf0, 0x11, 0x00


	//----- nvinfo : EIATTR_KPARAM_INFO
	.align		4
.L_128:
        /*007c*/ 	.byte	0x04, 0x17
        /*007e*/ 	.short	(.L_130 - .L_129)
.L_129:
        /*0080*/ 	.word	0x00000000
        /*0084*/ 	.short	0x0008
        /*0086*/ 	.short	0x0050
        /*0088*/ 	.byte	0x00, 0xf0, 0x41, 0x00


	//----- nvinfo : EIATTR_KPARAM_INFO
	.align		4
.L_130:
        /*008c*/ 	.byte	0x04, 0x17
        /*008e*/ 	.short	(.L_132 - .L_131)
.L_131:
        /*0090*/ 	.word	0x00000000
        /*0094*/ 	.short	0x0007
        /*0096*/ 	.short	0x0040
        /*0098*/ 	.byte	0x00, 0xf0, 0x41, 0x00


	//----- nvinfo : EIATTR_KPARAM_INFO
	.align		4
.L_132:
        /*009c*/ 	.byte	0x04, 0x17
        /*009e*/ 	.short	(.L_134 - .L_133)
.L_133:
        /*00a0*/ 	.word	0x00000000
        /*00a4*/ 	.short	0x0006
        /*00a6*/ 	.short	0x003c
        /*00a8*/ 	.byte	0x00, 0xf0, 0x11, 0x00


	//----- nvinfo : EIATTR_KPARAM_INFO
	.align		4
.L_134:
        /*00ac*/ 	.byte	0x04, 0x17
        /*00ae*/ 	.short	(.L_136 - .L_135)
.L_135:
        /*00b0*/ 	.word	0x00000000
        /*00b4*/ 	.short	0x0005
        /*00b6*/ 	.short	0x0038
        /*00b8*/ 	.byte	0x00, 0xf0, 0x11, 0x00


	//----- nvinfo : EIATTR_KPARAM_INFO
	.align		4
.L_136:
        /*00bc*/ 	.byte	0x04, 0x17
        /*00be*/ 	.short	(.L_138 - .L_137)
.L_137:
        /*00c0*/ 	.word	0x00000000
        /*00c4*/ 	.short	0x0004
        /*00c6*/ 	.short	0x0028
        /*00c8*/ 	.byte	0x00, 0xf0, 0x41, 0x00


	//----- nvinfo : EIATTR_KPARAM_INFO
	.align		4
.L_138:
        /*00cc*/ 	.byte	0x04, 0x17
        /*00ce*/ 	.short	(.L_140 - .L_139)
.L_139:
        /*00d0*/ 	.word	0x00000000
        /*00d4*/ 	.short	0x0003
        /*00d6*/ 	.short	0x0020
        /*00d8*/ 	.byte	0x00, 0xf0, 0x11, 0x00


	//----- nvinfo : EIATTR_KPARAM_INFO
	.align		4
.L_140:
        /*00dc*/ 	.byte	0x04, 0x17
        /*00de*/ 	.short	(.L_142 - .L_141)
.L_141:
        /*00e0*/ 	.word	0x00000000
        /*00e4*/ 	.short	0x0002
        /*00e6*/ 	.short	0x0010
        /*00e8*/ 	.byte	0x00, 0xf0, 0x41, 0x00


	//----- nvinfo : EIATTR_KPARAM_INFO
	.align		4
.L_142:
        /*00ec*/ 	.byte	0x04, 0x17
        /*00ee*/ 	.short	(.L_144 - .L_143)
.L_143:
        /*00f0*/ 	.word	0x00000000
        /*00f4*/ 	.short	0x0001
        /*00f6*/ 	.short	0x000c
        /*00f8*/ 	.byte	0x00, 0xf0, 0x11, 0x00


	//----- nvinfo : EIATTR_KPARAM_INFO
	.align		4
.L_144:
        /*00fc*/ 	.byte	0x04, 0x17
        /*00fe*/ 	.short	(.L_146 - .L_145)
.L_145:
        /*0100*/ 	.word	0x00000000
        /*0104*/ 	.short	0x0000
        /*0106*/ 	.short	0x0000
        /*0108*/ 	.byte	0x00, 0xf0, 0x31, 0x00


	//----- nvinfo : EIATTR_MAXREG_COUNT
	.align		4
.L_146:
        /*010c*/ 	.byte	0x03, 0x1b
        /*010e*/ 	.short	0x00ff


	//----- nvinfo : EIATTR_MERCURY_ISA_VERSION
	.align		4
        /*0110*/ 	.byte	0x03, 0x5f
        /*0112*/ 	.short	0x0000


	//----- nvinfo : EIATTR_EXIT_INSTR_OFFSETS
	.align		4
        /*0114*/ 	.byte	0x04, 0x1c
        /*0116*/ 	.short	(.L_148 - .L_147)


	//   ....[0]....
.L_147:
        /*0118*/ 	.word	0x00000050


	//   ....[1]....
        /*011c*/ 	.word	0x00002780


	//----- nvinfo : EIATTR_CTAIDZ_USED
	.align		4
.L_148:
        /*0120*/ 	.byte	0x01, 0x04
	.zero		2


	//----- nvinfo : EIATTR_CRS_STACK_SIZE
	.align		4
        /*0124*/ 	.byte	0x04, 0x1e
        /*0126*/ 	.short	(.L_150 - .L_149)
.L_149:
        /*0128*/ 	.word	0x00000000
.L_150:


//--------------------- .nv.info._ZN7cutlass9reference6device6kernel26TensorScaleBiasGemmBatchedINS_9TensorRefIiNS_6layout22ColumnMajorInterleavedILi32EEEEENS4_IaS7_EEfNS4_IfNS5_8RowMajorEEENS_16NumericConverterIafLNS_15FloatRoundStyleE2EEELi4ELi4EEEvNS_4gemm9GemmCoordET_T0_T1_T2_SK_illll --------------------------
	.section	.nv.info._ZN7cutlass9reference6device6kernel26TensorScaleBiasGemmBatchedINS_9TensorRefIiNS_6layout22ColumnMajorInterleavedILi32EEEEENS4_IaS7_EEfNS4_IfNS5_8RowMajorEEENS_16NumericConverterIafLNS_15FloatRoundStyleE2EEELi4ELi4EEEvNS_4gemm9GemmCoordET_T0_T1_T2_SK_illll,"",@"SHT_CUDA_INFO"
	.sectionflags	@""
	.align	4


	//----- nvinfo : EIATTR_CUDA_API_VERSION
	.align		4
        /*0000*/ 	.byte	0x04, 0x37
        /*0002*/ 	.short	(.L_152 - .L_151)
.L_151:
        /*0004*/ 	.word	0x00000082


	//----- nvinfo : EIATTR_SW2861232_WAR
	.align		4
.L_152:
        /*0008*/ 	.byte	0x01, 0x35
	.zero		2


	//----- nvinfo : EIATTR_PARAM_CBANK
	.align		4
        /*000c*/ 	.byte	0x04, 0x0a
        /*000e*/ 	.short	(.L_154 - .L_153)
	.align		4
.L_153:
        /*0010*/ 	.word	index@(.nv.constant0._ZN7cutlass9reference6device6kernel26TensorScaleBiasGemmBatchedINS_9TensorRefIiNS_6layout22ColumnMajorInterleavedILi32EEEEENS4_IaS7_EEfNS4_IfNS5_8RowMajorEEENS_16NumericConverterIafLNS_15FloatRoundStyleE2EEELi4ELi4EEEvNS_4gemm9GemmCoordET_T0_T1_T2_SK_illll)
        /*0014*/ 	.short	0x0160
        /*0016*/ 	.short	0x0080


	//----- nvinfo : EIATTR_CBANK_PARAM_SIZE
	.align		4
.L_154:
        /*0018*/ 	.byte	0x03, 0x19
        /*001a*/ 	.short	0x0080


	//----- nvinfo : EIATTR_KPARAM_INFO
	.align		4
        /*001c*/ 	.byte	0x04, 0x17
        /*001e*/ 	.short	(.L_156 - .L_155)
.L_155:
        /*0020*/ 	.word	0x00000000
        /*0024*/ 	.short	0x000a
        /*0026*/ 	.short	0x0078
        /*0028*/ 	.byte	0x00, 0xf0, 0x21, 0x00


	//----- nvinfo : EIATTR_KPARAM_INFO
	.align		4
.L_156:
        /*002c*/ 	.byte	0x04, 0x17
        /*002e*/ 	.short	(.L_158 - .L_157)
.L_157:
        /*0030*/ 	.word	0x00000000
        /*0034*/ 	.short	0x0009
        /*0036*/ 	.short	0x0070
        /*0038*/ 	.byte	0x00, 0xf0, 0x21, 0x00


	//----- nvinfo : EIATTR_KPARAM_INFO
	.align		4
.L_158:
        /*003c*/ 	.byte	0x04, 0x17
        /*003e*/ 	.short	(.L_160 - .L_159)
.L_159:
        /*0040*/ 	.word	0x00000000
        /*0044*/ 	.short	0x0008
        /*0046*/ 	.short	0x0068
        /*0048*/ 	.byte	0x00, 0xf0, 0x21, 0x00


	//----- nvinfo : EIATTR_KPARAM_INFO
	.align		4
.L_160:
        /*004c*/ 	.byte	0x04, 0x17
        /*004e*/ 	.short	(.L_162 - .L_161)
.L_161:
        /*0050*/ 	.word	0x00000000
        /*0054*/ 	.short	0x0007
        /*0056*/ 	.short	0x0060
        /*0058*/ 	.byte	0x00, 0xf0, 0x21, 0x00


	//----- nvinfo : EIATTR_KPARAM_INFO
	.align		4
.L_162:
        /*005c*/ 	.byte	0x04, 0x17
        /*005e*/ 	.short	(.L_164 - .L_163)
.L_163:
        /*0060*/ 	.word	0x00000000
        /*0064*/ 	.short	0x0006
        /*0066*/ 	.short	0x0058
        /*0068*/ 	.byte	0x00, 0xf0, 0x11, 0x00


	//----- nvinfo : EIATTR_KPARAM_INFO
	.align		4
.L_164:
        /*006c*/ 	.byte	0x04, 0x17
        /*006e*/ 	.short	(.L_166 - .L_165)
.L_165:
        /*0070*/ 	.word	0x00000000
        /*0074*/ 	.short	0x0005
        /*0076*/ 	.short	0x0048
        /*0078*/ 	.byte	0x00, 0xf0, 0x41, 0x00


	//----- nvinfo : EIATTR_KPARAM_INFO
	.align		4
.L_166:
        /*007c*/ 	.byte	0x04, 0x17
        /*007e*/ 	.short	(.L_168 - .L_167)
.L_167:
        /*0080*/ 	.word	0x00000000
        /*0084*/ 	.short	0x0004
        /*0086*/ 	.short	0x0038
        /*0088*/ 	.byte	0x00, 0xf0, 0x41, 0x00


	//----- nvinfo : EIATTR_KPARAM_INFO
	.align		4
.L_168:
        /*008c*/ 	.byte	0x04, 0x17
        /*008e*/ 	.short	(.L_170 - .L_169)
.L_169:
        /*0090*/ 	.word	0x00000000
        /*0094*/ 	.short	0x0003
        /*0096*/ 	.short	0x0030
        /*0098*/ 	.byte	0x00, 0xf0, 0x11, 0x00


	//----- nvinfo : EIATTR_KPARAM_INFO
	.align		4
.L_170:
        /*009c*/ 	.byte	0x04, 0x17
        /*009e*/ 	.short	(.L_172 - .L_171)
.L_171:
        /*00a0*/ 	.word	0x00000000
        /*00a4*/ 	.short	0x0002
        /*00a6*/ 	.short	0x0020
        /*00a8*/ 	.byte	0x00, 0xf0, 0x41, 0x00


	//----- nvinfo : EIATTR_KPARAM_INFO
	.align		4
.L_172:
        /*00ac*/ 	.byte	0x04, 0x17
        /*00ae*/ 	.short	(.L_174 - .L_173)
.L_173:
        /*00b0*/ 	.word	0x00000000
        /*00b4*/ 	.short	0x0001
        /*00b6*/ 	.short	0x0010
        /*00b8*/ 	.byte	0x00, 0xf0, 0x41, 0x00


	//----- nvinfo : EIATTR_KPARAM_INFO
	.align		4
.L_174:
        /*00bc*/ 	.byte	0x04, 0x17
        /*00be*/ 	.short	(.L_176 - .L_175)
.L_175:
        /*00c0*/ 	.word	0x00000000
        /*00c4*/ 	.short	0x0000
        /*00c6*/ 	.short	0x0000
        /*00c8*/ 	.byte	0x00, 0xf0, 0x31, 0x00


	//----- nvinfo : EIATTR_MAXREG_COUNT
	.align		4
.L_176:
        /*00cc*/ 	.byte	0x03, 0x1b
        /*00ce*/ 	.short	0x00ff


	//----- nvinfo : EIATTR_MERCURY_ISA_VERSION
	.align		4
        /*00d0*/ 	.byte	0x03, 0x5f
        /*00d2*/ 	.short	0x0000


	//----- nvinfo : EIATTR_EXIT_INSTR_OFFSETS
	.align		4
        /*00d4*/ 	.byte	0x04, 0x1c
        /*00d6*/ 	.short	(.L_178 - .L_177)


	//   ....[0]....
.L_177:
        /*00d8*/ 	.word	0x00000050


	//   ....[1]....
        /*00dc*/ 	.word	0x000021b0


	//----- nvinfo : EIATTR_CTAIDZ_USED
	.align		4
.L_178:
        /*00e0*/ 	.byte	0x01, 0x04
	.zero		2


	//----- nvinfo : EIATTR_CRS_STACK_SIZE
	.align		4
        /*00e4*/ 	.byte	0x04, 0x1e
        /*00e6*/ 	.short	(.L_180 - .L_179)
.L_179:
        /*00e8*/ 	.word	0x00000000
.L_180:


//--------------------- .nv.info._ZN7cutlass9reference6device6kernel11GemmComplexIaNS_6layout22ColumnMajorInterleavedILi32EEEaNS4_19RowMajorInterleavedILi32EEEiS6_iiiNS_16NumericConverterIiiLNS_15FloatRoundStyleE2EEENS_12multiply_addIiiiEELi4ELi16EEEvNS_4gemm9GemmCoordET5_NS_9TensorRefIT_T0_EENS_16ComplexTransformENSH_IT1_T2_EESL_SG_NSH_IT3_T4_EENSH_IT7_SQ_EET6_illll --------------------------
	.section	.nv.info._ZN7cutlass9reference6device6kernel11GemmComplexIaNS_6layout22ColumnMajorInterleavedILi32EEEaNS4_19RowMajorInterleavedILi32EEEiS6_iiiNS_16NumericConverterIiiLNS_15FloatRoundStyleE2EEENS_12multiply_addIiiiEELi4ELi16EEEvNS_4gemm9GemmCoordET5_NS_9TensorRefIT_T0_EENS_16ComplexTransformENSH_IT1_T2_EESL_SG_NSH_IT3_T4_EENSH_IT7_SQ_EET6_illll,"",@"SHT_CUDA_INFO"
	.sectionflags	@""
	.align	4


	//----- nvinfo : EIATTR_CUDA_API_VERSION
	.align		4
        /*0000*/ 	.byte	0x04, 0x37
        /*0002*/ 	.short	(.L_182 - .L_181)
.L_181:
        /*0004*/ 	.word	0x00000082


	//----- nvinfo : EIATTR_SW2861232_WAR
	.align		4
.L_182:
        /*0008*/ 	.byte	0x01, 0x35
	.zero		2


	//----- nvinfo : EIATTR_PARAM_CBANK
	.align		4
        /*000c*/ 	.byte	0x04, 0x0a
        /*000e*/ 	.short	(.L_184 - .L_183)
	.align		4
.L_183:
        /*0010*/ 	.word	index@(.nv.constant0._ZN7cutlass9reference6device6kernel11GemmComplexIaNS_6layout22ColumnMajorInterleavedILi32EEEaNS4_19RowMajorInterleavedILi32EEEiS6_iiiNS_16NumericConverterIiiLNS_15FloatRoundStyleE2EEENS_12multiply_addIiiiEELi4ELi16EEEvNS_4gemm9GemmCoordET5_NS_9TensorRefIT_T0_EENS_16ComplexTransformENSH_IT1_T2_EESL_SG_NSH_IT3_T4_EENSH_IT7_SQ_EET6_illll)
        /*0014*/ 	.short	0x0160
        /*0016*/ 	.short	0x0088


	//----- nvinfo : EIATTR_CBANK_PARAM_SIZE
	.align		4
.L_184:
        /*0018*/ 	.byte	0x03, 0x19
        /*001a*/ 	.short	0x0088


	//----- nvinfo : EIATTR_KPARAM_INFO
	.align		4
        /*001c*/ 	.byte	0x04, 0x17
        /*001e*/ 	.short	(.L_186 - .L_185)
.L_185:
        /*0020*/ 	.word	0x00000000
        /*0024*/ 	.short	0x000e
        /*0026*/ 	.short	0x0080
        /*0028*/ 	.byte	0x00, 0xf0, 0x21, 0x00


	//----- nvinfo : EIATTR_KPARAM_INFO
	.align		4
.L_186:
        /*002c*/ 	.byte	0x04, 0x17
        /*002e*/ 	.short	(.L_188 - .L_187)
.L_187:
        /*0030*/ 	.word	0x00000000
        /*0034*/ 	.short	0x000d
        /*0036*/ 	.short	0x0078
        /*0038*/ 	.byte	0x00, 0xf0, 0x21, 0x00


	//----- nvinfo : EIATTR_KPARAM_INFO
	.align		4
.L_188:
        /*003c*/ 	.byte	0x04, 0x17
        /*003e*/ 	.short	(.L_190 - .L_189)
.L_189:
        /*0040*/ 	.word	0x00000000
        /*0044*/ 	.short	0x000c
        /*0046*/ 	.short	0x0070
        /*0048*/ 	.byte	0x00, 0xf0, 0x21, 0x00


	//----- nvinfo : EIATTR_KPARAM_INFO
	.align		4
.L_190:
        /*004c*/ 	.byte	0x04, 0x17
        /*004e*/ 	.short	(.L_192 - .L_191)
.L_191:
        /*0050*/ 	.word	0x00000000
        /*0054*/ 	.short	0x000b
        /*0056*/ 	.short	0x0068
        /*0058*/ 	.byte	0x00, 0xf0, 0x21, 0x00


	//----- nvinfo : EIATTR_KPARAM_INFO
	.align		4
.L_192:
        /*005c*/ 	.byte	0x04, 0x17
        /*005e*/ 	.short	(.L_194 - .L_193)
.L_193:
        /*0060*/ 	.word	0x00000000
        /*0064*/ 	.short	0x000a
        /*0066*/ 	.short	0x0064
        /*0068*/ 	.byte	0x00, 0xf0, 0x11, 0x00


	//----- nvinfo : EIATTR_KPARAM_INFO
	.align		4
.L_194:
        /*006c*/ 	.byte	0x04, 0x17
        /*006e*/ 	.short	(.L_196 - .L_195)
.L_195:
        /*0070*/ 	.word	0x00000000
        /*0074*/ 	.short	0x0009
        /*0076*/ 	.short	0x0060
        /*0078*/ 	.byte	0x00, 0xf0, 0x11, 0x00


	//----- nvinfo : EIATTR_KPARAM_INFO
	.align		4
.L_196:
        /*007c*/ 	.byte	0x04, 0x17
        /*007e*/ 	.short	(.L_198 - .L_197)
.L_197:
        /*0080*/ 	.word	0x00000000
        /*0084*/ 	.short	0x0008
        /*0086*/ 	.short	0x0050
        /*0088*/ 	.byte	0x00, 0xf0, 0x41, 0x00


	//----- nvinfo : EIATTR_KPARAM_INFO
	.align		4
.L_198:
        /*008c*/ 	.byte	0x04, 0x17
        /*008e*/ 	.short	(.L_200 - .L_199)
.L_199:
        /*0090*/ 	.word	0x00000000
        /*0094*/ 	.short	0x0007
        /*0096*/ 	.short	0x0040
        /*0098*/ 	.byte	0x00, 0xf0, 0x41, 0x00


	//----- nvinfo : EIATTR_KPARAM_INFO
	.align		4
.L_200:
        /*009c*/ 	.byte	0x04, 0x17
        /*009e*/ 	.short	(.L_202 - .L_201)
.L_201:
        /*00a0*/ 	.word	0x00000000
        /*00a4*/ 	.short	0x0006
        /*00a6*/ 	.short	0x003c
        /*00a8*/ 	.byte	0x00, 0xf0, 0x11, 0x00


	//----- nvinfo : EIATTR_KPARAM_INFO
	.align		4
.L_202:
        /*00ac*/ 	.byte	0x04, 0x17
        /*00ae*/ 	.short	(.L_204 - .L_203)
.L_203:
        /*00b0*/ 	.word	0x00000000
        /*00b4*/ 	.short	0x0005
        /*00b6*/ 	.short	0x0038
        /*00b8*/ 	.byte	0x00, 0xf0, 0x11, 0x00


	//----- nvinfo : EIATTR_KPARAM_INFO
	.align		4
.L_204:
        /*00bc*/ 	.byte	0x04, 0x17
        /*00be*/ 	.short	(.L_206 - .L_205)
.L_205:
        /*00c0*/ 	.word	0x00000000
        /*00c4*/ 	.short	0x0004
        /*00c6*/ 	.short	0x0028
        /*00c8*/ 	.byte	0x00, 0xf0, 0x41, 0x00


	//----- nvinfo : EIATTR_KPARAM_INFO
	.align		4
.L_206:
        /*00cc*/ 	.byte	0x04, 0x17
        /*00ce*/ 	.short	(.L_208 - .L_207)
.L_207:
        /*00d0*/ 	.word	0x00000000
        /*00d4*/ 	.short	0x0003
        /*00d6*/ 	.short	0x0020
        /*00d8*/ 	.byte	0x00, 0xf0, 0x11, 0x00


	//----- nvinfo : EIATTR_KPARAM_INFO
	.align		4
.L_208:
        /*00dc*/ 	.byte	0x04, 0x17
        /*00de*/ 	.short	(.L_210 - .L_209)
.L_209:
        /*00e0*/ 	.word	0x00000000
        /*00e4*/ 	.short	0x0002
        /*00e6*/ 	.short	0x0010
        /*00e8*/ 	.byte	0x00, 0xf0, 0x41, 0x00


	//----- nvinfo : EIATTR_KPARAM_INFO
	.align		4
.L_210:
        /*00ec*/ 	.byte	0x04, 0x17
        /*00ee*/ 	.short	(.L_212 - .L_211)
.L_211:
        /*00f0*/ 	.word	0x00000000
        /*00f4*/ 	.short	0x0001
        /*00f6*/ 	.short	0x000c
        /*00f8*/ 	.byte	0x00, 0xf0, 0x11, 0x00


	//----- nvinfo : EIATTR_KPARAM_INFO
	.align		4
.L_212:
        /*00fc*/ 	.byte	0x04, 0x17
        /*00fe*/ 	.short	(.L_214 - .L_213)
.L_213:
        /*0100*/ 	.word	0x00000000
        /*0104*/ 	.short	0x0000
        /*0106*/ 	.short	0x0000
        /*0108*/ 	.byte	0x00, 0xf0, 0x31, 0x00


	//----- nvinfo : EIATTR_MAXREG_COUNT
	.align		4
.L_214:
        /*010c*/ 	.byte	0x03, 0x1b
        /*010e*/ 	.short	0x00ff


	//----- nvinfo : EIATTR_ANNOTATIONS
	.align		4
        /*0110*/ 	.byte	0x04, 0x55
        /*0112*/ 	.short	(.L_216 - .L_215)


	//   ....[0]....
.L_215:
        /*0114*/ 	.word	0x00000001
        /*0118*/ 	.byte	0xd0, 0x05, 0x00, 0x00, 0x01, 0x00, 0x00, 0x00, 0x50, 0x06, 0x00, 0x00, 0x01, 0x00, 0x00, 0x00
        /* <DEDUP_REMOVED lines=185> */
        /*0cb8*/ 	.byte	0xe0, 0xa7, 0x00, 0x00


	//----- nvinfo : EIATTR_MERCURY_ISA_VERSION
	.align		4
.L_216:
        /*0cbc*/ 	.byte	0x03, 0x5f
        /*0cbe*/ 	.short	0x0000


	//----- nvinfo : EIATTR_EXIT_INSTR_OFFSETS
	.align		4
        /*0cc0*/ 	.byte	0x04, 0x1c
        /*0cc2*/ 	.short	(.L_218 - .L_217)


	//   ....[0]....
.L_217:
        /*0cc4*/ 	.word	0x000000f0


	//   ....[1]....
        /*0cc8*/ 	.word	0x0000b4a0


	//----- nvinfo : EIATTR_CTAIDZ_USED
	.align		4
.L_218:
        /*0ccc*/ 	.byte	0x01, 0x04
	.zero		2


	//----- nvinfo : EIATTR_CRS_STACK_SIZE
	.align		4
        /*0cd0*/ 	.byte	0x04, 0x1e
        /*0cd2*/ 	.short	(.L_220 - .L_219)
.L_219:
        /*0cd4*/ 	.word	0x00000000
.L_220:


//--------------------- .nv.info._ZN7cutlass9reference6device6kernel11GemmComplexIaNS_6layout22ColumnMajorInterleavedILi32EEEaNS4_19RowMajorInterleavedILi32EEEiS6_iiiNS_16NumericConverterIiiLNS_15FloatRoundStyleE2EEENS_12multiply_addIiiiEELi4ELi4EEEvNS_4gemm9GemmCoordET5_NS_9TensorRefIT_T0_EENS_16ComplexTransformENSH_IT1_T2_EESL_SG_NSH_IT3_T4_EENSH_IT7_SQ_EET6_illll --------------------------
	.section	.nv.info._ZN7cutlass9reference6device6kernel11GemmComplexIaNS_6layout22ColumnMajorInterleavedILi32EEEaNS4_19RowMajorInterleavedILi32EEEiS6_iiiNS_16NumericConverterIiiLNS_15FloatRoundStyleE2EEENS_12multiply_addIiiiEELi4ELi4EEEvNS_4gemm9GemmCoordET5_NS_9TensorRefIT_T0_EENS_16ComplexTransformENSH_IT1_T2_EESL_SG_NSH_IT3_T4_EENSH_IT7_SQ_EET6_illll,"",@"SHT_CUDA_INFO"
	.sectionflags	@""
	.align	4


	//----- nvinfo : EIATTR_CUDA_API_VERSION
	.align		4
        /*0000*/ 	.byte	0x04, 0x37
        /*0002*/ 	.short	(.L_222 - .L_221)
.L_221:
        /*0004*/ 	.word	0x00000082


	//----- nvinfo : EIATTR_SW2861232_WAR
	.align		4
.L_222:
        /*0008*/ 	.byte	0x01, 0x35
	.zero		2


	//----- nvinfo : EIATTR_PARAM_CBANK
	.align		4
        /*000c*/ 	.byte	0x04, 0x0a
        /*000e*/ 	.short	(.L_224 - .L_223)
	.align		4
.L_223:
        /*0010*/ 	.word	index@(.nv.constant0._ZN7cutlass9reference6device6kernel11GemmComplexIaNS_6layout22ColumnMajorInterleavedILi32EEEaNS4_19RowMajorInterleavedILi32EEEiS6_iiiNS_16NumericConverterIiiLNS_15FloatRoundStyleE2EEENS_12multiply_addIiiiEELi4ELi4EEEvNS_4gemm9GemmCoordET5_NS_9TensorRefIT_T0_EENS_16ComplexTransformENSH_IT1_T2_EESL_SG_NSH_IT3_T4_EENSH_IT7_SQ_EET6_illll)
        /*0014*/ 	.short	0x0160
        /*0016*/ 	.short	0x0088


	//----- nvinfo : EIATTR_CBANK_PARAM_SIZE
	.align		4
.L_224:
        /*0018*/ 	.byte	0x03, 0x19
        /*001a*/ 	.short	0x0088


	//----- nvinfo : EIATTR_KPARAM_INFO
	.align		4
        /*001c*/ 	.byte	0x04, 0x17
        /*001e*/ 	.short	(.L_226 - .L_225)
.L_225:
        /*0020*/ 	.word	0x00000000
        /*0024*/ 	.short	0x000e
        /*0026*/ 	.short	0x0080
        /*0028*/ 	.byte	0x00, 0xf0, 0x21, 0x00


	//----- nvinfo : EIATTR_KPARAM_INFO
	.align		4
.L_226:
        /*002c*/ 	.byte	0x04, 0x17
        /*002e*/ 	.short	(.L_228 - .L_227)
.L_227:
        /*0030*/ 	.word	0x00000000
        /*0034*/ 	.short	0x000d
        /*0036*/ 	.short	0x0078
        /*0038*/ 	.byte	0x00, 0xf0, 0x21, 0x00


	//----- nvinfo : EIATTR_KPARAM_INFO
	.align		4
.L_228:
        /*003c*/ 	.byte	0x04, 0x17
        /*003e*/ 	.short	(.L_230 - .L_229)
.L_229:
        /*0040*/ 	.word	0x00000000
        /*0044*/ 	.short	0x000c
        /*0046*/ 	.short	0x0070
        /*0048*/ 	.byte	0x00, 0xf0, 0x21, 0x00


	//----- nvinfo : EIATTR_KPARAM_INFO
	.align		4
.L_230:
        /*004c*/ 	.byte	0x04, 0x17
        /*004e*/ 	.short	(.L_232 - .L_231)
.L_231:
        /*0050*/ 	.word	0x00000000
        /*0054*/ 	.short	0x000b
        /*0056*/ 	.short	0x0068
        /*0058*/ 	.byte	0x00, 0xf0, 0x21, 0x00


	//----- nvinfo : EIATTR_KPARAM_INFO
	.align		4
.L_232:
        /*005c*/ 	.byte	0x04, 0x17
        /*005e*/ 	.short	(.L_234 - .L_233)
.L_233:
        /*0060*/ 	.word	0x00000000
        /*0064*/ 	.short	0x000a
        /*0066*/ 	.short	0x0064
        /*0068*/ 	.byte	0x00, 0xf0, 0x11, 0x00


	//----- nvinfo : EIATTR_KPARAM_INFO
	.align		4
.L_234:
        /*006c*/ 	.byte	0x04, 0x17
        /*006e*/ 	.short	(.L_236 - .L_235)
.L_235:
        /*0070*/ 	.word	0x00000000
        /*0074*/ 	.short	0x0009
        /*0076*/ 	.short	0x0060
        /*0078*/ 	.byte	0x00, 0xf0, 0x11, 0x00


	//----- nvinfo : EIATTR_KPARAM_INFO
	.align		4
.L_236:
        /*007c*/ 	.byte	0x04, 0x17
        /*007e*/ 	.short	(.L_238 - .L_237)
.L_237:
        /*0080*/ 	.word	0x00000000
        /*0084*/ 	.short	0x0008
        /*0086*/ 	.short	0x0050
        /*0088*/ 	.byte	0x00, 0xf0, 0x41, 0x00


	//----- nvinfo : EIATTR_KPARAM_INFO
	.align		4
.L_238:
        /*008c*/ 	.byte	0x04, 0x17
        /*008e*/ 	.short	(.L_240 - .L_239)
.L_239:
        /*0090*/ 	.word	0x00000000
        /*0094*/ 	.short	0x0007
        /*0096*/ 	.short	0x0040
        /*0098*/ 	.byte	0x00, 0xf0, 0x41, 0x00


	//----- nvinfo : EIATTR_KPARAM_INFO
	.align		4
.L_240:
        /*009c*/ 	.byte	0x04, 0x17
        /*009e*/ 	.short	(.L_242 - .L_241)
.L_241:
        /*00a0*/ 	.word	0x00000000
        /*00a4*/ 	.short	0x0006
        /*00a6*/ 	.short	0x003c
        /*00a8*/ 	.byte	0x00, 0xf0, 0x11, 0x00


	//----- nvinfo : EIATTR_KPARAM_INFO
	.align		4
.L_242:
        /*00ac*/ 	.byte	0x04, 0x17
        /*00ae*/ 	.short	(.L_244 - .L_243)
.L_243:
        /*00b0*/ 	.word	0x00000000
        /*00b4*/ 	.short	0x0005
        /*00b6*/ 	.short	0x0038
        /*00b8*/ 	.byte	0x00, 0xf0, 0x11, 0x00


	//----- nvinfo : EIATTR_KPARAM_INFO
	.align		4
.L_244:
        /*00bc*/ 	.byte	0x04, 0x17
        /*00be*/ 	.short	(.L_246 - .L_245)
.L_245:
        /*00c0*/ 	.word	0x00000000
        /*00c4*/ 	.short	0x0004
        /*00c6*/ 	.short	0x0028
        /*00c8*/ 	.byte	0x00, 0xf0, 0x41, 0x00


	//----- nvinfo : EIATTR_KPARAM_INFO
	.align		4
.L_246:
        /*00cc*/ 	.byte	0x04, 0x17
        /*00ce*/ 	.short	(.L_248 - .L_247)
.L_247:
        /*00d0*/ 	.word	0x00000000
        /*00d4*/ 	.short	0x0003
        /*00d6*/ 	.short	0x0020
        /*00d8*/ 	.byte	0x00, 0xf0, 0x11, 0x00


	//----- nvinfo : EIATTR_KPARAM_INFO
	.align		4
.L_248:
        /*00dc*/ 	.byte	0x04, 0x17
        /*00de*/ 	.short	(.L_250 - .L_249)
.L_249:
        /*00e0*/ 	.word	0x00000000
        /*00e4*/ 	.short	0x0002
        /*00e6*/ 	.short	0x0010
        /*00e8*/ 	.byte	0x00, 0xf0, 0x41, 0x00


	//----- nvinfo : EIATTR_KPARAM_INFO
	.align		4
.L_250:
        /*00ec*/ 	.byte	0x04, 0x17
        /*00ee*/ 	.short	(.L_252 - .L_251)
.L_251:
        /*00f0*/ 	.word	0x00000000
        /*00f4*/ 	.short	0x0001
        /*00f6*/ 	.short	0x000c
        /*00f8*/ 	.byte	0x00, 0xf0, 0x11, 0x00


	//----- nvinfo : EIATTR_KPARAM_INFO
	.align		4
.L_252:
        /*00fc*/ 	.byte	0x04, 0x17
        /*00fe*/ 	.short	(.L_254 - .L_253)
.L_253:
        /*0100*/ 	.word	0x00000000
        /*0104*/ 	.short	0x0000
        /*0106*/ 	.short	0x0000
        /*0108*/ 	.byte	0x00, 0xf0, 0x31, 0x00


	//----- nvinfo : EIATTR_MAXREG_COUNT
	.align		4
.L_254:
        /*010c*/ 	.byte	0x03, 0x1b
        /*010e*/ 	.short	0x00ff


	//----- nvinfo : EIATTR_MERCURY_ISA_VERSION
	.align		4
        /*0110*/ 	.byte	0x03, 0x5f
        /*0112*/ 	.short	0x0000


	//----- nvinfo : EIATTR_EXIT_INSTR_OFFSETS
	.align		4
        /*0114*/ 	.byte	0x04, 0x1c
        /*0116*/ 	.short	(.L_256 - .L_255)


	//   ....[0]....
.L_255:
        /*0118*/ 	.word	0x000000e0


	//   ....[1]....
        /*011c*/ 	.word	0x00002f20


	//----- nvinfo : EIATTR_CTAIDZ_USED
	.align		4
.L_256:
        /*0120*/ 	.byte	0x01, 0x04
	.zero		2


	//----- nvinfo : EIATTR_CRS_STACK_SIZE
	.align		4
        /*0124*/ 	.byte	0x04, 0x1e
        /*0126*/ 	.short	(.L_258 - .L_257)
.L_257:
        /*0128*/ 	.word	0x00000000
.L_258:


//--------------------- .nv.info._ZN7cutlass9reference6device6kernel13TensorForEachINS1_6detail14TensorReLuFuncIaNS_6layout22ColumnMajorInterleavedILi32EEEEELi2ENS9_6ParamsEEEvNS_5CoordIXT0_EilEET1_ --------------------------
	.section	.nv.info._ZN7cutlass9reference6device6kernel13TensorForEachINS1_6detail14TensorReLuFuncIaNS_6layout22ColumnMajorInterleavedILi32EEEEELi2ENS9_6ParamsEEEvNS_5CoordIXT0_EilEET1_,"",@"SHT_CUDA_INFO"
	.sectionflags	@""
	.align	4


	//----- nvinfo : EIATTR_CUDA_API_VERSION
	.align		4
        /*0000*/ 	.byte	0x04, 0x37
        /*0002*/ 	.short	(.L_260 - .L_259)
.L_259:
        /*0004*/ 	.word	0x00000082


	//----- nvinfo : EIATTR_SW2861232_WAR
	.align		4
.L_260:
        /*0008*/ 	.byte	0x01, 0x35
	.zero		2


	//----- nvinfo : EIATTR_PARAM_CBANK
	.align		4
        /*000c*/ 	.byte	0x04, 0x0a
        /*000e*/ 	.short	(.L_262 - .L_261)
	.align		4
.L_261:
        /*0010*/ 	.word	index@(.nv.constant0._ZN7cutlass9reference6device6kernel13TensorForEachINS1_6detail14TensorReLuFuncIaNS_6layout22ColumnMajorInterleavedILi32EEEEELi2ENS9_6ParamsEEEvNS_5CoordIXT0_EilEET1_)
        /*0014*/ 	.short	0x0160
        /*0016*/ 	.short	0x0028


	//----- nvinfo : EIATTR_CBANK_PARAM_SIZE
	.align		4
.L_262:
        /*0018*/ 	.byte	0x03, 0x19
        /*001a*/ 	.short	0x0028


	//----- nvinfo : EIATTR_KPARAM_INFO
	.align		4
        /*001c*/ 	.byte	0x04, 0x17
        /*001e*/ 	.short	(.L_264 - .L_263)
.L_263:
        /*0020*/ 	.word	0x00000000
        /*0024*/ 	.short	0x0001
        /*0026*/ 	.short	0x0008
        /*0028*/ 	.byte	0x00, 0xf0, 0x81, 0x00


	//----- nvinfo : EIATTR_KPARAM_INFO
	.align		4
.L_264:
        /*002c*/ 	.byte	0x04, 0x17
        /*002e*/ 	.short	(.L_266 - .L_265)
.L_265:
        /*0030*/ 	.word	0x00000000
        /*0034*/ 	.short	0x0000
        /*0036*/ 	.short	0x0000
        /*0038*/ 	.byte	0x00, 0xf0, 0x21, 0x00


	//----- nvinfo : EIATTR_MAXREG_COUNT
	.align		4
.L_266:
        /*003c*/ 	.byte	0x03, 0x1b
        /*003e*/ 	.short	0x00ff


	//----- nvinfo : EIATTR_MERCURY_ISA_VERSION
	.align		4
        /*0040*/ 	.byte	0x03, 0x5f
        /*0042*/ 	.short	0x0000


	//----- nvinfo : EIATTR_EXIT_INSTR_OFFSETS
	.align		4
        /*0044*/ 	.byte	0x04, 0x1c
        /*0046*/ 	.short	(.L_268 - .L_267)


	//   ....[0]....
.L_267:
        /*0048*/ 	.word	0x00000090


	//   ....[1]....
        /*004c*/ 	.word	0x000004c0


	//----- nvinfo : EIATTR_CRS_STACK_SIZE
	.align		4
.L_268:
        /*0050*/ 	.byte	0x04, 0x1e
        /*0052*/ 	.short	(.L_270 - .L_269)
.L_269:
        /*0054*/ 	.word	0x00000000
.L_270:


//--------------------- .nv.info._ZN7cutlass9reference6device6kernel4GemmINS_9TensorRefIaNS_6layout22ColumnMajorInterleavedILi32EEEEENS4_IaNS5_19RowMajorInterleavedILi32EEEEES8_fiNS_11MatrixShapeILi4ELi4EEENS_12multiply_addIiiiEENS_21NumericConverterClampIafEEEEvNS_4gemm9GemmCoordET2_T_T0_SK_T1_SN_T3_ --------------------------
	.section	.nv.info._ZN7cutlass9reference6device6kernel4GemmINS_9TensorRefIaNS_6layout22ColumnMajorInterleavedILi32EEEEENS4_IaNS5_19RowMajorInterleavedILi32EEEEES8_fiNS_11MatrixShapeILi4ELi4EEENS_12multiply_addIiiiEENS_21NumericConverterClampIafEEEEvNS_4gemm9GemmCoordET2_T_T0_SK_T1_SN_T3_,"",@"SHT_CUDA_INFO"
	.sectionflags	@""
	.align	4


	//----- nvinfo : EIATTR_CUDA_API_VERSION
	.align		4
        /*0000*/ 	.byte	0x04, 0x37
        /*0002*/ 	.short	(.L_272 - .L_271)
.L_271:
        /*0004*/ 	.word	0x00000082


	//----- nvinfo : EIATTR_SW2861232_WAR
	.align		4
.L_272:
        /*0008*/ 	.byte	0x01, 0x35
	.zero		2


	//----- nvinfo : EIATTR_PARAM_CBANK
	.align		4
        /*000c*/ 	.byte	0x04, 0x0a
        /*000e*/ 	.short	(.L_274 - .L_273)
	.align		4
.L_273:
        /*0010*/ 	.word	index@(.nv.constant0._ZN7cutlass9reference6device6kernel4GemmINS_9TensorRefIaNS_6layout22ColumnMajorInterleavedILi32EEEEENS4_IaNS5_19RowMajorInterleavedILi32EEEEES8_fiNS_11MatrixShapeILi4ELi4EEENS_12multiply_addIiiiEENS_21NumericConverterClampIafEEEEvNS_4gemm9GemmCoordET2_T_T0_SK_T1_SN_T3_)
        /*0014*/ 	.short	0x0160
        /*0016*/ 	.short	0x005c


	//----- nvinfo : EIATTR_CBANK_PARAM_SIZE
	.align		4
.L_274:
        /*0018*/ 	.byte	0x03, 0x19
        /*001a*/ 	.short	0x005c


	//----- nvinfo : EIATTR_KPARAM_INFO
	.align		4
        /*001c*/ 	.byte	0x04, 0x17
        /*001e*/ 	.short	(.L_276 - .L_275)
.L_275:
        /*0020*/ 	.word	0x00000000
        /*0024*/ 	.short	0x0007
        /*0026*/ 	.short	0x0058
        /*0028*/ 	.byte	0x00, 0xf0, 0x11, 0x00


	//----- nvinfo : EIATTR_KPARAM_INFO
	.align		4
.L_276:
        /*002c*/ 	.byte	0x04, 0x17
        /*002e*/ 	.short	(.L_278 - .L_277)
.L_277:
        /*0030*/ 	.word	0x00000000
        /*0034*/ 	.short	0x0006
        /*0036*/ 	.short	0x0048
        /*0038*/ 	.byte	0x00, 0xf0, 0x41, 0x00


	//----- nvinfo : EIATTR_KPARAM_INFO
	.align		4
.L_278:
        /*003c*/ 	.byte	0x04, 0x17
        /*003e*/ 	.short	(.L_280 - .L_279)
.L_279:
        /*0040*/ 	.word	0x00000000
        /*0044*/ 	.short	0x0005
        /*0046*/ 	.short	0x0038
        /*0048*/ 	.byte	0x00, 0xf0, 0x41, 0x00


	//----- nvinfo : EIATTR_KPARAM_INFO
	.align		4
.L_280:
        /*004c*/ 	.byte	0x04, 0x17
        /*004e*/ 	.short	(.L_282 - .L_281)
.L_281:
        /*0050*/ 	.word	0x00000000
        /*0054*/ 	.short	0x0004
        /*0056*/ 	.short	0x0030
        /*0058*/ 	.byte	0x00, 0xf0, 0x11, 0x00


	//----- nvinfo : EIATTR_KPARAM_INFO
	.align		4
.L_282:
        /*005c*/ 	.byte	0x04, 0x17
        /*005e*/ 	.short	(.L_284 - .L_283)
.L_283:
        /*0060*/ 	.word	0x00000000
        /*0064*/ 	.short	0x0003
        /*0066*/ 	.short	0x0020
        /*0068*/ 	.byte	0x00, 0xf0, 0x41, 0x00


	//----- nvinfo : EIATTR_KPARAM_INFO
	.align		4
.L_284:
        /*006c*/ 	.byte	0x04, 0x17
        /*006e*/ 	.short	(.L_286 - .L_285)
.L_285:
        /*0070*/ 	.word	0x00000000
        /*0074*/ 	.short	0x0002
        /*0076*/ 	.short	0x0010
        /*0078*/ 	.byte	0x00, 0xf0, 0x41, 0x00


	//----- nvinfo : EIATTR_KPARAM_INFO
	.align		4
.L_286:
        /*007c*/ 	.byte	0x04, 0x17
        /*007e*/ 	.short	(.L_288 - .L_287)
.L_287:
        /*0080*/ 	.word	0x00000000
        /*0084*/ 	.short	0x0001
        /*0086*/ 	.short	0x000c
        /*0088*/ 	.byte	0x00, 0xf0, 0x11, 0x00


	//----- nvinfo : EIATTR_KPARAM_INFO
	.align		4
.L_288:
        /*008c*/ 	.byte	0x04, 0x17
        /*008e*/ 	.short	(.L_290 - .L_289)
.L_289:
        /*0090*/ 	.word	0x00000000
        /*0094*/ 	.short	0x0000
        /*0096*/ 	.short	0x0000
        /*0098*/ 	.byte	0x00, 0xf0, 0x31, 0x00


	//----- nvinfo : EIATTR_MAXREG_COUNT
	.align		4
.L_290:
        /*009c*/ 	.byte	0x03, 0x1b
        /*009e*/ 	.short	0x00ff


	//----- nvinfo : EIATTR_MERCURY_ISA_VERSION
	.align		4
        /*00a0*/ 	.byte	0x03, 0x5f
        /*00a2*/ 	.short	0x0000


	//----- nvinfo : EIATTR_EXIT_INSTR_OFFSETS
	.align		4
        /*00a4*/ 	.byte	0x04, 0x1c
        /*00a6*/ 	.short	(.L_292 - .L_291)


	//   ....[0]....
.L_291:
        /*00a8*/ 	.word	0x00002d30


	//   ....[1]....
        /*00ac*/ 	.word	0x00002f50


	//----- nvinfo : EIATTR_CRS_STACK_SIZE
	.align		4
.L_292:
        /*00b0*/ 	.byte	0x04, 0x1e
        /*00b2*/ 	.short	(.L_294 - .L_293)
.L_293:
        /*00b4*/ 	.word	0x00000000
.L_294:


//--------------------- .nv.info._ZN7cutlass6KernelINS_4gemm6kernel7B2bGemmINS1_11threadblock16B2bMmaMultistageINS1_9GemmShapeILi64ELi64ELi64EEENS_9transform11threadblock28PredicatedTileAccessIteratorINS_11MatrixShapeILi64ELi64EEEaNS_6layout22ColumnMajorInterleavedILi32EEELi1ENS8_29PitchLinearWarpRakedThreadMapINS_16PitchLinearShapeILi2048ELi2EEELi128ENSH_ILi32ELi1EEELi16EEENS_5ArrayIaLi16ELb0EEELb0ENSD_9NoPermuteEEENS9_25RegularTileAccessIteratorISC_aNSD_37RowMajorTensorOpMultiplicandCrosswiseILi8ELi32EEELi0ENS8_29TransposePitchLinearThreadMapISK_NSH_ILi2ELi16EEEEELi16EEELNS_4arch14CacheOperation4KindE1ENSA_INSB_ILi64ELi128EEEaNSD_19RowMajorInterleavedILi32EEELi0ESK_SM_Lb0ESN_EENSP_ISC_aNSD_40ColumnMajorTensorOpMultiplicandCrosswiseILi8ELi32EEELi1ESU_Li16EEELSY_1ENS6_ILi64ELi128ELi64EEENS1_4warp27MmaTensorOpFragmentIteratorINSB_ILi16ELi32EEENSB_ILi16ELi64EEELi64EiaNSD_8RowMajorENS6_ILi16ELi8ELi32EEENS_8epilogue6thread21LinearCombinationReluIaLi2EifLNS1E_9ScaleType4KindE2ELNS_15FloatRoundStyleE2EEEEENS9_14VectorIteratorINS9_30PredicatedVectorAccessIteratorISC_S1A_fS1B_Li4ELb0EEEEENS8_4warp22VectorFragmentIteratorINSB_ILi1ELi16EEEfS1B_S1C_Li4EEENSA_ISZ_aS11_Li0ENSG_INSH_ILi4096ELi2EEELi128ESJ_Li16EEESM_Lb0ESN_EENSP_ISZ_aS14_Li1ENSS_IS1U_ST_EELi16EEELSY_1EiSF_S1J_NS4_9MmaPolicyINS17_11MmaTensorOpINS6_ILi16ELi64ELi64EEEaSR_aS14_iSF_NS17_17MmaTensorOpPolicyINSW_3MmaIS1C_Li32EaS1B_aNSD_11ColumnMajorEiS1B_NSW_21OpMultiplyAddSaturateEEENSB_ILi1ELi1EEEEELi1ELb1EbEENSB_ILi0ELi0EEES29_Li1EEENS1Y_INS1Z_INS6_ILi16ELi128ELi64EEEaSR_aS14_iSF_S27_Li1ELb1EbEES29_S29_Li1EEELi3EbEENS1D_11threadblock19InterleavedEpilogueIS16_S2C_Li1ENS2F_33InterleavedPredicatedTileIteratorINS2F_30InterleavedOutputTileThreadMapINSH_ILi4ELi1EEENSH_ILi2ELi4EEELi128ELi8ELi8EEEaLi32EEENS1D_4warp24FragmentIteratorTensorOpIS2B_S1C_iNSL_IiLi4ELb1EEESF_EENS1F_IaLi8EifLS1H_1ELS1I_2EEELi32EEENS4_30GemmIdentityThreadblockSwizzleILi1EEEEEEEvNT_6ParamsE --------------------------
	.section	.nv.info._ZN7cutlass6KernelINS_4gemm6kernel7B2bGemmINS1_11threadblock16B2bMmaMultistageINS1_9GemmShapeILi64ELi64ELi64EEENS_9transform11threadblock28PredicatedTileAccessIteratorINS_11MatrixShapeILi64ELi64EEEaNS_6layout22ColumnMajorInterleavedILi32EEELi1ENS8_29PitchLinearWarpRakedThreadMapINS_16PitchLinearShapeILi2048ELi2EEELi128ENSH_ILi32ELi1EEELi16EEENS_5ArrayIaLi16ELb0EEELb0ENSD_9NoPermuteEEENS9_25RegularTileAccessIteratorISC_aNSD_37RowMajorTensorOpMultiplicandCrosswiseILi8ELi32EEELi0ENS8_29TransposePitchLinearThreadMapISK_NSH_ILi2ELi16EEEEELi16EEELNS_4arch14CacheOperation4KindE1ENSA_INSB_ILi64ELi128EEEaNSD_19RowMajorInterleavedILi32EEELi0ESK_SM_Lb0ESN_EENSP_ISC_aNSD_40ColumnMajorTensorOpMultiplicandCrosswiseILi8ELi32EEELi1ESU_Li16EEELSY_1ENS6_ILi64ELi128ELi64EEENS1_4warp27MmaTensorOpFragmentIteratorINSB_ILi16ELi32EEENSB_ILi16ELi64EEELi64EiaNSD_8RowMajorENS6_ILi16ELi8ELi32EEENS_8epilogue6thread21LinearCombinationReluIaLi2EifLNS1E_9ScaleType4KindE2ELNS_15FloatRoundStyleE2EEEEENS9_14VectorIteratorINS9_30PredicatedVectorAccessIteratorISC_S1A_fS1B_Li4ELb0EEEEENS8_4warp22VectorFragmentIteratorINSB_ILi1ELi16EEEfS1B_S1C_Li4EEENSA_ISZ_aS11_Li0ENSG_INSH_ILi4096ELi2EEELi128ESJ_Li16EEESM_Lb0ESN_EENSP_ISZ_aS14_Li1ENSS_IS1U_ST_EELi16EEELSY_1EiSF_S1J_NS4_9MmaPolicyINS17_11MmaTensorOpINS6_ILi16ELi64ELi64EEEaSR_aS14_iSF_NS17_17MmaTensorOpPolicyINSW_3MmaIS1C_Li32EaS1B_aNSD_11ColumnMajorEiS1B_NSW_21OpMultiplyAddSaturateEEENSB_ILi1ELi1EEEEELi1ELb1EbEENSB_ILi0ELi0EEES29_Li1EEENS1Y_INS1Z_INS6_ILi16ELi128ELi64EEEaSR_aS14_iSF_S27_Li1ELb1EbEES29_S29_Li1EEELi3EbEENS1D_11threadblock19InterleavedEpilogueIS16_S2C_Li1ENS2F_33InterleavedPredicatedTileIteratorINS2F_30InterleavedOutputTileThreadMapINSH_ILi4ELi1EEENSH_ILi2ELi4EEELi128ELi8ELi8EEEaLi32EEENS1D_4warp24FragmentIteratorTensorOpIS2B_S1C_iNSL_IiLi4ELb1EEESF_EENS1F_IaLi8EifLS1H_1ELS1I_2EEELi32EEENS4_30GemmIdentityThreadblockSwizzleILi1EEEEEEEvNT_6ParamsE,"",@"SHT_CUDA_INFO"
	.sectionflags	@""
	.align	4


	//----- nvinfo : EIATTR_CUDA_API_VERSION
	.align		4
        /*0000*/ 	.byte	0x04, 0x37
        /*0002*/ 	.short	(.L_296 - .L_295)
.L_295:
        /*0004*/ 	.word	0x00000082


	//----- nvinfo : EIATTR_SW2861232_WAR
	.align		4
.L_296:
        /*0008*/ 	.byte	0x01, 0x35
	.zero		2


	//----- nvinfo : EIATTR_PARAM_CBANK
	.align		4
        /*000c*/ 	.byte	0x04, 0x0a
        /*000e*/ 	.short	(.L_298 - .L_297)
	.align		4
.L_297:
        /*0010*/ 	.word	index@(.nv.constant0._ZN7cutlass6KernelINS_4gemm6kernel7B2bGemmINS1_11threadblock16B2bMmaMultistageINS1_9GemmShapeILi64ELi64ELi64EEENS_9transform11threadblock28PredicatedTileAccessIteratorINS_11MatrixShapeILi64ELi64EEEaNS_6layout22ColumnMajorInterleavedILi32EEELi1ENS8_29PitchLinearWarpRakedThreadMapINS_16PitchLinearShapeILi2048ELi2EEELi128ENSH_ILi32ELi1EEELi16EEENS_5ArrayIaLi16ELb0EEELb0ENSD_9NoPermuteEEENS9_25RegularTileAccessIteratorISC_aNSD_37RowMajorTensorOpMultiplicandCrosswiseILi8ELi32EEELi0ENS8_29TransposePitchLinearThreadMapISK_NSH_ILi2ELi16EEEEELi16EEELNS_4arch14CacheOperation4KindE1ENSA_INSB_ILi64ELi128EEEaNSD_19RowMajorInterleavedILi32EEELi0ESK_SM_Lb0ESN_EENSP_ISC_aNSD_40ColumnMajorTensorOpMultiplicandCrosswiseILi8ELi32EEELi1ESU_Li16EEELSY_1ENS6_ILi64ELi128ELi64EEENS1_4warp27MmaTensorOpFragmentIteratorINSB_ILi16ELi32EEENSB_ILi16ELi64EEELi64EiaNSD_8RowMajorENS6_ILi16ELi8ELi32EEENS_8epilogue6thread21LinearCombinationReluIaLi2EifLNS1E_9ScaleType4KindE2ELNS_15FloatRoundStyleE2EEEEENS9_14VectorIteratorINS9_30PredicatedVectorAccessIteratorISC_S1A_fS1B_Li4ELb0EEEEENS8_4warp22VectorFragmentIteratorINSB_ILi1ELi16EEEfS1B_S1C_Li4EEENSA_ISZ_aS11_Li0ENSG_INSH_ILi4096ELi2EEELi128ESJ_Li16EEESM_Lb0ESN_EENSP_ISZ_aS14_Li1ENSS_IS1U_ST_EELi16EEELSY_1EiSF_S1J_NS4_9MmaPolicyINS17_11MmaTensorOpINS6_ILi16ELi64ELi64EEEaSR_aS14_iSF_NS17_17MmaTensorOpPolicyINSW_3MmaIS1C_Li32EaS1B_aNSD_11ColumnMajorEiS1B_NSW_21OpMultiplyAddSaturateEEENSB_ILi1ELi1EEEEELi1ELb1EbEENSB_ILi0ELi0EEES29_Li1EEENS1Y_INS1Z_INS6_ILi16ELi128ELi64EEEaSR_aS14_iSF_S27_Li1ELb1EbEES29_S29_Li1EEELi3EbEENS1D_11threadblock19InterleavedEpilogueIS16_S2C_Li1ENS2F_33InterleavedPredicatedTileIteratorINS2F_30InterleavedOutputTileThreadMapINSH_ILi4ELi1EEENSH_ILi2ELi4EEELi128ELi8ELi8EEEaLi32EEENS1D_4warp24FragmentIteratorTensorOpIS2B_S1C_iNSL_IiLi4ELb1EEESF_EENS1F_IaLi8EifLS1H_1ELS1I_2EEELi32EEENS4_30GemmIdentityThreadblockSwizzleILi1EEEEEEEvNT_6ParamsE)
        /*0014*/ 	.short	0x0160
        /*0016*/ 	.short	0x01e8


	//----- nvinfo : EIATTR_CBANK_PARAM_SIZE
	.align		4
.L_298:
        /*0018*/ 	.byte	0x03, 0x19
        /*001a*/ 	.short	0x01e8


	//----- nvinfo : EIATTR_KPARAM_INFO
	.align		4
        /*001c*/ 	.byte	0x04, 0x17
        /*001e*/ 	.short	(.L_300 - .L_299)
.L_299:
        /*0020*/ 	.word	0x00000000
        /*0024*/ 	.short	0x0000
        /*0026*/ 	.short	0x0000
        /*0028*/ 	.byte	0x00, 0xf0, 0xa1, 0x07


	//----- nvinfo : EIATTR_MAXREG_COUNT
	.align		4
.L_300:
        /*002c*/ 	.byte	0x03, 0x1b
        /*002e*/ 	.short	0x00ff


	//----- nvinfo : EIATTR_NUM_BARRIERS
	.align		4
        /*0030*/ 	.byte	0x02, 0x4c
        /*0032*/ 	.byte	0x01
	.zero		1


	//----- nvinfo : EIATTR_MERCURY_ISA_VERSION
	.align		4
        /*0034*/ 	.byte	0x03, 0x5f
        /*0036*/ 	.short	0x0000


	//----- nvinfo : EIATTR_COOP_GROUP_MASK_REGIDS
	.align		4
        /*0038*/ 	.byte	0x04, 0x29
        /*003a*/ 	.short	(.L_302 - .L_301)


	//   ....[0]....
.L_301:
        /*003c*/ 	.word	0xffffffff


	//----- nvinfo : EIATTR_COOP_GROUP_INSTR_OFFSETS
	.align		4
.L_302:
        /*0040*/ 	.byte	0x04, 0x28
        /*0042*/ 	.short	(.L_304 - .L_303)


	//   ....[0]....
.L_303:
        /*0044*/ 	.word	0x00001230


	//----- nvinfo : EIATTR_EXIT_INSTR_OFFSETS
	.align		4
.L_304:
        /*0048*/ 	.byte	0x04, 0x1c
        /*004a*/ 	.short	(.L_306 - .L_305)


	//   ....[0]....
.L_305:
        /*004c*/ 	.word	0x000000b0


	//   ....[1]....
        /*0050*/ 	.word	0x00005a80


	//   ....[2]....
        /*0054*/ 	.word	0x00005b50


	//   ....[3]....
        /*0058*/ 	.word	0x00005bd0


	//----- nvinfo : EIATTR_CTAIDZ_USED
	.align		4
.L_306:
        /*005c*/ 	.byte	0x01, 0x04
	.zero		2


	//----- nvinfo : EIATTR_CRS_STACK_SIZE
	.align		4
        /*0060*/ 	.byte	0x04, 0x1e
        /*0062*/ 	.short	(.L_308 - .L_307)
.L_307:
        /*0064*/ 	.word	0x00000000
.L_308:


//--------------------- .nv.info._ZN7cutlass6KernelINS_4gemm6kernel4GemmINS1_11threadblock13MmaMultistageINS1_9GemmShapeILi128ELi128ELi64EEENS_9transform11threadblock28PredicatedTileAccessIteratorINS_11MatrixShapeILi128ELi64EEEaNS_6layout22ColumnMajorInterleavedILi32EEELi1ENS8_29PitchLinearWarpRakedThreadMapINS_16PitchLinearShapeILi4096ELi2EEELi128ENSH_ILi32ELi1EEELi16EEENS_5ArrayIaLi16ELb0EEELb0ENSD_9NoPermuteEEENS9_25RegularTileAccessIteratorISC_aNSD_37RowMajorTensorOpMultiplicandCrosswiseILi8ELi32EEELi0ENS8_29TransposePitchLinearThreadMapISK_NSH_ILi2ELi16EEEEELi16EEELNS_4arch14CacheOperation4KindE1ENSA_INSB_ILi64ELi128EEEaNSD_19RowMajorInterleavedILi32EEELi0ESK_SM_Lb0ESN_EENSP_ISZ_aNSD_40ColumnMajorTensorOpMultiplicandCrosswiseILi8ELi32EEELi1ESU_Li16EEELSY_1EiNSD_8RowMajorENS4_9MmaPolicyINS1_4warp11MmaTensorOpINS6_ILi64ELi64ELi64EEEaSR_aS14_iSF_NS18_17MmaTensorOpPolicyINSW_3MmaINS6_ILi16ELi8ELi32EEELi32EaS16_aNSD_11ColumnMajorEiS16_NSW_21OpMultiplyAddSaturateEEENSB_ILi1ELi1EEEEELi1ELb1EbEENSB_ILi0ELi0EEES1K_Li1EEELi3ELNS1_23SharedMemoryClearOptionE0EbEENS_8epilogue11threadblock19InterleavedEpilogueIS7_S1J_Li1ENS1P_33InterleavedPredicatedTileIteratorINS1P_30InterleavedOutputTileThreadMapINSH_ILi2ELi2EEENSH_ILi8ELi2EEELi128ELi8ELi8EEEaLi32EEENS1O_4warp24FragmentIteratorTensorOpIS1A_S1D_iNSL_IiLi4ELb1EEESF_EENS1O_6thread21LinearCombinationReluIaLi8EifLNS21_9ScaleType4KindE1ELNS_15FloatRoundStyleE2EEELi32EEENS4_30GemmIdentityThreadblockSwizzleILi1EEELb0EEEEEvNT_6ParamsE --------------------------
	.section	.nv.info._ZN7cutlass6KernelINS_4gemm6kernel4GemmINS1_11threadblock13MmaMultistageINS1_9GemmShapeILi128ELi128ELi64EEENS_9transform11threadblock28PredicatedTileAccessIteratorINS_11MatrixShapeILi128ELi64EEEaNS_6layout22ColumnMajorInterleavedILi32EEELi1ENS8_29PitchLinearWarpRakedThreadMapINS_16PitchLinearShapeILi4096ELi2EEELi128ENSH_ILi32ELi1EEELi16EEENS_5ArrayIaLi16ELb0EEELb0ENSD_9NoPermuteEEENS9_25RegularTileAccessIteratorISC_aNSD_37RowMajorTensorOpMultiplicandCrosswiseILi8ELi32EEELi0ENS8_29TransposePitchLinearThreadMapISK_NSH_ILi2ELi16EEEEELi16EEELNS_4arch14CacheOperation4KindE1ENSA_INSB_ILi64ELi128EEEaNSD_19RowMajorInterleavedILi32EEELi0ESK_SM_Lb0ESN_EENSP_ISZ_aNSD_40ColumnMajorTensorOpMultiplicandCrosswiseILi8ELi32EEELi1ESU_Li16EEELSY_1EiNSD_8RowMajorENS4_9MmaPolicyINS1_4warp11MmaTensorOpINS6_ILi64ELi64ELi64EEEaSR_aS14_iSF_NS18_17MmaTensorOpPolicyINSW_3MmaINS6_ILi16ELi8ELi32EEELi32EaS16_aNSD_11ColumnMajorEiS16_NSW_21OpMultiplyAddSaturateEEENSB_ILi1ELi1EEEEELi1ELb1EbEENSB_ILi0ELi0EEES1K_Li1EEELi3ELNS1_23SharedMemoryClearOptionE0EbEENS_8epilogue11threadblock19InterleavedEpilogueIS7_S1J_Li1ENS1P_33InterleavedPredicatedTileIteratorINS1P_30InterleavedOutputTileThreadMapINSH_ILi2ELi2EEENSH_ILi8ELi2EEELi128ELi8ELi8EEEaLi32EEENS1O_4warp24FragmentIteratorTensorOpIS1A_S1D_iNSL_IiLi4ELb1EEESF_EENS1O_6thread21LinearCombinationReluIaLi8EifLNS21_9ScaleType4KindE1ELNS_15FloatRoundStyleE2EEELi32EEENS4_30GemmIdentityThreadblockSwizzleILi1EEELb0EEEEEvNT_6ParamsE,"",@"SHT_CUDA_INFO"
	.sectionflags	@""
	.align	4


	//----- nvinfo : EIATTR_CUDA_API_VERSION
	.align		4
        /*0000*/ 	.byte	0x04, 0x37
        /*0002*/ 	.short	(.L_310 - .L_309)
.L_309:
        /*0004*/ 	.word	0x00000082


	//----- nvinfo : EIATTR_SW2861232_WAR
	.align		4
.L_310:
        /*0008*/ 	.byte	0x01, 0x35
	.zero		2


	//----- nvinfo : EIATTR_PARAM_CBANK
	.align		4
        /*000c*/ 	.byte	0x04, 0x0a
        /*000e*/ 	.short	(.L_312 - .L_311)
	.align		4
.L_311:
        /*0010*/ 	.word	index@(.nv.constant0._ZN7cutlass6KernelINS_4gemm6kernel4GemmINS1_11threadblock13MmaMultistageINS1_9GemmShapeILi128ELi128ELi64EEENS_9transform11threadblock28PredicatedTileAccessIteratorINS_11MatrixShapeILi128ELi64EEEaNS_6layout22ColumnMajorInterleavedILi32EEELi1ENS8_29PitchLinearWarpRakedThreadMapINS_16PitchLinearShapeILi4096ELi2EEELi128ENSH_ILi32ELi1EEELi16EEENS_5ArrayIaLi16ELb0EEELb0ENSD_9NoPermuteEEENS9_25RegularTileAccessIteratorISC_aNSD_37RowMajorTensorOpMultiplicandCrosswiseILi8ELi32EEELi0ENS8_29TransposePitchLinearThreadMapISK_NSH_ILi2ELi16EEEEELi16EEELNS_4arch14CacheOperation4KindE1ENSA_INSB_ILi64ELi128EEEaNSD_19RowMajorInterleavedILi32EEELi0ESK_SM_Lb0ESN_EENSP_ISZ_aNSD_40ColumnMajorTensorOpMultiplicandCrosswiseILi8ELi32EEELi1ESU_Li16EEELSY_1EiNSD_8RowMajorENS4_9MmaPolicyINS1_4warp11MmaTensorOpINS6_ILi64ELi64ELi64EEEaSR_aS14_iSF_NS18_17MmaTensorOpPolicyINSW_3MmaINS6_ILi16ELi8ELi32EEELi32EaS16_aNSD_11ColumnMajorEiS16_NSW_21OpMultiplyAddSaturateEEENSB_ILi1ELi1EEEEELi1ELb1EbEENSB_ILi0ELi0EEES1K_Li1EEELi3ELNS1_23SharedMemoryClearOptionE0EbEENS_8epilogue11threadblock19InterleavedEpilogueIS7_S1J_Li1ENS1P_33InterleavedPredicatedTileIteratorINS1P_30InterleavedOutputTileThreadMapINSH_ILi2ELi2EEENSH_ILi8ELi2EEELi128ELi8ELi8EEEaLi32EEENS1O_4warp24FragmentIteratorTensorOpIS1A_S1D_iNSL_IiLi4ELb1EEESF_EENS1O_6thread21LinearCombinationReluIaLi8EifLNS21_9ScaleType4KindE1ELNS_15FloatRoundStyleE2EEELi32EEENS4_30GemmIdentityThreadblockSwizzleILi1EEELb0EEEEEvNT_6ParamsE)
        /*0014*/ 	.short	0x0160
        /*0016*/ 	.short	0x0118


	//----- nvinfo : EIATTR_CBANK_PARAM_SIZE
	.align		4
.L_312:
        /*0018*/ 	.byte	0x03, 0x19
        /*001a*/ 	.short	0x0118


	//----- nvinfo : EIATTR_KPARAM_INFO
	.align		4
        /*001c*/ 	.byte	0x04, 0x17
        /*001e*/ 	.short	(.L_314 - .L_313)
.L_313:
        /*0020*/ 	.word	0x00000000
        /*0024*/ 	.short	0x0000
        /*0026*/ 	.short	0x0000
        /*0028*/ 	.byte	0x00, 0xf0, 0x61, 0x04


	//----- nvinfo : EIATTR_MAXREG_COUNT
	.align		4
.L_314:
        /*002c*/ 	.byte	0x03, 0x1b
        /*002e*/ 	.short	0x00ff


	//----- nvinfo : EIATTR_NUM_BARRIERS
	.align		4
        /*0030*/ 	.byte	0x02, 0x4c
        /*0032*/ 	.byte	0x01
	.zero		1


	//----- nvinfo : EIATTR_MERCURY_ISA_VERSION
	.align		4
        /*0034*/ 	.byte	0x03, 0x5f
        /*0036*/ 	.short	0x0000


	//----- nvinfo : EIATTR_COOP_GROUP_MASK_REGIDS
	.align		4
        /*0038*/ 	.byte	0x04, 0x29
        /*003a*/ 	.short	(.L_316 - .L_315)


	//   ....[0]....
.L_315:
        /*003c*/ 	.word	0xffffffff


	//----- nvinfo : EIATTR_COOP_GROUP_INSTR_OFFSETS
	.align		4
.L_316:
        /*0040*/ 	.byte	0x04, 0x28
        /*0042*/ 	.short	(.L_318 - .L_317)


	//   ....[0]....
.L_317:
        /*0044*/ 	.word	0x00000420


	//----- nvinfo : EIATTR_EXIT_INSTR_OFFSETS
	.align		4
.L_318:
        /*0048*/ 	.byte	0x04, 0x1c
        /*004a*/ 	.short	(.L_320 - .L_319)


	//   ....[0]....
.L_319:
        /*004c*/ 	.word	0x000000b0


	//   ....[1]....
        /*0050*/ 	.word	0x00006e50


	//   ....[2]....
        /*0054*/ 	.word	0x00006e70


	//----- nvinfo : EIATTR_CTAIDZ_USED
	.align		4
.L_320:
        /*0058*/ 	.byte	0x01, 0x04
	.zero		2


//--------------------- .nv.info._ZN7cutlass6KernelINS_4gemm6kernel4GemmINS1_11threadblock13MmaMultistageINS1_9GemmShapeILi128ELi64ELi64EEENS_9transform11threadblock28PredicatedTileAccessIteratorINS_11MatrixShapeILi128ELi64EEEaNS_6layout22ColumnMajorInterleavedILi32EEELi1ENS8_29PitchLinearWarpRakedThreadMapINS_16PitchLinearShapeILi4096ELi2EEELi64ENSH_ILi32ELi1EEELi16EEENS_5ArrayIaLi16ELb0EEELb0ENSD_9NoPermuteEEENS9_25RegularTileAccessIteratorISC_aNSD_37RowMajorTensorOpMultiplicandCrosswiseILi8ELi32EEELi0ENS8_29TransposePitchLinearThreadMapISK_NSH_ILi2ELi16EEEEELi16EEELNS_4arch14CacheOperation4KindE1ENSA_INSB_ILi64ELi64EEEaNSD_19RowMajorInterleavedILi32EEELi0ENSG_INSH_ILi2048ELi2EEELi64ESJ_Li16EEESM_Lb0ESN_EENSP_ISZ_aNSD_40ColumnMajorTensorOpMultiplicandCrosswiseILi8ELi32EEELi1ENSS_IS13_ST_EELi16EEELSY_1EiNSD_8RowMajorENS4_9MmaPolicyINS1_4warp11MmaTensorOpINS6_ILi64ELi64ELi64EEEaSR_aS16_iSF_NS1B_17MmaTensorOpPolicyINSW_3MmaINS6_ILi16ELi8ELi32EEELi32EaS19_aNSD_11ColumnMajorEiS19_NSW_21OpMultiplyAddSaturateEEENSB_ILi1ELi1EEEEELi1ELb1EbEENSB_ILi0ELi0EEES1N_Li1EEELi3ELNS1_23SharedMemoryClearOptionE0EbEENS_8epilogue11threadblock19InterleavedEpilogueIS7_S1M_Li1ENS1S_33InterleavedPredicatedTileIteratorINS1S_30InterleavedOutputTileThreadMapINSH_ILi2ELi1EEENSH_ILi8ELi2EEELi64ELi8ELi8EEEaLi32EEENS1R_4warp24FragmentIteratorTensorOpIS1D_S1G_iNSL_IiLi4ELb1EEESF_EENS1R_6thread21LinearCombinationReluIaLi8EifLNS24_9ScaleType4KindE1ELNS_15FloatRoundStyleE2EEELi32EEENS4_30GemmIdentityThreadblockSwizzleILi1EEELb0EEEEEvNT_6ParamsE --------------------------
	.section	.nv.info._ZN7cutlass6KernelINS_4gemm6kernel4GemmINS1_11threadblock13MmaMultistageINS1_9GemmShapeILi128ELi64ELi64EEENS_9transform11threadblock28PredicatedTileAccessIteratorINS_11MatrixShapeILi128ELi64EEEaNS_6layout22ColumnMajorInterleavedILi32EEELi1ENS8_29PitchLinearWarpRakedThreadMapINS_16PitchLinearShapeILi4096ELi2EEELi64ENSH_ILi32ELi1EEELi16EEENS_5ArrayIaLi16ELb0EEELb0ENSD_9NoPermuteEEENS9_25RegularTileAccessIteratorISC_aNSD_37RowMajorTensorOpMultiplicandCrosswiseILi8ELi32EEELi0ENS8_29TransposePitchLinearThreadMapISK_NSH_ILi2ELi16EEEEELi16EEELNS_4arch14CacheOperation4KindE1ENSA_INSB_ILi64ELi64EEEaNSD_19RowMajorInterleavedILi32EEELi0ENSG_INSH_ILi2048ELi2EEELi64ESJ_Li16EEESM_Lb0ESN_EENSP_ISZ_aNSD_40ColumnMajorTensorOpMultiplicandCrosswiseILi8ELi32EEELi1ENSS_IS13_ST_EELi16EEELSY_1EiNSD_8RowMajorENS4_9MmaPolicyINS1_4warp11MmaTensorOpINS6_ILi64ELi64ELi64EEEaSR_aS16_iSF_NS1B_17MmaTensorOpPolicyINSW_3MmaINS6_ILi16ELi8ELi32EEELi32EaS19_aNSD_11ColumnMajorEiS19_NSW_21OpMultiplyAddSaturateEEENSB_ILi1ELi1EEEEELi1ELb1EbEENSB_ILi0ELi0EEES1N_Li1EEELi3ELNS1_23SharedMemoryClearOptionE0EbEENS_8epilogue11threadblock19InterleavedEpilogueIS7_S1M_Li1ENS1S_33InterleavedPredicatedTileIteratorINS1S_30InterleavedOutputTileThreadMapINSH_ILi2ELi1EEENSH_ILi8ELi2EEELi64ELi8ELi8EEEaLi32EEENS1R_4warp24FragmentIteratorTensorOpIS1D_S1G_iNSL_IiLi4ELb1EEESF_EENS1R_6thread21LinearCombinationReluIaLi8EifLNS24_9ScaleType4KindE1ELNS_15FloatRoundStyleE2EEELi32EEENS4_30GemmIdentityThreadblockSwizzleILi1EEELb0EEEEEvNT_6ParamsE,"",@"SHT_CUDA_INFO"
	.sectionflags	@""
	.align	4


	//----- nvinfo : EIATTR_CUDA_API_VERSION
	.align		4
        /*0000*/ 	.byte	0x04, 0x37
        /*0002*/ 	.short	(.L_322 - .L_321)
.L_321:
        /*0004*/ 	.word	0x00000082


	//----- nvinfo : EIATTR_SW2861232_WAR
	.align		4
.L_322:
        /*0008*/ 	.byte	0x01, 0x35
	.zero		2


	//----- nvinfo : EIATTR_PARAM_CBANK
	.align		4
        /*000c*/ 	.byte	0x04, 0x0a
        /*000e*/ 	.short	(.L_324 - .L_323)
	.align		4
.L_323:
        /*0010*/ 	.word	index@(.nv.constant0._ZN7cutlass6KernelINS_4gemm6kernel4GemmINS1_11threadblock13MmaMultistageINS1_9GemmShapeILi128ELi64ELi64EEENS_9transform11threadblock28PredicatedTileAccessIteratorINS_11MatrixShapeILi128ELi64EEEaNS_6layout22ColumnMajorInterleavedILi32EEELi1ENS8_29PitchLinearWarpRakedThreadMapINS_16PitchLinearShapeILi4096ELi2EEELi64ENSH_ILi32ELi1EEELi16EEENS_5ArrayIaLi16ELb0EEELb0ENSD_9NoPermuteEEENS9_25RegularTileAccessIteratorISC_aNSD_37RowMajorTensorOpMultiplicandCrosswiseILi8ELi32EEELi0ENS8_29TransposePitchLinearThreadMapISK_NSH_ILi2ELi16EEEEELi16EEELNS_4arch14CacheOperation4KindE1ENSA_INSB_ILi64ELi64EEEaNSD_19RowMajorInterleavedILi32EEELi0ENSG_INSH_ILi2048ELi2EEELi64ESJ_Li16EEESM_Lb0ESN_EENSP_ISZ_aNSD_40ColumnMajorTensorOpMultiplicandCrosswiseILi8ELi32EEELi1ENSS_IS13_ST_EELi16EEELSY_1EiNSD_8RowMajorENS4_9MmaPolicyINS1_4warp11MmaTensorOpINS6_ILi64ELi64ELi64EEEaSR_aS16_iSF_NS1B_17MmaTensorOpPolicyINSW_3MmaINS6_ILi16ELi8ELi32EEELi32EaS19_aNSD_11ColumnMajorEiS19_NSW_21OpMultiplyAddSaturateEEENSB_ILi1ELi1EEEEELi1ELb1EbEENSB_ILi0ELi0EEES1N_Li1EEELi3ELNS1_23SharedMemoryClearOptionE0EbEENS_8epilogue11threadblock19InterleavedEpilogueIS7_S1M_Li1ENS1S_33InterleavedPredicatedTileIteratorINS1S_30InterleavedOutputTileThreadMapINSH_ILi2ELi1EEENSH_ILi8ELi2EEELi64ELi8ELi8EEEaLi32EEENS1R_4warp24FragmentIteratorTensorOpIS1D_S1G_iNSL_IiLi4ELb1EEESF_EENS1R_6thread21LinearCombinationReluIaLi8EifLNS24_9ScaleType4KindE1ELNS_15FloatRoundStyleE2EEELi32EEENS4_30GemmIdentityThreadblockSwizzleILi1EEELb0EEEEEvNT_6ParamsE)
        /*0014*/ 	.short	0x0160
        /*0016*/ 	.short	0x0118


	//----- nvinfo : EIATTR_CBANK_PARAM_SIZE
	.align		4
.L_324:
        /*0018*/ 	.byte	0x03, 0x19
        /*001a*/ 	.short	0x0118


	//----- nvinfo : EIATTR_KPARAM_INFO
	.align		4
        /*001c*/ 	.byte	0x04, 0x17
        /*001e*/ 	.short	(.L_326 - .L_325)
.L_325:
        /*0020*/ 	.word	0x00000000
        /*0024*/ 	.short	0x0000
        /*0026*/ 	.short	0x0000
        /*0028*/ 	.byte	0x00, 0xf0, 0x61, 0x04


	//----- nvinfo : EIATTR_MAXREG_COUNT
	.align		4
.L_326:
        /*002c*/ 	.byte	0x03, 0x1b
        /*002e*/ 	.short	0x00ff


	//----- nvinfo : EIATTR_NUM_BARRIERS
	.align		4
        /*0030*/ 	.byte	0x02, 0x4c
        /*0032*/ 	.byte	0x01
	.zero		1


	//----- nvinfo : EIATTR_MERCURY_ISA_VERSION
	.align		4
        /*0034*/ 	.byte	0x03, 0x5f
        /*0036*/ 	.short	0x0000


	//----- nvinfo : EIATTR_COOP_GROUP_MASK_REGIDS
	.align		4
        /*0038*/ 	.byte	0x04, 0x29
        /*003a*/ 	.short	(.L_328 - .L_327)


	//   ....[0]....
.L_327:
        /*003c*/ 	.word	0xffffffff


	//----- nvinfo : EIATTR_COOP_GROUP_INSTR_OFFSETS
	.align		4
.L_328:
        /*0040*/ 	.byte	0x04, 0x28
        /*0042*/ 	.short	(.L_330 - .L_329)


	//   ....[0]....
.L_329:
        /*0044*/ 	.word	0x000005e0


	//----- nvinfo : EIATTR_EXIT_INSTR_OFFSETS
	.align		4
.L_330:
        /*0048*/ 	.byte	0x04, 0x1c
        /*004a*/ 	.short	(.L_332 - .L_331)


	//   ....[0]....
.L_331:
        /*004c*/ 	.word	0x000000b0


	//   ....[1]....
        /*0050*/ 	.word	0x000072d0


	//   ....[2]....
        /*0054*/ 	.word	0x000072f0


	//----- nvinfo : EIATTR_CTAIDZ_USED
	.align		4
.L_332:
        /*0058*/ 	.byte	0x01, 0x04
	.zero		2


//--------------------- .nv.callgraph             --------------------------
	.section	.nv.callgraph,"",@"SHT_CUDA_CALLGRAPH"
	.align	4
	.sectionentsize	8
	.align		4
        /*0000*/ 	.word	0x00000000
	.align		4
        /*0004*/ 	.word	0xffffffff
	.align		4
        /*0008*/ 	.word	0x00000000
	.align		4
        /*000c*/ 	.word	0xfffffffe
	.align		4
        /*0010*/ 	.word	0x00000000
	.align		4
        /*0014*/ 	.word	0xfffffffd
	.align		4
        /*0018*/ 	.word	0x00000000
	.align		4
        /*001c*/ 	.word	0xfffffffc


//--------------------- .nv.rel.action            --------------------------
	.section	.nv.rel.action,"",@"SHT_CUDA_RELOCINFO"
	.align	8
	.sectionentsize	8
        /*0000*/ 	.byte	0x73, 0x00, 0x00, 0x00, 0x00, 0x00, 0x00, 0x00, 0x00, 0x00, 0x00, 0x11, 0x25, 0x00, 0x05, 0x36


//--------------------- .nv.constant4             --------------------------
	.section	.nv.constant4,"a",@progbits
	.align	8
	.align		8
.nv.constant4:
        /*0000*/ 	.dword	_ZN34_INTERNAL_b74d9c3a_4_k_cu_371cd5504cuda3std3__45__cpo5beginE
	.align		8
        /*0008*/ 	.dword	_ZN34_INTERNAL_b74d9c3a_4_k_cu_371cd5504cuda3std3__45__cpo3endE
	.align		8
        /*0010*/ 	.dword	_ZN34_INTERNAL_b74d9c3a_4_k_cu_371cd5504cuda3std3__45__cpo6cbeginE
	.align		8
        /*0018*/ 	.dword	_ZN34_INTERNAL_b74d9c3a_4_k_cu_371cd5504cuda3std3__45__cpo4cendE
	.align		8
        /*0020*/ 	.dword	_ZN34_INTERNAL_b74d9c3a_4_k_cu_371cd5504cuda3std3__436_GLOBAL__N__b74d9c3a_4_k_cu_371cd5506ignoreE
	.align		8
        /*0028*/ 	.dword	_ZN34_INTERNAL_b74d9c3a_4_k_cu_371cd5504cuda3std3__419piecewise_constructE
	.align		8
        /*0030*/ 	.dword	_ZN34_INTERNAL_b74d9c3a_4_k_cu_371cd5504cuda3std3__48in_placeE
	.align		8
        /*0038*/ 	.dword	_ZN34_INTERNAL_b74d9c3a_4_k_cu_371cd5504cuda3std6ranges3__45__cpo4swapE
	.align		8
        /*0040*/ 	.dword	_ZN34_INTERNAL_b74d9c3a_4_k_cu_371cd5504cuda3std6ranges3__45__cpo9iter_moveE
	.align		8
        /*0048*/ 	.dword	_ZN34_INTERNAL_b74d9c3a_4_k_cu_371cd5504cute7productE
	.align		8
        /*0050*/ 	.dword	_ZN34_INTERNAL_b74d9c3a_4_k_cu_371cd5504cute1_E


//--------------------- .nv.constant0._ZN7cutlass9reference6device6kernel11GemmComplexIaNS_6layout22ColumnMajorInterleavedILi32EEEaNS4_19RowMajorInterleavedILi32EEEaS6_fiaNS_16NumericConverterIafLNS_15FloatRoundStyleE2EEENS_12multiply_addIiiiEELi4ELi16EEEvNS_4gemm9GemmCoordET5_NS_9TensorRefIT_T0_EENS_16ComplexTransformENSH_IT1_T2_EESL_SG_NSH_IT3_T4_EENSH_IT7_SQ_EET6_illll --------------------------
	.section	.nv.constant0._ZN7cutlass9reference6device6kernel11GemmComplexIaNS_6layout22ColumnMajorInterleavedILi32EEEaNS4_19RowMajorInterleavedILi32EEEaS6_fiaNS_16NumericConverterIafLNS_15FloatRoundStyleE2EEENS_12multiply_addIiiiEELi4ELi16EEEvNS_4gemm9GemmCoordET5_NS_9TensorRefIT_T0_EENS_16ComplexTransformENSH_IT1_T2_EESL_SG_NSH_IT3_T4_EENSH_IT7_SQ_EET6_illll,"a",@progbits
	.sectionflags	@""
	.align	4
.nv.constant0._ZN7cutlass9reference6device6kernel11GemmComplexIaNS_6layout22ColumnMajorInterleavedILi32EEEaNS4_19RowMajorInterleavedILi32EEEaS6_fiaNS_16NumericConverterIafLNS_15FloatRoundStyleE2EEENS_12multiply_addIiiiEELi4ELi16EEEvNS_4gemm9GemmCoordET5_NS_9TensorRefIT_T0_EENS_16ComplexTransformENSH_IT1_T2_EESL_SG_NSH_IT3_T4_EENSH_IT7_SQ_EET6_illll:
	.zero		488


//--------------------- .nv.constant0._ZN7cutlass9reference6device6kernel11GemmComplexIaNS_6layout22ColumnMajorInterleavedILi32EEEaNS4_19RowMajorInterleavedILi32EEEaS6_fiaNS_16NumericConverterIafLNS_15FloatRoundStyleE2EEENS_12multiply_addIiiiEELi4ELi4EEEvNS_4gemm9GemmCoordET5_NS_9TensorRefIT_T0_EENS_16ComplexTransformENSH_IT1_T2_EESL_SG_NSH_IT3_T4_EENSH_IT7_SQ_EET6_illll --------------------------
	.section	.nv.constant0._ZN7cutlass9reference6device6kernel11GemmComplexIaNS_6layout22ColumnMajorInterleavedILi32EEEaNS4_19RowMajorInterleavedILi32EEEaS6_fiaNS_16NumericConverterIafLNS_15FloatRoundStyleE2EEENS_12multiply_addIiiiEELi4ELi4EEEvNS_4gemm9GemmCoordET5_NS_9TensorRefIT_T0_EENS_16ComplexTransformENSH_IT1_T2_EESL_SG_NSH_IT3_T4_EENSH_IT7_SQ_EET6_illll,"a",@progbits
	.sectionflags	@""
	.align	4
.nv.constant0._ZN7cutlass9reference6device6kernel11GemmComplexIaNS_6layout22ColumnMajorInterleavedILi32EEEaNS4_19RowMajorInterleavedILi32EEEaS6_fiaNS_16NumericConverterIafLNS_15FloatRoundStyleE2EEENS_12multiply_addIiiiEELi4ELi4EEEvNS_4gemm9GemmCoordET5_NS_9TensorRefIT_T0_EENS_16ComplexTransformENSH_IT1_T2_EESL_SG_NSH_IT3_T4_EENSH_IT7_SQ_EET6_illll:
	.zero		488


//--------------------- .nv.constant0._ZN7cutlass9reference6device6kernel26TensorScaleBiasGemmBatchedINS_9TensorRefIiNS_6layout22ColumnMajorInterleavedILi32EEEEENS4_IaS7_EEfNS4_IfNS5_8RowMajorEEENS_16NumericConverterIafLNS_15FloatRoundStyleE2EEELi4ELi4EEEvNS_4gemm9GemmCoordET_T0_T1_T2_SK_illll --------------------------
	.section	.nv.constant0._ZN7cutlass9reference6device6kernel26TensorScaleBiasGemmBatchedINS_9TensorRefIiNS_6layout22ColumnMajorInterleavedILi32EEEEENS4_IaS7_EEfNS4_IfNS5_8RowMajorEEENS_16NumericConverterIafLNS_15FloatRoundStyleE2EEELi4ELi4EEEvNS_4gemm9GemmCoordET_T0_T1_T2_SK_illll,"a",@progbits
	.sectionflags	@""
	.align	4
.nv.constant0._ZN7cutlass9reference6device6kernel26TensorScaleBiasGemmBatchedINS_9TensorRefIiNS_6layout22ColumnMajorInterleavedILi32EEEEENS4_IaS7_EEfNS4_IfNS5_8RowMajorEEENS_16NumericConverterIafLNS_15FloatRoundStyleE2EEELi4ELi4EEEvNS_4gemm9GemmCoordET_T0_T1_T2_SK_illll:
	.zero		480


//--------------------- .nv.constant0._ZN7cutlass9reference6device6kernel11GemmComplexIaNS_6layout22ColumnMajorInterleavedILi32EEEaNS4_19RowMajorInterleavedILi32EEEiS6_iiiNS_16NumericConverterIiiLNS_15FloatRoundStyleE2EEENS_12multiply_addIiiiEELi4ELi16EEEvNS_4gemm9GemmCoordET5_NS_9TensorRefIT_T0_EENS_16ComplexTransformENSH_IT1_T2_EESL_SG_NSH_IT3_T4_EENSH_IT7_SQ_EET6_illll --------------------------
	.section	.nv.constant0._ZN7cutlass9reference6device6kernel11GemmComplexIaNS_6layout22ColumnMajorInterleavedILi32EEEaNS4_19RowMajorInterleavedILi32EEEiS6_iiiNS_16NumericConverterIiiLNS_15FloatRoundStyleE2EEENS_12multiply_addIiiiEELi4ELi16EEEvNS_4gemm9GemmCoordET5_NS_9TensorRefIT_T0_EENS_16ComplexTransformENSH_IT1_T2_EESL_SG_NSH_IT3_T4_EENSH_IT7_SQ_EET6_illll,"a",@progbits
	.sectionflags	@""
	.align	4
.nv.constant0._ZN7cutlass9reference6device6kernel11GemmComplexIaNS_6layout22ColumnMajorInterleavedILi32EEEaNS4_19RowMajorInterleavedILi32EEEiS6_iiiNS_16NumericConverterIiiLNS_15FloatRoundStyleE2EEENS_12multiply_addIiiiEELi4ELi16EEEvNS_4gemm9GemmCoordET5_NS_9TensorRefIT_T0_EENS_16ComplexTransformENSH_IT1_T2_EESL_SG_NSH_IT3_T4_EENSH_IT7_SQ_EET6_illll:
	.zero		488


//--------------------- .nv.constant0._ZN7cutlass9reference6device6kernel11GemmComplexIaNS_6layout22ColumnMajorInterleavedILi32EEEaNS4_19RowMajorInterleavedILi32EEEiS6_iiiNS_16NumericConverterIiiLNS_15FloatRoundStyleE2EEENS_12multiply_addIiiiEELi4ELi4EEEvNS_4gemm9GemmCoordET5_NS_9TensorRefIT_T0_EENS_16ComplexTransformENSH_IT1_T2_EESL_SG_NSH_IT3_T4_EENSH_IT7_SQ_EET6_illll --------------------------
	.section	.nv.constant0._ZN7cutlass9reference6device6kernel11GemmComplexIaNS_6layout22ColumnMajorInterleavedILi32EEEaNS4_19RowMajorInterleavedILi32EEEiS6_iiiNS_16NumericConverterIiiLNS_15FloatRoundStyleE2EEENS_12multiply_addIiiiEELi4ELi4EEEvNS_4gemm9GemmCoordET5_NS_9TensorRefIT_T0_EENS_16ComplexTransformENSH_IT1_T2_EESL_SG_NSH_IT3_T4_EENSH_IT7_SQ_EET6_illll,"a",@progbits
	.sectionflags	@""
	.align	4
.nv.constant0._ZN7cutlass9reference6device6kernel11GemmComplexIaNS_6layout22ColumnMajorInterleavedILi32EEEaNS4_19RowMajorInterleavedILi32EEEiS6_iiiNS_16NumericConverterIiiLNS_15FloatRoundStyleE2EEENS_12multiply_addIiiiEELi4ELi4EEEvNS_4gemm9GemmCoordET5_NS_9TensorRefIT_T0_EENS_16ComplexTransformENSH_IT1_T2_EESL_SG_NSH_IT3_T4_EENSH_IT7_SQ_EET6_illll:
	.zero		488


//--------------------- .nv.constant0._ZN7cutlass9reference6device6kernel13TensorForEachINS1_6detail14TensorReLuFuncIaNS_6layout22ColumnMajorInterleavedILi32EEEEELi2ENS9_6ParamsEEEvNS_5CoordIXT0_EilEET1_ --------------------------
	.section	.nv.constant0._ZN7cutlass9reference6device6kernel13TensorForEachINS1_6detail14TensorReLuFuncIaNS_6layout22ColumnMajorInterleavedILi32EEEEELi2ENS9_6ParamsEEEvNS_5CoordIXT0_EilEET1_,"a",@progbits
	.sectionflags	@""
	.align	4
.nv.constant0._ZN7cutlass9reference6device6kernel13TensorForEachINS1_6detail14TensorReLuFuncIaNS_6layout22ColumnMajorInterleavedILi32EEEEELi2ENS9_6ParamsEEEvNS_5CoordIXT0_EilEET1_:
	.zero		392


//--------------------- .nv.constant0._ZN7cutlass9reference6device6kernel4GemmINS_9TensorRefIaNS_6layout22ColumnMajorInterleavedILi32EEEEENS4_IaNS5_19RowMajorInterleavedILi32EEEEES8_fiNS_11MatrixShapeILi4ELi4EEENS_12multiply_addIiiiEENS_21NumericConverterClampIafEEEEvNS_4gemm9GemmCoordET2_T_T0_SK_T1_SN_T3_ --------------------------
	.section	.nv.constant0._ZN7cutlass9reference6device6kernel4GemmINS_9TensorRefIaNS_6layout22ColumnMajorInterleavedILi32EEEEENS4_IaNS5_19RowMajorInterleavedILi32EEEEES8_fiNS_11MatrixShapeILi4ELi4EEENS_12multiply_addIiiiEENS_21NumericConverterClampIafEEEEvNS_4gemm9GemmCoordET2_T_T0_SK_T1_SN_T3_,"a",@progbits
	.sectionflags	@""
	.align	4
.nv.constant0._ZN7cutlass9reference6device6kernel4GemmINS_9TensorRefIaNS_6layout22ColumnMajorInterleavedILi32EEEEENS4_IaNS5_19RowMajorInterleavedILi32EEEEES8_fiNS_11MatrixShapeILi4ELi4EEENS_12multiply_addIiiiEENS_21NumericConverterClampIafEEEEvNS_4gemm9GemmCoordET2_T_T0_SK_T1_SN_T3_:
	.zero		444


//--------------------- .nv.constant0._ZN7cutlass6KernelINS_4gemm6kernel7B2bGemmINS1_11threadblock16B2bMmaMultistageINS1_9GemmShapeILi64ELi64ELi64EEENS_9transform11threadblock28PredicatedTileAccessIteratorINS_11MatrixShapeILi64ELi64EEEaNS_6layout22ColumnMajorInterleavedILi32EEELi1ENS8_29PitchLinearWarpRakedThreadMapINS_16PitchLinearShapeILi2048ELi2EEELi128ENSH_ILi32ELi1EEELi16EEENS_5ArrayIaLi16ELb0EEELb0ENSD_9NoPermuteEEENS9_25RegularTileAccessIteratorISC_aNSD_37RowMajorTensorOpMultiplicandCrosswiseILi8ELi32EEELi0ENS8_29TransposePitchLinearThreadMapISK_NSH_ILi2ELi16EEEEELi16EEELNS_4arch14CacheOperation4KindE1ENSA_INSB_ILi64ELi128EEEaNSD_19RowMajorInterleavedILi32EEELi0ESK_SM_Lb0ESN_EENSP_ISC_aNSD_40ColumnMajorTensorOpMultiplicandCrosswiseILi8ELi32EEELi1ESU_Li16EEELSY_1ENS6_ILi64ELi128ELi64EEENS1_4warp27MmaTensorOpFragmentIteratorINSB_ILi16ELi32EEENSB_ILi16ELi64EEELi64EiaNSD_8RowMajorENS6_ILi16ELi8ELi32EEENS_8epilogue6thread21LinearCombinationReluIaLi2EifLNS1E_9ScaleType4KindE2ELNS_15FloatRoundStyleE2EEEEENS9_14VectorIteratorINS9_30PredicatedVectorAccessIteratorISC_S1A_fS1B_Li4ELb0EEEEENS8_4warp22VectorFragmentIteratorINSB_ILi1ELi16EEEfS1B_S1C_Li4EEENSA_ISZ_aS11_Li0ENSG_INSH_ILi4096ELi2EEELi128ESJ_Li16EEESM_Lb0ESN_EENSP_ISZ_aS14_Li1ENSS_IS1U_ST_EELi16EEELSY_1EiSF_S1J_NS4_9MmaPolicyINS17_11MmaTensorOpINS6_ILi16ELi64ELi64EEEaSR_aS14_iSF_NS17_17MmaTensorOpPolicyINSW_3MmaIS1C_Li32EaS1B_aNSD_11ColumnMajorEiS1B_NSW_21OpMultiplyAddSaturateEEENSB_ILi1ELi1EEEEELi1ELb1EbEENSB_ILi0ELi0EEES29_Li1EEENS1Y_INS1Z_INS6_ILi16ELi128ELi64EEEaSR_aS14_iSF_S27_Li1ELb1EbEES29_S29_Li1EEELi3EbEENS1D_11threadblock19InterleavedEpilogueIS16_S2C_Li1ENS2F_33InterleavedPredicatedTileIteratorINS2F_30InterleavedOutputTileThreadMapINSH_ILi4ELi1EEENSH_ILi2ELi4EEELi128ELi8ELi8EEEaLi32EEENS1D_4warp24FragmentIteratorTensorOpIS2B_S1C_iNSL_IiLi4ELb1EEESF_EENS1F_IaLi8EifLS1H_1ELS1I_2EEELi32EEENS4_30GemmIdentityThreadblockSwizzleILi1EEEEEEEvNT_6ParamsE --------------------------
	.section	.nv.constant0._ZN7cutlass6KernelINS_4gemm6kernel7B2bGemmINS1_11threadblock16B2bMmaMultistageINS1_9GemmShapeILi64ELi64ELi64EEENS_9transform11threadblock28PredicatedTileAccessIteratorINS_11MatrixShapeILi64ELi64EEEaNS_6layout22ColumnMajorInterleavedILi32EEELi1ENS8_29PitchLinearWarpRakedThreadMapINS_16PitchLinearShapeILi2048ELi2EEELi128ENSH_ILi32ELi1EEELi16EEENS_5ArrayIaLi16ELb0EEELb0ENSD_9NoPermuteEEENS9_25RegularTileAccessIteratorISC_aNSD_37RowMajorTensorOpMultiplicandCrosswiseILi8ELi32EEELi0ENS8_29TransposePitchLinearThreadMapISK_NSH_ILi2ELi16EEEEELi16EEELNS_4arch14CacheOperation4KindE1ENSA_INSB_ILi64ELi128EEEaNSD_19RowMajorInterleavedILi32EEELi0ESK_SM_Lb0ESN_EENSP_ISC_aNSD_40ColumnMajorTensorOpMultiplicandCrosswiseILi8ELi32EEELi1ESU_Li16EEELSY_1ENS6_ILi64ELi128ELi64EEENS1_4warp27MmaTensorOpFragmentIteratorINSB_ILi16ELi32EEENSB_ILi16ELi64EEELi64EiaNSD_8RowMajorENS6_ILi16ELi8ELi32EEENS_8epilogue6thread21LinearCombinationReluIaLi2EifLNS1E_9ScaleType4KindE2ELNS_15FloatRoundStyleE2EEEEENS9_14VectorIteratorINS9_30PredicatedVectorAccessIteratorISC_S1A_fS1B_Li4ELb0EEEEENS8_4warp22VectorFragmentIteratorINSB_ILi1ELi16EEEfS1B_S1C_Li4EEENSA_ISZ_aS11_Li0ENSG_INSH_ILi4096ELi2EEELi128ESJ_Li16EEESM_Lb0ESN_EENSP_ISZ_aS14_Li1ENSS_IS1U_ST_EELi16EEELSY_1EiSF_S1J_NS4_9MmaPolicyINS17_11MmaTensorOpINS6_ILi16ELi64ELi64EEEaSR_aS14_iSF_NS17_17MmaTensorOpPolicyINSW_3MmaIS1C_Li32EaS1B_aNSD_11ColumnMajorEiS1B_NSW_21OpMultiplyAddSaturateEEENSB_ILi1ELi1EEEEELi1ELb1EbEENSB_ILi0ELi0EEES29_Li1EEENS1Y_INS1Z_INS6_ILi16ELi128ELi64EEEaSR_aS14_iSF_S27_Li1ELb1EbEES29_S29_Li1EEELi3EbEENS1D_11threadblock19InterleavedEpilogueIS16_S2C_Li1ENS2F_33InterleavedPredicatedTileIteratorINS2F_30InterleavedOutputTileThreadMapINSH_ILi4ELi1EEENSH_ILi2ELi4EEELi128ELi8ELi8EEEaLi32EEENS1D_4warp24FragmentIteratorTensorOpIS2B_S1C_iNSL_IiLi4ELb1EEESF_EENS1F_IaLi8EifLS1H_1ELS1I_2EEELi32EEENS4_30GemmIdentityThreadblockSwizzleILi1EEEEEEEvNT_6ParamsE,"a",@progbits
	.sectionflags	@""
	.align	4
.nv.constant0._ZN7cutlass6KernelINS_4gemm6kernel7B2bGemmINS1_11threadblock16B2bMmaMultistageINS1_9GemmShapeILi64ELi64ELi64EEENS_9transform11threadblock28PredicatedTileAccessIteratorINS_11MatrixShapeILi64ELi64EEEaNS_6layout22ColumnMajorInterleavedILi32EEELi1ENS8_29PitchLinearWarpRakedThreadMapINS_16PitchLinearShapeILi2048ELi2EEELi128ENSH_ILi32ELi1EEELi16EEENS_5ArrayIaLi16ELb0EEELb0ENSD_9NoPermuteEEENS9_25RegularTileAccessIteratorISC_aNSD_37RowMajorTensorOpMultiplicandCrosswiseILi8ELi32EEELi0ENS8_29TransposePitchLinearThreadMapISK_NSH_ILi2ELi16EEEEELi16EEELNS_4arch14CacheOperation4KindE1ENSA_INSB_ILi64ELi128EEEaNSD_19RowMajorInterleavedILi32EEELi0ESK_SM_Lb0ESN_EENSP_ISC_aNSD_40ColumnMajorTensorOpMultiplicandCrosswiseILi8ELi32EEELi1ESU_Li16EEELSY_1ENS6_ILi64ELi128ELi64EEENS1_4warp27MmaTensorOpFragmentIteratorINSB_ILi16ELi32EEENSB_ILi16ELi64EEELi64EiaNSD_8RowMajorENS6_ILi16ELi8ELi32EEENS_8epilogue6thread21LinearCombinationReluIaLi2EifLNS1E_9ScaleType4KindE2ELNS_15FloatRoundStyleE2EEEEENS9_14VectorIteratorINS9_30PredicatedVectorAccessIteratorISC_S1A_fS1B_Li4ELb0EEEEENS8_4warp22VectorFragmentIteratorINSB_ILi1ELi16EEEfS1B_S1C_Li4EEENSA_ISZ_aS11_Li0ENSG_INSH_ILi4096ELi2EEELi128ESJ_Li16EEESM_Lb0ESN_EENSP_ISZ_aS14_Li1ENSS_IS1U_ST_EELi16EEELSY_1EiSF_S1J_NS4_9MmaPolicyINS17_11MmaTensorOpINS6_ILi16ELi64ELi64EEEaSR_aS14_iSF_NS17_17MmaTensorOpPolicyINSW_3MmaIS1C_Li32EaS1B_aNSD_11ColumnMajorEiS1B_NSW_21OpMultiplyAddSaturateEEENSB_ILi1ELi1EEEEELi1ELb1EbEENSB_ILi0ELi0EEES29_Li1EEENS1Y_INS1Z_INS6_ILi16ELi128ELi64EEEaSR_aS14_iSF_S27_Li1ELb1EbEES29_S29_Li1EEELi3EbEENS1D_11threadblock19InterleavedEpilogueIS16_S2C_Li1ENS2F_33InterleavedPredicatedTileIteratorINS2F_30InterleavedOutputTileThreadMapINSH_ILi4ELi1EEENSH_ILi2ELi4EEELi128ELi8ELi8EEEaLi32EEENS1D_4warp24FragmentIteratorTensorOpIS2B_S1C_iNSL_IiLi4ELb1EEESF_EENS1F_IaLi8EifLS1H_1ELS1I_2EEELi32EEENS4_30GemmIdentityThreadblockSwizzleILi1EEEEEEEvNT_6ParamsE:
	.zero		840


//--------------------- .nv.constant0._ZN7cutlass6KernelINS_4gemm6kernel4GemmINS1_11threadblock13MmaMultistageINS1_9GemmShapeILi128ELi128ELi64EEENS_9transform11threadblock28PredicatedTileAccessIteratorINS_11MatrixShapeILi128ELi64EEEaNS_6layout22ColumnMajorInterleavedILi32EEELi1ENS8_29PitchLinearWarpRakedThreadMapINS_16PitchLinearShapeILi4096ELi2EEELi128ENSH_ILi32ELi1EEELi16EEENS_5ArrayIaLi16ELb0EEELb0ENSD_9NoPermuteEEENS9_25RegularTileAccessIteratorISC_aNSD_37RowMajorTensorOpMultiplicandCrosswiseILi8ELi32EEELi0ENS8_29TransposePitchLinearThreadMapISK_NSH_ILi2ELi16EEEEELi16EEELNS_4arch14CacheOperation4KindE1ENSA_INSB_ILi64ELi128EEEaNSD_19RowMajorInterleavedILi32EEELi0ESK_SM_Lb0ESN_EENSP_ISZ_aNSD_40ColumnMajorTensorOpMultiplicandCrosswiseILi8ELi32EEELi1ESU_Li16EEELSY_1EiNSD_8RowMajorENS4_9MmaPolicyINS1_4warp11MmaTensorOpINS6_ILi64ELi64ELi64EEEaSR_aS14_iSF_NS18_17MmaTensorOpPolicyINSW_3MmaINS6_ILi16ELi8ELi32EEELi32EaS16_aNSD_11ColumnMajorEiS16_NSW_21OpMultiplyAddSaturateEEENSB_ILi1ELi1EEEEELi1ELb1EbEENSB_ILi0ELi0EEES1K_Li1EEELi3ELNS1_23SharedMemoryClearOptionE0EbEENS_8epilogue11threadblock19InterleavedEpilogueIS7_S1J_Li1ENS1P_33InterleavedPredicatedTileIteratorINS1P_30InterleavedOutputTileThreadMapINSH_ILi2ELi2EEENSH_ILi8ELi2EEELi128ELi8ELi8EEEaLi32EEENS1O_4warp24FragmentIteratorTensorOpIS1A_S1D_iNSL_IiLi4ELb1EEESF_EENS1O_6thread21LinearCombinationReluIaLi8EifLNS21_9ScaleType4KindE1ELNS_15FloatRoundStyleE2EEELi32EEENS4_30GemmIdentityThreadblockSwizzleILi1EEELb0EEEEEvNT_6ParamsE --------------------------
	.section	.nv.constant0._ZN7cutlass6KernelINS_4gemm6kernel4GemmINS1_11threadblock13MmaMultistageINS1_9GemmShapeILi128ELi128ELi64EEENS_9transform11threadblock28PredicatedTileAccessIteratorINS_11MatrixShapeILi128ELi64EEEaNS_6layout22ColumnMajorInterleavedILi32EEELi1ENS8_29PitchLinearWarpRakedThreadMapINS_16PitchLinearShapeILi4096ELi2EEELi128ENSH_ILi32ELi1EEELi16EEENS_5ArrayIaLi16ELb0EEELb0ENSD_9NoPermuteEEENS9_25RegularTileAccessIteratorISC_aNSD_37RowMajorTensorOpMultiplicandCrosswiseILi8ELi32EEELi0ENS8_29TransposePitchLinearThreadMapISK_NSH_ILi2ELi16EEEEELi16EEELNS_4arch14CacheOperation4KindE1ENSA_INSB_ILi64ELi128EEEaNSD_19RowMajorInterleavedILi32EEELi0ESK_SM_Lb0ESN_EENSP_ISZ_aNSD_40ColumnMajorTensorOpMultiplicandCrosswiseILi8ELi32EEELi1ESU_Li16EEELSY_1EiNSD_8RowMajorENS4_9MmaPolicyINS1_4warp11MmaTensorOpINS6_ILi64ELi64ELi64EEEaSR_aS14_iSF_NS18_17MmaTensorOpPolicyINSW_3MmaINS6_ILi16ELi8ELi32EEELi32EaS16_aNSD_11ColumnMajorEiS16_NSW_21OpMultiplyAddSaturateEEENSB_ILi1ELi1EEEEELi1ELb1EbEENSB_ILi0ELi0EEES1K_Li1EEELi3ELNS1_23SharedMemoryClearOptionE0EbEENS_8epilogue11threadblock19InterleavedEpilogueIS7_S1J_Li1ENS1P_33InterleavedPredicatedTileIteratorINS1P_30InterleavedOutputTileThreadMapINSH_ILi2ELi2EEENSH_ILi8ELi2EEELi128ELi8ELi8EEEaLi32EEENS1O_4warp24FragmentIteratorTensorOpIS1A_S1D_iNSL_IiLi4ELb1EEESF_EENS1O_6thread21LinearCombinationReluIaLi8EifLNS21_9ScaleType4KindE1ELNS_15FloatRoundStyleE2EEELi32EEENS4_30GemmIdentityThreadblockSwizzleILi1EEELb0EEEEEvNT_6ParamsE,"a",@progbits
	.sectionflags	@""
	.align	4
.nv.constant0._ZN7cutlass6KernelINS_4gemm6kernel4GemmINS1_11threadblock13MmaMultistageINS1_9GemmShapeILi128ELi128ELi64EEENS_9transform11threadblock28PredicatedTileAccessIteratorINS_11MatrixShapeILi128ELi64EEEaNS_6layout22ColumnMajorInterleavedILi32EEELi1ENS8_29PitchLinearWarpRakedThreadMapINS_16PitchLinearShapeILi4096ELi2EEELi128ENSH_ILi32ELi1EEELi16EEENS_5ArrayIaLi16ELb0EEELb0ENSD_9NoPermuteEEENS9_25RegularTileAccessIteratorISC_aNSD_37RowMajorTensorOpMultiplicandCrosswiseILi8ELi32EEELi0ENS8_29TransposePitchLinearThreadMapISK_NSH_ILi2ELi16EEEEELi16EEELNS_4arch14CacheOperation4KindE1ENSA_INSB_ILi64ELi128EEEaNSD_19RowMajorInterleavedILi32EEELi0ESK_SM_Lb0ESN_EENSP_ISZ_aNSD_40ColumnMajorTensorOpMultiplicandCrosswiseILi8ELi32EEELi1ESU_Li16EEELSY_1EiNSD_8RowMajorENS4_9MmaPolicyINS1_4warp11MmaTensorOpINS6_ILi64ELi64ELi64EEEaSR_aS14_iSF_NS18_17MmaTensorOpPolicyINSW_3MmaINS6_ILi16ELi8ELi32EEELi32EaS16_aNSD_11ColumnMajorEiS16_NSW_21OpMultiplyAddSaturateEEENSB_ILi1ELi1EEEEELi1ELb1EbEENSB_ILi0ELi0EEES1K_Li1EEELi3ELNS1_23SharedMemoryClearOptionE0EbEENS_8epilogue11threadblock19InterleavedEpilogueIS7_S1J_Li1ENS1P_33InterleavedPredicatedTileIteratorINS1P_30InterleavedOutputTileThreadMapINSH_ILi2ELi2EEENSH_ILi8ELi2EEELi128ELi8ELi8EEEaLi32EEENS1O_4warp24FragmentIteratorTensorOpIS1A_S1D_iNSL_IiLi4ELb1EEESF_EENS1O_6thread21LinearCombinationReluIaLi8EifLNS21_9ScaleType4KindE1ELNS_15FloatRoundStyleE2EEELi32EEENS4_30GemmIdentityThreadblockSwizzleILi1EEELb0EEEEEvNT_6ParamsE:
	.zero		632


//--------------------- .nv.constant0._ZN7cutlass6KernelINS_4gemm6kernel4GemmINS1_11threadblock13MmaMultistageINS1_9GemmShapeILi128ELi64ELi64EEENS_9transform11threadblock28PredicatedTileAccessIteratorINS_11MatrixShapeILi128ELi64EEEaNS_6layout22ColumnMajorInterleavedILi32EEELi1ENS8_29PitchLinearWarpRakedThreadMapINS_16PitchLinearShapeILi4096ELi2EEELi64ENSH_ILi32ELi1EEELi16EEENS_5ArrayIaLi16ELb0EEELb0ENSD_9NoPermuteEEENS9_25RegularTileAccessIteratorISC_aNSD_37RowMajorTensorOpMultiplicandCrosswiseILi8ELi32EEELi0ENS8_29TransposePitchLinearThreadMapISK_NSH_ILi2ELi16EEEEELi16EEELNS_4arch14CacheOperation4KindE1ENSA_INSB_ILi64ELi64EEEaNSD_19RowMajorInterleavedILi32EEELi0ENSG_INSH_ILi2048ELi2EEELi64ESJ_Li16EEESM_Lb0ESN_EENSP_ISZ_aNSD_40ColumnMajorTensorOpMultiplicandCrosswiseILi8ELi32EEELi1ENSS_IS13_ST_EELi16EEELSY_1EiNSD_8RowMajorENS4_9MmaPolicyINS1_4warp11MmaTensorOpINS6_ILi64ELi64ELi64EEEaSR_aS16_iSF_NS1B_17MmaTensorOpPolicyINSW_3MmaINS6_ILi16ELi8ELi32EEELi32EaS19_aNSD_11ColumnMajorEiS19_NSW_21OpMultiplyAddSaturateEEENSB_ILi1ELi1EEEEELi1ELb1EbEENSB_ILi0ELi0EEES1N_Li1EEELi3ELNS1_23SharedMemoryClearOptionE0EbEENS_8epilogue11threadblock19InterleavedEpilogueIS7_S1M_Li1ENS1S_33InterleavedPredicatedTileIteratorINS1S_30InterleavedOutputTileThreadMapINSH_ILi2ELi1EEENSH_ILi8ELi2EEELi64ELi8ELi8EEEaLi32EEENS1R_4warp24FragmentIteratorTensorOpIS1D_S1G_iNSL_IiLi4ELb1EEESF_EENS1R_6thread21LinearCombinationReluIaLi8EifLNS24_9ScaleType4KindE1ELNS_15FloatRoundStyleE2EEELi32EEENS4_30GemmIdentityThreadblockSwizzleILi1EEELb0EEEEEvNT_6ParamsE --------------------------
	.section	.nv.constant0._ZN7cutlass6KernelINS_4gemm6kernel4GemmINS1_11threadblock13MmaMultistageINS1_9GemmShapeILi128ELi64ELi64EEENS_9transform11threadblock28PredicatedTileAccessIteratorINS_11MatrixShapeILi128ELi64EEEaNS_6layout22ColumnMajorInterleavedILi32EEELi1ENS8_29PitchLinearWarpRakedThreadMapINS_16PitchLinearShapeILi4096ELi2EEELi64ENSH_ILi32ELi1EEELi16EEENS_5ArrayIaLi16ELb0EEELb0ENSD_9NoPermuteEEENS9_25RegularTileAccessIteratorISC_aNSD_37RowMajorTensorOpMultiplicandCrosswiseILi8ELi32EEELi0ENS8_29TransposePitchLinearThreadMapISK_NSH_ILi2ELi16EEEEELi16EEELNS_4arch14CacheOperation4KindE1ENSA_INSB_ILi64ELi64EEEaNSD_19RowMajorInterleavedILi32EEELi0ENSG_INSH_ILi2048ELi2EEELi64ESJ_Li16EEESM_Lb0ESN_EENSP_ISZ_aNSD_40ColumnMajorTensorOpMultiplicandCrosswiseILi8ELi32EEELi1ENSS_IS13_ST_EELi16EEELSY_1EiNSD_8RowMajorENS4_9MmaPolicyINS1_4warp11MmaTensorOpINS6_ILi64ELi64ELi64EEEaSR_aS16_iSF_NS1B_17MmaTensorOpPolicyINSW_3MmaINS6_ILi16ELi8ELi32EEELi32EaS19_aNSD_11ColumnMajorEiS19_NSW_21OpMultiplyAddSaturateEEENSB_ILi1ELi1EEEEELi1ELb1EbEENSB_ILi0ELi0EEES1N_Li1EEELi3ELNS1_23SharedMemoryClearOptionE0EbEENS_8epilogue11threadblock19InterleavedEpilogueIS7_S1M_Li1ENS1S_33InterleavedPredicatedTileIteratorINS1S_30InterleavedOutputTileThreadMapINSH_ILi2ELi1EEENSH_ILi8ELi2EEELi64ELi8ELi8EEEaLi32EEENS1R_4warp24FragmentIteratorTensorOpIS1D_S1G_iNSL_IiLi4ELb1EEESF_EENS1R_6thread21LinearCombinationReluIaLi8EifLNS24_9ScaleType4KindE1ELNS_15FloatRoundStyleE2EEELi32EEENS4_30GemmIdentityThreadblockSwizzleILi1EEELb0EEEEEvNT_6ParamsE,"a",@progbits
	.sectionflags	@""
	.align	4
.nv.constant0._ZN7cutlass6KernelINS_4gemm6kernel4GemmINS1_11threadblock13MmaMultistageINS1_9GemmShapeILi128ELi64ELi64EEENS_9transform11threadblock28PredicatedTileAccessIteratorINS_11MatrixShapeILi128ELi64EEEaNS_6layout22ColumnMajorInterleavedILi32EEELi1ENS8_29PitchLinearWarpRakedThreadMapINS_16PitchLinearShapeILi4096ELi2EEELi64ENSH_ILi32ELi1EEELi16EEENS_5ArrayIaLi16ELb0EEELb0ENSD_9NoPermuteEEENS9_25RegularTileAccessIteratorISC_aNSD_37RowMajorTensorOpMultiplicandCrosswiseILi8ELi32EEELi0ENS8_29TransposePitchLinearThreadMapISK_NSH_ILi2ELi16EEEEELi16EEELNS_4arch14CacheOperation4KindE1ENSA_INSB_ILi64ELi64EEEaNSD_19RowMajorInterleavedILi32EEELi0ENSG_INSH_ILi2048ELi2EEELi64ESJ_Li16EEESM_Lb0ESN_EENSP_ISZ_aNSD_40ColumnMajorTensorOpMultiplicandCrosswiseILi8ELi32EEELi1ENSS_IS13_ST_EELi16EEELSY_1EiNSD_8RowMajorENS4_9MmaPolicyINS1_4warp11MmaTensorOpINS6_ILi64ELi64ELi64EEEaSR_aS16_iSF_NS1B_17MmaTensorOpPolicyINSW_3MmaINS6_ILi16ELi8ELi32EEELi32EaS19_aNSD_11ColumnMajorEiS19_NSW_21OpMultiplyAddSaturateEEENSB_ILi1ELi1EEEEELi1ELb1EbEENSB_ILi0ELi0EEES1N_Li1EEELi3ELNS1_23SharedMemoryClearOptionE0EbEENS_8epilogue11threadblock19InterleavedEpilogueIS7_S1M_Li1ENS1S_33InterleavedPredicatedTileIteratorINS1S_30InterleavedOutputTileThreadMapINSH_ILi2ELi1EEENSH_ILi8ELi2EEELi64ELi8ELi8EEEaLi32EEENS1R_4warp24FragmentIteratorTensorOpIS1D_S1G_iNSL_IiLi4ELb1EEESF_EENS1R_6thread21LinearCombinationReluIaLi8EifLNS24_9ScaleType4KindE1ELNS_15FloatRoundStyleE2EEELi32EEENS4_30GemmIdentityThreadblockSwizzleILi1EEELb0EEEEEvNT_6ParamsE:
	.zero		632


//--------------------- .text._ZN7cutlass9reference6device6kernel11GemmComplexIaNS_6layout22ColumnMajorInterleavedILi32EEEaNS4_19RowMajorInterleavedILi32EEEaS6_fiaNS_16NumericConverterIafLNS_15FloatRoundStyleE2EEENS_12multiply_addIiiiEELi4ELi16EEEvNS_4gemm9GemmCoordET5_NS_9TensorRefIT_T0_EENS_16ComplexTransformENSH_IT1_T2_EESL_SG_NSH_IT3_T4_EENSH_IT7_SQ_EET6_illll --------------------------
	.section	.text._ZN7cutlass9reference6device6kernel11GemmComplexIaNS_6layout22ColumnMajorInterleavedILi32EEEaNS4_19RowMajorInterleavedILi32EEEaS6_fiaNS_16NumericConverterIafLNS_15FloatRoundStyleE2EEENS_12multiply_addIiiiEELi4ELi16EEEvNS_4gemm9GemmCoordET5_NS_9TensorRefIT_T0_EENS_16ComplexTransformENSH_IT1_T2_EESL_SG_NSH_IT3_T4_EENSH_IT7_SQ_EET6_illll,"ax",@progbits
	.sectioninfo	@"SHI_REGISTERS=255"
	.align	128
        .global         _ZN7cutlass9reference6device6kernel11GemmComplexIaNS_6layout22ColumnMajorInterleavedILi32EEEaNS4_19RowMajorInterleavedILi32EEEaS6_fiaNS_16NumericConverterIafLNS_15FloatRoundStyleE2EEENS_12multiply_addIiiiEELi4ELi16EEEvNS_4gemm9GemmCoordET5_NS_9TensorRefIT_T0_EENS_16ComplexTransformENSH_IT1_T2_EESL_SG_NSH_IT3_T4_EENSH_IT7_SQ_EET6_illll
        .type           _ZN7cutlass9reference6device6kernel11GemmComplexIaNS_6layout22ColumnMajorInterleavedILi32EEEaNS4_19RowMajorInterleavedILi32EEEaS6_fiaNS_16NumericConverterIafLNS_15FloatRoundStyleE2EEENS_12multiply_addIiiiEELi4ELi16EEEvNS_4gemm9GemmCoordET5_NS_9TensorRefIT_T0_EENS_16ComplexTransformENSH_IT1_T2_EESL_SG_NSH_IT3_T4_EENSH_IT7_SQ_EET6_illll,@function
        .size           _ZN7cutlass9reference6device6kernel11GemmComplexIaNS_6layout22ColumnMajorInterleavedILi32EEEaNS4_19RowMajorInterleavedILi32EEEaS6_fiaNS_16NumericConverterIafLNS_15FloatRoundStyleE2EEENS_12multiply_addIiiiEELi4ELi16EEEvNS_4gemm9GemmCoordET5_NS_9TensorRefIT_T0_EENS_16ComplexTransformENSH_IT1_T2_EESL_SG_NSH_IT3_T4_EENSH_IT7_SQ_EET6_illll,(.L_x_377 - _ZN7cutlass9reference6device6kernel11GemmComplexIaNS_6layout22ColumnMajorInterleavedILi32EEEaNS4_19RowMajorInterleavedILi32EEEaS6_fiaNS_16NumericConverterIafLNS_15FloatRoundStyleE2EEENS_12multiply_addIiiiEELi4ELi16EEEvNS_4gemm9GemmCoordET5_NS_9TensorRefIT_T0_EENS_16ComplexTransformENSH_IT1_T2_EESL_SG_NSH_IT3_T4_EENSH_IT7_SQ_EET6_illll)
        .other          _ZN7cutlass9reference6device6kernel11GemmComplexIaNS_6layout22ColumnMajorInterleavedILi32EEEaNS4_19RowMajorInterleavedILi32EEEaS6_fiaNS_16NumericConverterIafLNS_15FloatRoundStyleE2EEENS_12multiply_addIiiiEELi4ELi16EEEvNS_4gemm9GemmCoordET5_NS_9TensorRefIT_T0_EENS_16ComplexTransformENSH_IT1_T2_EESL_SG_NSH_IT3_T4_EENSH_IT7_SQ_EET6_illll,@"STO_CUDA_ENTRY STV_DEFAULT"
_ZN7cutlass9reference6device6kernel11GemmComplexIaNS_6layout22ColumnMajorInterleavedILi32EEEaNS4_19RowMajorInterleavedILi32EEEaS6_fiaNS_16NumericConverterIafLNS_15FloatRoundStyleE2EEENS_12multiply_addIiiiEELi4ELi16EEEvNS_4gemm9GemmCoordET5_NS_9TensorRefIT_T0_EENS_16ComplexTransformENSH_IT1_T2_EESL_SG_NSH_IT3_T4_EENSH_IT7_SQ_EET6_illll:
.text._ZN7cutlass9reference6device6kernel11GemmComplexIaNS_6layout22ColumnMajorInterleavedILi32EEEaNS4_19RowMajorInterleavedILi32EEEaS6_fiaNS_16NumericConverterIafLNS_15FloatRoundStyleE2EEENS_12multiply_addIiiiEELi4ELi16EEEvNS_4gemm9GemmCoordET5_NS_9TensorRefIT_T0_EENS_16ComplexTransformENSH_IT1_T2_EESL_SG_NSH_IT3_T4_EENSH_IT7_SQ_EET6_illll:
[----:B------:R-:W-:Y:S02]  /*0000*/  MOV R1, c[0x0][0x28] ;  /* 0x00000a0000017a02 */ /* 0x000fe40000000f00 */
[----:B------:R-:W0:Y:S01]  /*0010*/  S2UR UR7, SR_CTAID.Z ;  /* 0x00000000000779c3 */ /* 0x000e220000002700 */
[----:B------:R-:W-:Y:S01]  /*0020*/  ULDC UR4, c[0x0][0x1c4] ;  /* 0x0000710000047ab9 */ /* 0x000fe20000000800 */
[----:B------:R-:W-:Y:S01]  /*0030*/  IADD3 R1, R1, -0x8, RZ ;  /* 0xfffffff801017810 */ /* 0x000fe20007ffe0ff */
[----:B0-----:R-:W-:-:S06]  /*0040*/  UISETP.GE.AND UP0, UPT, UR7, UR4, UPT ;  /* 0x000000040700728c */ /* 0x001fcc000bf06270 */
[----:B------:R-:W-:-:S13]  /*0050*/  PLOP3.LUT P0, PT, PT, PT, UP0, 0x80, 0x0 ;  /* 0x000000000000781c */ /* 0x000fda0003f0f008 */
[----:B------:R-:W-:Y:S05]  /*0060*/  @P0 EXIT ;  /* 0x000000000000094d */ /* 0x000fea0003800000 */
[----:B------:R-:W0:Y:S01]  /*0070*/  S2R R0, SR_TID.Y ;  /* 0x0000000000007919 */ /* 0x000e220000002200 */
[----:B------:R-:W-:Y:S01]  /*0080*/  LOP3.LUT R87, R87, 0xffffbfff, RZ, 0xc0, !PT ;  /* 0xffffbfff57577812 */ /* 0x000fe200078ec0ff */
[----:B------:R-:W-:Y:S01]  /*0090*/  USHF.R.S32.HI UR10, URZ, 0x1f, UR7 ;  /* 0x0000001f3f0a7899 */ /* 0x000fe20008011407 */
[----:B------:R-:W-:Y:S01]  /*00a0*/  LOP3.LUT R88, R88, 0xfffffffb, RZ, 0xc0, !PT ;  /* 0xfffffffb58587812 */ /* 0x000fe200078ec0ff */
[----:B------:R-:W0:Y:S01]  /*00b0*/  S2R R65, SR_CTAID.Y ;  /* 0x0000000000417919 */ /* 0x000e220000002600 */
[----:B------:R-:W-:Y:S02]  /*00c0*/  ULDC.64 UR4, c[0x0][0x1e0] ;  /* 0x0000780000047ab9 */ /* 0x000fe40000000a00 */
[----:B------:R-:W-:Y:S01]  /*00d0*/  UIMAD UR6, UR10, UR4, URZ ;  /* 0x000000040a0672a4 */ /* 0x000fe2000f8e023f */
[----:B------:R-:W1:Y:S01]  /*00e0*/  S2R R3, SR_TID.X ;  /* 0x0000000000037919 */ /* 0x000e620000002100 */
[----:B------:R-:W-:Y:S02]  /*00f0*/  ULDC.64 UR16, c[0x0][0x1b0] ;  /* 0x00006c0000107ab9 */ /* 0x000fe40000000a00 */
[----:B------:R-:W-:Y:S01]  /*0100*/  UIMAD.WIDE.U32 UR16, UR7, UR4, UR16 ;  /* 0x00000004071072a5 */ /* 0x000fe2000f8e0010 */
[----:B------:R-:W1:Y:S01]  /*0110*/  S2R R2, SR_CTAID.X ;  /* 0x0000000000027919 */ /* 0x000e620000002500 */
[----:B------:R-:W-:-:S02]  /*0120*/  UIMAD UR6, UR7, UR5, UR6 ;  /* 0x00000005070672a4 */ /* 0x000fc4000f8e0206 */
[----:B------:R-:W-:Y:S02]  /*0130*/  ULDC.64 UR8, c[0x0][0x1a0] ;  /* 0x0000680000087ab9 */ /* 0x000fe40000000a00 */
[----:B------:R-:W-:Y:S02]  /*0140*/  ULDC.64 UR4, c[0x0][0x1d8] ;  /* 0x0000760000047ab9 */ /* 0x000fe40000000a00 */
[----:B------:R-:W-:Y:S02]  /*0150*/  UIMAD.WIDE.U32 UR8, UR7, UR4, UR8 ;  /* 0x00000004070872a5 */ /* 0x000fe4000f8e0008 */
[----:B------:R-:W-:Y:S02]  /*0160*/  UIMAD UR4, UR10, UR4, URZ ;  /* 0x000000040a0472a4 */ /* 0x000fe4000f8e023f */
[----:B------:R-:W-:Y:S02]  /*0170*/  ULDC.64 UR26, c[0x0][0x170] ;  /* 0x00005c00001a7ab9 */ /* 0x000fe40000000a00 */
[----:B------:R-:W-:-:S02]  /*0180*/  ULDC.64 UR12, c[0x0][0x1c8] ;  /* 0x00007200000c7ab9 */ /* 0x000fc40000000a00 */
[----:B------:R-:W-:Y:S01]  /*0190*/  ULDC.64 UR22, c[0x0][0x188] ;  /* 0x0000620000167ab9 */ /* 0x000fe20000000a00 */
[----:B0-----:R-:W-:Y:S01]  /*01a0*/  IMAD R65, R65, c[0x0][0x4], R0 ;  /* 0x0000010041417a24 */ /* 0x001fe200078e0200 */
[----:B------:R-:W-:Y:S02]  /*01b0*/  ULDC.64 UR14, c[0x0][0x1d0] ;  /* 0x00007400000e7ab9 */ /* 0x000fe40000000a00 */
[----:B------:R-:W-:Y:S01]  /*01c0*/  ULDC.64 UR20, c[0x0][0x1a0] ;  /* 0x0000680000147ab9 */ /* 0x000fe20000000a00 */
[----:B------:R-:W-:Y:S01]  /*01d0*/  IMAD.SHL.U32 R65, R65, 0x10, RZ ;  /* 0x0000001041417824 */ /* 0x000fe200078e00ff */
[----:B------:R-:W-:Y:S02]  /*01e0*/  UIMAD.WIDE.U32 UR26, UR7, UR12, UR26 ;  /* 0x0000000c071a72a5 */ /* 0x000fe4000f8e001a */
[----:B------:R-:W-:Y:S01]  /*01f0*/  UIMAD.WIDE.U32 UR22, UR7, UR14, UR22 ;  /* 0x0000000e071672a5 */ /* 0x000fe2000f8e0016 */
[----:B-1----:R-:W-:Y:S01]  /*0200*/  IMAD R0, R2, c[0x0][0x0], R3 ;  /* 0x0000000002007a24 */ /* 0x002fe200078e0203 */
[----:B------:R-:W-:Y:S01]  /*0210*/  SHF.R.S32.HI R2, RZ, 0x1f, R65 ;  /* 0x0000001fff027819 */ /* 0x000fe20000011441 */
[----:B------:R-:W-:Y:S01]  /*0220*/  UIMAD UR5, UR7, UR5, UR4 ;  /* 0x00000005070572a4 */ /* 0x000fe2000f8e0204 */
[----:B------:R-:W-:Y:S01]  /*0230*/  IADD3 R66, R65, 0x1, RZ ;  /* 0x0000000141427810 */ /* 0x000fe20007ffe0ff */
[----:B------:R-:W-:Y:S01]  /*0240*/  IMAD.SHL.U32 R9, R0, 0x4, RZ ;  /* 0x0000000400097824 */ /* 0x000fe200078e00ff */
[----:B------:R-:W-:Y:S01]  /*0250*/  LEA.HI R0, R2, R65, RZ, 0x5 ;  /* 0x0000004102007211 */ /* 0x000fe200078f28ff */
[----:B------:R-:W-:Y:S01]  /*0260*/  UISETP.NE.U32.AND UP0, UPT, URZ, UR20, UPT ;  /* 0x000000143f00728c */ /* 0x000fe2000bf05070 */
[----:B------:R-:W-:Y:S01]  /*0270*/  SHF.R.S32.HI R6, RZ, 0x1f, R66 ;  /* 0x0000001fff067819 */ /* 0x000fe20000011442 */
[C---:B------:R-:W-:Y:S01]  /*0280*/  IMAD.WIDE R96, R9.reuse, 0x20, RZ ;  /* 0x0000002009607825 */ /* 0x040fe200078e02ff */
[----:B------:R-:W-:Y:S01]  /*0290*/  LOP3.LUT R2, R0, 0xffffffe0, RZ, 0xc0, !PT ;  /* 0xffffffe000027812 */ /* 0x000fe200078ec0ff */
[----:B------:R-:W-:Y:S01]  /*02a0*/  UIMAD UR12, UR10, UR12, URZ ;  /* 0x0000000c0a0c72a4 */ /* 0x000fe2000f8e023f */
[----:B------:R-:W-:Y:S01]  /*02b0*/  IADD3 R10, R9, 0x1, RZ ;  /* 0x00000001090a7810 */ /* 0x000fe20007ffe0ff */
[----:B------:R-:W-:Y:S01]  /*02c0*/  UIMAD UR14, UR10, UR14, URZ ;  /* 0x0000000e0a0e72a4 */ /* 0x000fe2000f8e023f */
[----:B------:R-:W-:Y:S01]  /*02d0*/  SHF.R.S32.HI R0, RZ, 0x5, R0 ;  /* 0x00000005ff007819 */ /* 0x000fe20000011400 */
[----:B------:R-:W-:Y:S01]  /*02e0*/  IMAD.IADD R2, R65, 0x1, -R2 ;  /* 0x0000000141027824 */ /* 0x000fe200078e0a02 */
[----:B------:R-:W-:Y:S01]  /*02f0*/  LEA.HI R6, R6, R66, RZ, 0x5 ;  /* 0x0000004206067211 */ /* 0x000fe200078f28ff */
[----:B------:R-:W-:Y:S01]  /*0300*/  IMAD.WIDE R94, R10, 0x20, RZ ;  /* 0x000000200a5e7825 */ /* 0x000fe200078e02ff */
[----:B------:R-:W-:Y:S01]  /*0310*/  SHF.R.S32.HI R7, RZ, 0x1f, R0 ;  /* 0x0000001fff077819 */ /* 0x000fe20000011400 */
[----:B------:R-:W-:Y:S01]  /*0320*/  UISETP.NE.AND.EX UP0, UPT, URZ, UR21, UPT, UP0 ;  /* 0x000000153f00728c */ /* 0x000fe2000bf05300 */
[----:B------:R-:W-:Y:S01]  /*0330*/  SHF.R.S32.HI R3, RZ, 0x1f, R2 ;  /* 0x0000001fff037819 */ /* 0x000fe20000011402 */
[----:B------:R-:W-:Y:S01]  /*0340*/  UIADD3 UR19, UR9, UR5, URZ ;  /* 0x0000000509137290 */ /* 0x000fe2000fffe03f */
[-C--:B------:R-:W-:Y:S01]  /*0350*/  IADD3 R4, P1, R96, R2.reuse, RZ ;  /* 0x0000000260047210 */ /* 0x080fe20007f3e0ff */
[C---:B------:R-:W-:Y:S01]  /*0360*/  IMAD R8, R7.reuse, c[0x0][0x1b8], RZ ;  /* 0x00006e0007087a24 */ /* 0x040fe200078e02ff */
[----:B------:R-:W-:Y:S01]  /*0370*/  IADD3 R2, P0, R94, R2, RZ ;  /* 0x000000025e027210 */ /* 0x000fe20007f1e0ff */
[----:B------:R-:W-:Y:S01]  /*0380*/  IMAD R7, R7, c[0x0][0x1a8], RZ ;  /* 0x00006a0007077a24 */ /* 0x000fe200078e02ff */
[----:B------:R-:W-:Y:S01]  /*0390*/  IADD3 R23, R65, 0x2, RZ ;  /* 0x0000000241177810 */ /* 0x000fe20007ffe0ff */
[--C-:B------:R-:W-:Y:S01]  /*03a0*/  IMAD.X R5, R97, 0x1, R3.reuse, P1 ;  /* 0x0000000161057824 */ /* 0x100fe200008e0603 */
[----:B------:R-:W-:Y:S01]  /*03b0*/  IADD3 R22, R65, 0x3, RZ ;  /* 0x0000000341167810 */ /* 0x000fe20007ffe0ff */
[----:B------:R-:W-:Y:S01]  /*03c0*/  IMAD.X R3, R95, 0x1, R3, P0 ;  /* 0x000000015f037824 */ /* 0x000fe200000e0603 */
[C---:B------:R-:W-:Y:S01]  /*03d0*/  IADD3 R21, R65.reuse, 0x4, RZ ;  /* 0x0000000441157810 */ /* 0x040fe20007ffe0ff */
[C---:B------:R-:W-:Y:S01]  /*03e0*/  IMAD.WIDE.U32 R202, R0.reuse, c[0x0][0x1b8], R4 ;  /* 0x00006e0000ca7a25 */ /* 0x040fe200078e0004 */
[C---:B------:R-:W-:Y:S01]  /*03f0*/  IADD3 R20, R65.reuse, 0x5, RZ ;  /* 0x0000000541147810 */ /* 0x040fe20007ffe0ff */
[----:B------:R-:W-:Y:S01]  /*0400*/  UIMAD UR13, UR7, UR13, UR12 ;  /* 0x0000000d070d72a4 */ /* 0x000fe2000f8e020c */
[C---:B------:R-:W-:Y:S01]  /*0410*/  IADD3 R19, R65.reuse, 0x6, RZ ;  /* 0x0000000641137810 */ /* 0x040fe20007ffe0ff */
[C-C-:B------:R-:W-:Y:S01]  /*0420*/  IMAD.WIDE.U32 R198, R0.reuse, c[0x0][0x1b8], R2.reuse ;  /* 0x00006e0000c67a25 */ /* 0x140fe200078e0002 */
[C---:B------:R-:W-:Y:S01]  /*0430*/  IADD3 R18, R65.reuse, 0x7, RZ ;  /* 0x0000000741127810 */ /* 0x040fe20007ffe0ff */
[----:B------:R-:W-:Y:S01]  /*0440*/  UIMAD UR15, UR7, UR15, UR14 ;  /* 0x0000000f070f72a4 */ /* 0x000fe2000f8e020e */
[C---:B------:R-:W-:Y:S01]  /*0450*/  IADD3 R17, R65.reuse, 0x8, RZ ;  /* 0x0000000841117810 */ /* 0x040fe20007ffe0ff */
[----:B------:R-:W-:Y:S01]  /*0460*/  IMAD.WIDE.U32 R196, R0, c[0x0][0x1a8], R2 ;  /* 0x00006a0000c47a25 */ /* 0x000fe200078e0002 */
[----:B------:R-:W-:Y:S01]  /*0470*/  LOP3.LUT R2, R6, 0xffffffe0, RZ, 0xc0, !PT ;  /* 0xffffffe006027812 */ /* 0x000fe200078ec0ff */
[----:B------:R-:W-:Y:S01]  /*0480*/  ULDC UR18, c[0x0][0x1a0] ;  /* 0x0000680000127ab9 */ /* 0x000fe20000000800 */
[C---:B------:R-:W-:Y:S01]  /*0490*/  IADD3 R16, R65.reuse, 0x9, RZ ;  /* 0x0000000941107810 */ /* 0x040fe20007ffe0ff */
[----:B------:R-:W-:Y:S01]  /*04a0*/  IMAD.WIDE.U32 R200, R0, c[0x0][0x1a8], R4 ;  /* 0x00006a0000c87a25 */ /* 0x000fe200078e0004 */
[C---:B------:R-:W-:Y:S01]  /*04b0*/  IADD3 R15, R65.reuse, 0xa, RZ ;  /* 0x0000000a410f7810 */ /* 0x040fe20007ffe0ff */
[----:B------:R-:W-:Y:S01]  /*04c0*/  USEL UR21, UR19, UR21, UP0 ;  /* 0x0000001513157287 */ /* 0x000fe20008000000 */
[C---:B------:R-:W-:Y:S01]  /*04d0*/  IADD3 R14, R65.reuse, 0xb, RZ ;  /* 0x0000000b410e7810 */ /* 0x040fe20007ffe0ff */
[----:B------:R-:W-:Y:S01]  /*04e0*/  IMAD.IADD R2, R66, 0x1, -R2 ;  /* 0x0000000142027824 */ /* 0x000fe200078e0a02 */
[----:B------:R-:W-:Y:S01]  /*04f0*/  IADD3 R13, R65, 0xc, RZ ;  /* 0x0000000c410d7810 */ /* 0x000fe20007ffe0ff */
[C---:B------:R-:W-:Y:S01]  /*0500*/  IMAD R234, R0.reuse, c[0x0][0x1bc], R8 ;  /* 0x00006f0000ea7a24 */ /* 0x040fe200078e0208 */
[----:B------:R-:W-:Y:S01]  /*0510*/  UMOV UR20, UR7 ;  /* 0x0000000700147c82 */ /* 0x000fe20008000000 */
[----:B------:R-:W-:Y:S01]  /*0520*/  IMAD R235, R0, c[0x0][0x1ac], R7 ;  /* 0x00006b0000eb7a24 */ /* 0x000fe200078e0207 */
[----:B------:R-:W-:Y:S01]  /*0530*/  SHF.R.S32.HI R3, RZ, 0x1f, R2 ;  /* 0x0000001fff037819 */ /* 0x000fe20000011402 */
[----:B------:R-:W-:Y:S01]  /*0540*/  IMAD.IADD R232, R203, 0x1, R234 ;  /* 0x00000001cbe87824 */ /* 0x000fe200078e02ea */
[-C--:B------:R-:W-:Y:S01]  /*0550*/  IADD3 R4, P1, R96, R2.reuse, RZ ;  /* 0x0000000260047210 */ /* 0x080fe20007f3e0ff */
[----:B------:R-:W-:Y:S01]  /*0560*/  IMAD.IADD R233, R201, 0x1, R235 ;  /* 0x00000001c9e97824 */ /* 0x000fe200078e02eb */
[----:B------:R-:W-:Y:S01]  /*0570*/  IADD3 R2, P0, R94, R2, RZ ;  /* 0x000000025e027210 */ /* 0x000fe20007f1e0ff */
[----:B------:R-:W-:Y:S01]  /*0580*/  IMAD.IADD R234, R234, 0x1, R199 ;  /* 0x00000001eaea7824 */ /* 0x000fe200078e02c7 */
[----:B------:R-:W-:Y:S01]  /*0590*/  SHF.R.S32.HI R0, RZ, 0x5, R6 ;  /* 0x00000005ff007819 */ /* 0x000fe20000011406 */
[----:B------:R-:W-:Y:S01]  /*05a0*/  IMAD.X R5, R97, 0x1, R3, P1 ;  /* 0x0000000161057824 */ /* 0x000fe200008e0603 */
[----:B------:R-:W-:Y:S01]  /*05b0*/  SHF.R.S32.HI R6, RZ, 0x1f, R23 ;  /* 0x0000001fff067819 */ /* 0x000fe20000011417 */
[----:B------:R-:W-:Y:S01]  /*05c0*/  IMAD.X R3, R95, 0x1, R3, P0 ;  /* 0x000000015f037824 */ /* 0x000fe200000e0603 */
[----:B------:R-:W-:Y:S01]  /*05d0*/  SHF.R.S32.HI R7, RZ, 0x1f, R0 ;  /* 0x0000001fff077819 */ /* 0x000fe20000011400 */
[----:B------:R-:W-:Y:S01]  /*05e0*/  IMAD.WIDE.U32 R194, R0, c[0x0][0x1b8], R4 ;  /* 0x00006e0000c27a25 */ /* 0x000fe200078e0004 */
[----:B------:R-:W-:Y:S01]  /*05f0*/  LEA.HI R6, R6, R23, RZ, 0x5 ;  /* 0x0000001706067211 */ /* 0x000fe200078f28ff */
[----:B------:R-:W-:-:S02]  /*0600*/  ULDC.64 UR4, c[0x0][0x118] ;  /* 0x0000460000047ab9 */ /* 0x000fc40000000a00 */
[C-C-:B------:R-:W-:Y:S01]  /*0610*/  IMAD.WIDE.U32 R190, R0.reuse, c[0x0][0x1b8], R2.reuse ;  /* 0x00006e0000be7a25 */ /* 0x140fe200078e0002 */
[----:B------:R-:W-:Y:S02]  /*0620*/  ULDC UR12, c[0x0][0x14] ;  /* 0x00000500000c7ab9 */ /* 0x000fe40000000800 */
[----:B------:R-:W-:Y:S01]  /*0630*/  ULDC UR11, c[0x0][0x14] ;  /* 0x00000500000b7ab9 */ /* 0x000fe20000000800 */
[----:B------:R-:W-:Y:S01]  /*0640*/  IMAD.WIDE.U32 R188, R0, c[0x0][0x1a8], R2 ;  /* 0x00006a0000bc7a25 */ /* 0x000fe200078e0002 */
[----:B------:R-:W-:Y:S01]  /*0650*/  LOP3.LUT R2, R6, 0xffffffe0, RZ, 0xc0, !PT ;  /* 0xffffffe006027812 */ /* 0x000fe200078ec0ff */
[----:B------:R-:W-:Y:S02]  /*0660*/  ULDC UR10, c[0x0][0x1c4] ;  /* 0x00007100000a7ab9 */ /* 0x000fe40000000800 */
[----:B------:R-:W-:Y:S01]  /*0670*/  IMAD R8, R7, c[0x0][0x1b8], RZ ;  /* 0x00006e0007087a24 */ /* 0x000fe200078e02ff */
[----:B------:R-:W-:Y:S01]  /*0680*/  UMOV UR14, UR22 ;  /* 0x00000016000e7c82 */ /* 0x000fe20008000000 */
[----:B------:R-:W-:Y:S01]  /*0690*/  IMAD.IADD R2, R23, 0x1, -R2 ;  /* 0x0000000117027824 */ /* 0x000fe200078e0a02 */
[----:B------:R-:W-:Y:S01]  /*06a0*/  UIADD3 UR13, UR27, UR13, URZ ;  /* 0x0000000d1b0d7290 */ /* 0x000fe2000fffe03f */
[----:B------:R-:W-:Y:S01]  /*06b0*/  IMAD R7, R7, c[0x0][0x1a8], RZ ;  /* 0x00006a0007077a24 */ /* 0x000fe200078e02ff */
[----:B------:R-:W-:Y:S01]  /*06c0*/  UIADD3 UR15, UR23, UR15, URZ ;  /* 0x0000000f170f7290 */ /* 0x000fe2000fffe03f */
[----:B------:R-:W-:Y:S01]  /*06d0*/  IMAD.WIDE.U32 R192, R0, c[0x0][0x1a8], R4 ;  /* 0x00006a0000c07a25 */ /* 0x000fe200078e0004 */
[----:B------:R-:W-:Y:S01]  /*06e0*/  SHF.R.S32.HI R3, RZ, 0x1f, R2 ;  /* 0x0000001fff037819 */ /* 0x000fe20000011402 */
[----:B------:R-:W-:Y:S01]  /*06f0*/  UIADD3 UR17, UR17, UR6, URZ ;  /* 0x0000000611117290 */ /* 0x000fe2000fffe03f */
[-C--:B------:R-:W-:Y:S01]  /*0700*/  IADD3 R4, P1, R96, R2.reuse, RZ ;  /* 0x0000000260047210 */ /* 0x080fe20007f3e0ff */
[----:B------:R-:W-:Y:S01]  /*0710*/  IMAD R237, R0, c[0x0][0x1bc], R8 ;  /* 0x00006f0000ed7a24 */ /* 0x000fe200078e0208 */
[----:B------:R-:W-:Y:S01]  /*0720*/  IADD3 R2, P0, R94, R2, RZ ;  /* 0x000000025e027210 */ /* 0x000fe20007f1e0ff */
[----:B------:R-:W-:Y:S01]  /*0730*/  IMAD R204, R0, c[0x0][0x1ac], R7 ;  /* 0x00006b0000cc7a24 */ /* 0x000fe200078e0207 */
[----:B------:R-:W-:Y:S01]  /*0740*/  SHF.R.S32.HI R0, RZ, 0x5, R6 ;  /* 0x00000005ff007819 */ /* 0x000fe20000011406 */
[--C-:B------:R-:W-:Y:S01]  /*0750*/  IMAD.X R5, R97, 0x1, R3.reuse, P1 ;  /* 0x0000000161057824 */ /* 0x100fe200008e0603 */
[----:B------:R-:W-:Y:S01]  /*0760*/  SHF.R.S32.HI R6, RZ, 0x1f, R22 ;  /* 0x0000001fff067819 */ /* 0x000fe20000011416 */
[----:B------:R-:W-:Y:S01]  /*0770*/  IMAD.X R3, R95, 0x1, R3, P0 ;  /* 0x000000015f037824 */ /* 0x000fe200000e0603 */
[----:B------:R-:W-:Y:S01]  /*0780*/  SHF.R.S32.HI R7, RZ, 0x1f, R0 ;  /* 0x0000001fff077819 */ /* 0x000fe20000011400 */
[----:B------:R-:W-:Y:S01]  /*0790*/  IMAD.WIDE.U32 R186, R0, c[0x0][0x1b8], R4 ;  /* 0x00006e0000ba7a25 */ /* 0x000fe200078e0004 */
[----:B------:R-:W-:Y:S01]  /*07a0*/  LEA.HI R6, R6, R22, RZ, 0x5 ;  /* 0x0000001606067211 */ /* 0x000fe200078f28ff */
[----:B------:R-:W-:-:S02]  /*07b0*/  USEL UR28, UR8, URZ, UP0 ;  /* 0x0000003f081c7287 */ /* 0x000fc40008000000 */
[C-C-:B------:R-:W-:Y:S01]  /*07c0*/  IMAD.WIDE.U32 R182, R0.reuse, c[0x0][0x1b8], R2.reuse ;  /* 0x00006e0000b67a25 */ /* 0x140fe200078e0002 */
[----:B------:R-:W-:Y:S02]  /*07d0*/  USEL UR18, UR8, UR18, UP0 ;  /* 0x0000001208127287 */ /* 0x000fe40008000000 */
[----:B------:R-:W-:Y:S01]  /*07e0*/  USEL UR19, UR19, URZ, UP0 ;  /* 0x0000003f13137287 */ /* 0x000fe20008000000 */
[----:B------:R-:W-:Y:S01]  /*07f0*/  IMAD.WIDE.U32 R180, R0, c[0x0][0x1a8], R2 ;  /* 0x00006a0000b47a25 */ /* 0x000fe200078e0002 */
[----:B------:R-:W-:-:S03]  /*0800*/  LOP3.LUT R2, R6, 0xffffffe0, RZ, 0xc0, !PT ;  /* 0xffffffe006027812 */ /* 0x000fc600078ec0ff */
[C---:B------:R-:W-:Y:S02]  /*0810*/  IMAD R8, R7.reuse, c[0x0][0x1b8], RZ ;  /* 0x00006e0007087a24 */ /* 0x040fe400078e02ff */
[----:B------:R-:W-:Y:S02]  /*0820*/  IMAD.IADD R2, R22, 0x1, -R2 ;  /* 0x0000000116027824 */ /* 0x000fe400078e0a02 */
[----:B------:R-:W-:Y:S02]  /*0830*/  IMAD R7, R7, c[0x0][0x1a8], RZ ;  /* 0x00006a0007077a24 */ /* 0x000fe400078e02ff */
[----:B------:R-:W-:Y:S01]  /*0840*/  IMAD.WIDE.U32 R184, R0, c[0x0][0x1a8], R4 ;  /* 0x00006a0000b87a25 */ /* 0x000fe200078e0004 */
[----:B------:R-:W-:Y:S02]  /*0850*/  SHF.R.S32.HI R3, RZ, 0x1f, R2 ;  /* 0x0000001fff037819 */ /* 0x000fe40000011402 */
[-C--:B------:R-:W-:Y:S01]  /*0860*/  IADD3 R4, P1, R96, R2.reuse, RZ ;  /* 0x0000000260047210 */ /* 0x080fe20007f3e0ff */
[----:B------:R-:W-:Y:S01]  /*0870*/  IMAD R239, R0, c[0x0][0x1bc], R8 ;  /* 0x00006f0000ef7a24 */ /* 0x000fe200078e0208 */
[----:B------:R-:W-:Y:S01]  /*0880*/  IADD3 R2, P0, R94, R2, RZ ;  /* 0x000000025e027210 */ /* 0x000fe20007f1e0ff */
[----:B------:R-:W-:Y:S01]  /*0890*/  IMAD R206, R0, c[0x0][0x1ac], R7 ;  /* 0x00006b0000ce7a24 */ /* 0x000fe200078e0207 */
[----:B------:R-:W-:Y:S01]  /*08a0*/  SHF.R.S32.HI R0, RZ, 0x5, R6 ;  /* 0x00000005ff007819 */ /* 0x000fe20000011406 */
[----:B------:R-:W-:Y:S01]  /*08b0*/  IMAD.X R5, R97, 0x1, R3, P1 ;  /* 0x0000000161057824 */ /* 0x000fe200008e0603 */
[----:B------:R-:W-:Y:S01]  /*08c0*/  SHF.R.S32.HI R6, RZ, 0x1f, R21 ;  /* 0x0000001fff067819 */ /* 0x000fe20000011415 */
[----:B------:R-:W-:Y:S01]  /*08d0*/  IMAD.X R3, R95, 0x1, R3, P0 ;  /* 0x000000015f037824 */ /* 0x000fe200000e0603 */
[----:B------:R-:W-:Y:S01]  /*08e0*/  SHF.R.S32.HI R7, RZ, 0x1f, R0 ;  /* 0x0000001fff077819 */ /* 0x000fe20000011400 */
[----:B------:R-:W-:Y:S01]  /*08f0*/  IMAD.WIDE.U32 R178, R0, c[0x0][0x1b8], R4 ;  /* 0x00006e0000b27a25 */ /* 0x000fe200078e0004 */
[----:B------:R-:W-:-:S03]  /*0900*/  LEA.HI R6, R6, R21, RZ, 0x5 ;  /* 0x0000001506067211 */ /* 0x000fc600078f28ff */
[----:B------:R-:W-:-:S04]  /*0910*/  IMAD.WIDE.U32 R174, R0, c[0x0][0x1b8], R2 ;  /* 0x00006e0000ae7a25 */ /* 0x000fc800078e0002 */
[----:B------:R-:W-:Y:S01]  /*0920*/  IMAD.WIDE.U32 R172, R0, c[0x0][0x1a8], R2 ;  /* 0x00006a0000ac7a25 */ /* 0x000fe200078e0002 */
[----:B------:R-:W-:-:S03]  /*0930*/  LOP3.LUT R2, R6, 0xffffffe0, RZ, 0xc0, !PT ;  /* 0xffffffe006027812 */ /* 0x000fc600078ec0ff */
[----:B------:R-:W-:Y:S02]  /*0940*/  IMAD R8, R7, c[0x0][0x1b8], RZ ;  /* 0x00006e0007087a24 */ /* 0x000fe400078e02ff */
        /* <DEDUP_REMOVED lines=161> */
[----:B------:R-:W-:-:S02]  /*1360*/  IMAD.X R5, R97, 0x1, R3, P1 ;  /* 0x0000000161057824 */ /* 0x000fc400008e0603 */
[----:B------:R-:W-:Y:S01]  /*1370*/  IMAD.X R3, R95, 0x1, R3, P0 ;  /* 0x000000015f037824 */ /* 0x000fe200000e0603 */
[----:B------:R-:W-:Y:S01]  /*1380*/  ISETP.GE.AND P0, PT, R9, c[0x0][0x160], PT ;  /* 0x0000580009007a0c */ /* 0x000fe20003f06270 */
[C---:B------:R-:W-:Y:S01]  /*1390*/  IMAD.WIDE.U32 R106, R0.reuse, c[0x0][0x1b8], R4 ;  /* 0x00006e00006a7a25 */ /* 0x040fe200078e0004 */
[----:B------:R-:W-:Y:S02]  /*13a0*/  SHF.R.S32.HI R227, RZ, 0x1f, R0 ;  /* 0x0000001fffe37819 */ /* 0x000fe40000011400 */
[----:B------:R-:W-:Y:S01]  /*13b0*/  ISETP.LT.AND P4, PT, R23, c[0x0][0x164], !P0 ;  /* 0x0000590017007a0c */ /* 0x000fe20004781270 */
[C---:B------:R-:W-:Y:S01]  /*13c0*/  IMAD.WIDE.U32 R104, R0.reuse, c[0x0][0x1a8], R4 ;  /* 0x00006a0000687a25 */ /* 0x040fe200078e0004 */
[C---:B------:R-:W-:Y:S02]  /*13d0*/  IADD3 R4, R65.reuse, 0xd, RZ ;  /* 0x0000000d41047810 */ /* 0x040fe40007ffe0ff */
[----:B------:R-:W-:Y:S01]  /*13e0*/  ISETP.LT.AND P1, PT, R65, c[0x0][0x164], !P0 ;  /* 0x0000590041007a0c */ /* 0x000fe20004721270 */
[----:B------:R-:W-:Y:S01]  /*13f0*/  IMAD.WIDE.U32 R102, R0, c[0x0][0x1b8], R2 ;  /* 0x00006e0000667a25 */ /* 0x000fe200078e0002 */
[----:B------:R-:W-:-:S02]  /*1400*/  ISETP.LT.AND P3, PT, R4, c[0x0][0x164], !P0 ;  /* 0x0000590004007a0c */ /* 0x000fc40004761270 */
[----:B------:R-:W-:Y:S01]  /*1410*/  ISETP.LT.AND P5, PT, R66, c[0x0][0x164], !P0 ;  /* 0x0000590042007a0c */ /* 0x000fe200047a1270 */
[----:B------:R-:W-:Y:S01]  /*1420*/  IMAD.WIDE.U32 R100, R0, c[0x0][0x1a8], R2 ;  /* 0x00006a0000647a25 */ /* 0x000fe200078e0002 */
[C---:B------:R-:W-:Y:S02]  /*1430*/  IADD3 R3, R65.reuse, 0xe, RZ ;  /* 0x0000000e41037810 */ /* 0x040fe40007ffe0ff */
[----:B------:R-:W-:Y:S01]  /*1440*/  IADD3 R2, R65, 0xf, RZ ;  /* 0x0000000f41027810 */ /* 0x000fe20007ffe0ff */
[----:B------:R-:W-:Y:S01]  /*1450*/  IMAD R6, R227, c[0x0][0x1b8], RZ ;  /* 0x00006e00e3067a24 */ /* 0x000fe200078e02ff */
[----:B------:R-:W-:Y:S01]  /*1460*/  ISETP.LT.AND P2, PT, R3, c[0x0][0x164], !P0 ;  /* 0x0000590003007a0c */ /* 0x000fe20004741270 */
[----:B------:R-:W-:Y:S01]  /*1470*/  IMAD R227, R227, c[0x0][0x1a8], RZ ;  /* 0x00006a00e3e37a24 */ /* 0x000fe200078e02ff */
[----:B------:R-:W-:Y:S01]  /*1480*/  @P4 LOP3.LUT R88, R88, 0x4, RZ, 0xfc, !PT ;  /* 0x0000000458584812 */ /* 0x000fe200078efcff */
[----:B------:R-:W-:Y:S01]  /*1490*/  IMAD R6, R0, c[0x0][0x1bc], R6 ;  /* 0x00006f0000067a24 */ /* 0x000fe200078e0206 */
[----:B------:R-:W-:Y:S01]  /*14a0*/  ISETP.LT.AND P4, PT, R20, c[0x0][0x164], !P0 ;  /* 0x0000590014007a0c */ /* 0x000fe20004781270 */
[----:B------:R-:W-:Y:S01]  /*14b0*/  IMAD R227, R0, c[0x0][0x1ac], R227 ;  /* 0x00006b0000e37a24 */ /* 0x000fe200078e02e3 */
[----:B------:R-:W-:Y:S01]  /*14c0*/  @P3 LOP3.LUT R87, R87, 0x4000, RZ, 0xfc, !PT ;  /* 0x0000400057573812 */ /* 0x000fe200078efcff */
[----:B------:R-:W-:Y:S01]  /*14d0*/  IMAD.IADD R236, R195, 0x1, R237 ;  /* 0x00000001c3ec7824 */ /* 0x000fe200078e02ed */
[----:B------:R-:W-:Y:S01]  /*14e0*/  ISETP.LT.AND P3, PT, R22, c[0x0][0x164], !P0 ;  /* 0x0000590016007a0c */ /* 0x000fe20004761270 */
[----:B------:R-:W-:Y:S01]  /*14f0*/  IMAD.IADD R238, R187, 0x1, R239 ;  /* 0x00000001bbee7824 */ /* 0x000fe200078e02ef */
[----:B------:R-:W-:Y:S01]  /*1500*/  LOP3.LUT R87, R87, 0xfffbffff, RZ, 0xc0, !PT ;  /* 0xfffbffff57577812 */ /* 0x000fe200078ec0ff */
[----:B------:R-:W-:Y:S01]  /*1510*/  IMAD.IADD R240, R179, 0x1, R241 ;  /* 0x00000001b3f07824 */ /* 0x000fe200078e02f1 */
[----:B------:R-:W-:Y:S01]  /*1520*/  LOP3.LUT R88, R88, 0xffffffbf, RZ, 0xc0, !PT ;  /* 0xffffffbf58587812 */ /* 0x000fe200078ec0ff */
[----:B------:R-:W-:Y:S01]  /*1530*/  IMAD.IADD R242, R171, 0x1, R243 ;  /* 0x00000001abf27824 */ /* 0x000fe200078e02f3 */
[----:B------:R-:W-:Y:S01]  /*1540*/  @P2 LOP3.LUT R87, R87, 0x40000, RZ, 0xfc, !PT ;  /* 0x0004000057572812 */ /* 0x000fe200078efcff */
[----:B------:R-:W-:Y:S01]  /*1550*/  IMAD.IADD R244, R163, 0x1, R245 ;  /* 0x00000001a3f47824 */ /* 0x000fe200078e02f5 */
[----:B------:R-:W-:Y:S01]  /*1560*/  ISETP.LT.AND P2, PT, R21, c[0x0][0x164], !P0 ;  /* 0x0000590015007a0c */ /* 0x000fe20004741270 */
[----:B------:R-:W-:Y:S01]  /*1570*/  IMAD.IADD R246, R155, 0x1, R247 ;  /* 0x000000019bf67824 */ /* 0x000fe200078e02f7 */
[----:B------:R-:W-:Y:S01]  /*1580*/  LOP3.LUT R87, R87, 0xfffffffb, RZ, 0xc0, !PT ;  /* 0xfffffffb57577812 */ /* 0x000fe200078ec0ff */
[----:B------:R-:W-:Y:S01]  /*1590*/  IMAD.IADD R248, R147, 0x1, R249 ;  /* 0x0000000193f87824 */ /* 0x000fe200078e02f9 */
[----:B------:R-:W-:Y:S01]  /*15a0*/  IADD3 R0, R9, 0x2, RZ ;  /* 0x0000000209007810 */ /* 0x000fe20007ffe0ff */
        /* <DEDUP_REMOVED lines=14> */
[----:B------:R-:W-:-:S02]  /*1690*/  IMAD.IADD R215, R145, 0x1, R216 ;  /* 0x0000000191d77824 */ /* 0x000fc400078e02d8 */
[----:B------:R-:W-:Y:S01]  /*16a0*/  IMAD.IADD R217, R137, 0x1, R218 ;  /* 0x0000000189d97824 */ /* 0x000fe200078e02da */
[----:B------:R-:W-:Y:S01]  /*16b0*/  @P4 LOP3.LUT R88, R88, 0x4000, RZ, 0xfc, !PT ;  /* 0x0000400058584812 */ /* 0x000fe200078efcff */
[----:B------:R-:W-:Y:S01]  /*16c0*/  IMAD.IADD R219, R129, 0x1, R220 ;  /* 0x0000000181db7824 */ /* 0x000fe200078e02dc */
[----:B------:R-:W-:Y:S01]  /*16d0*/  ISETP.LT.AND P4, PT, R17, c[0x0][0x164], !P0 ;  /* 0x0000590011007a0c */ /* 0x000fe20004781270 */
[----:B------:R-:W-:Y:S01]  /*16e0*/  IMAD.IADD R221, R121, 0x1, R222 ;  /* 0x0000000179dd7824 */ /* 0x000fe200078e02de */
[----:B------:R-:W-:Y:S01]  /*16f0*/  LOP3.LUT R88, R88, 0xfffbffff, RZ, 0xc0, !PT ;  /* 0xfffbffff58587812 */ /* 0x000fe200078ec0ff */
[----:B------:R-:W-:Y:S02]  /*1700*/  IMAD.IADD R225, R105, 0x1, R227 ;  /* 0x0000000169e17824 */ /* 0x000fe400078e02e3 */
        /* <DEDUP_REMOVED lines=21> */
[----:B------:R-:W-:Y:S01]  /*1860*/  @P2 LOP3.LUT R87, R87, 0x4, RZ, 0xfc, !PT ;  /* 0x0000000457572812 */ /* 0x000fe200078efcff */
[----:B------:R-:W-:Y:S01]  /*1870*/  IMAD.IADD R228, R7, 0x1, R111 ;  /* 0x0000000107e47824 */ /* 0x000fe200078e026f */
[----:B------:R-:W-:Y:S01]  /*1880*/  @P3 LOP3.LUT R88, R88, 0x40000000, RZ, 0xfc, !PT ;  /* 0x4000000058583812 */ /* 0x000fe200078efcff */
[----:B------:R-:W-:Y:S01]  /*1890*/  IMAD.IADD R229, R107, 0x1, R6 ;  /* 0x000000016be57824 */ /* 0x000fe200078e0206 */
[----:B------:R-:W-:Y:S01]  /*18a0*/  ISETP.LT.AND P3, PT, R13, c[0x0][0x164], !P0 ;  /* 0x000059000d007a0c */ /* 0x000fe20004761270 */
[----:B------:R-:W-:Y:S01]  /*18b0*/  IMAD.IADD R226, R6, 0x1, R103 ;  /* 0x0000000106e27824 */ /* 0x000fe200078e0267 */
[----:B------:R-:W-:Y:S01]  /*18c0*/  LOP3.LUT R87, R87, 0xffffffbf, RZ, 0xc0, !PT ;  /* 0xffffffbf57577812 */ /* 0x000fe200078ec0ff */
[----:B------:R-:W-:Y:S01]  /*18d0*/  IMAD.IADD R204, R204, 0x1, R189 ;  /* 0x00000001cccc7824 */ /* 0x000fe200078e02bd */
[----:B------:R-:W-:Y:S01]  /*18e0*/  ISETP.LT.AND P2, PT, R2, c[0x0][0x164], !P0 ;  /* 0x0000590002007a0c */ /* 0x000fe20004741270 */
[----:B------:R-:W-:Y:S01]  /*18f0*/  IMAD.IADD R206, R206, 0x1, R181 ;  /* 0x00000001cece7824 */ /* 0x000fe200078e02b5 */
[----:B------:R-:W-:Y:S01]  /*1900*/  @P4 LOP3.LUT R87, R87, 0x40, RZ, 0xfc, !PT ;  /* 0x0000004057574812 */ /* 0x000fe200078efcff */
[----:B------:R-:W-:Y:S01]  /*1910*/  IMAD.IADD R208, R208, 0x1, R173 ;  /* 0x00000001d0d07824 */ /* 0x000fe200078e02ad */
[----:B------:R-:W-:Y:S01]  /*1920*/  ISETP.GE.AND P0, PT, R10, c[0x0][0x160], PT ;  /* 0x000058000a007a0c */ /* 0x000fe20003f06270 */
[----:B------:R-:W-:Y:S01]  /*1930*/  IMAD.IADD R210, R210, 0x1, R165 ;  /* 0x00000001d2d27824 */ /* 0x000fe200078e02a5 */
[----:B------:R-:W-:Y:S01]  /*1940*/  LOP3.LUT R87, R87, 0xfffffbff, RZ, 0xc0, !PT ;  /* 0xfffffbff57577812 */ /* 0x000fe200078ec0ff */
[----:B------:R-:W-:Y:S01]  /*1950*/  IMAD.IADD R212, R212, 0x1, R157 ;  /* 0x00000001d4d47824 */ /* 0x000fe200078e029d */
[----:B------:R-:W-:Y:S01]  /*1960*/  ISETP.LT.AND P4, PT, R4, c[0x0][0x164], !P0 ;  /* 0x0000590004007a0c */ /* 0x000fe20004781270 */
[----:B------:R-:W-:Y:S01]  /*1970*/  IMAD.IADD R214, R214, 0x1, R149 ;  /* 0x00000001d6d67824 */ /* 0x000fe200078e0295 */
        /* <DEDUP_REMOVED lines=14> */
[----:B------:R-:W-:-:S02]  /*1a60*/  ISETP.LT.AND P6, PT, R66, c[0x0][0x164], !P0 ;  /* 0x0000590042007a0c */ /* 0x000fc400047c1270 */
[----:B------:R-:W-:Y:S02]  /*1a70*/  @P4 LOP3.LUT R87, R87, 0x8000, RZ, 0xfc, !PT ;  /* 0x0000800057574812 */ /* 0x000fe400078efcff */
[----:B------:R-:W-:Y:S02]  /*1a80*/  ISETP.LT.AND P4, PT, R22, c[0x0][0x164], !P0 ;  /* 0x0000590016007a0c */ /* 0x000fe40004781270 */
[----:B------:R-:W-:-:S04]  /*1a90*/  LOP3.LUT R87, R87, 0xfff7ffff, RZ, 0xc0, !PT ;  /* 0xfff7ffff57577812 */ /* 0x000fc800078ec0ff */
[----:B------:R-:W-:Y:S02]  /*1aa0*/  @P3 LOP3.LUT R87, R87, 0x80000, RZ, 0xfc, !PT ;  /* 0x0008000057573812 */ /* 0x000fe400078efcff */
[----:B------:R-:W-:Y:S02]  /*1ab0*/  ISETP.LT.AND P3, PT, R23, c[0x0][0x164], !P0 ;  /* 0x0000590017007a0c */ /* 0x000fe40004761270 */
[----:B------:R-:W-:-:S11]  /*1ac0*/  LOP3.LUT R87, R87, 0xfffffff7, RZ, 0xc0, !PT ;  /* 0xfffffff757577812 */ /* 0x000fd600078ec0ff */
[----:B------:R-:W-:Y:S02]  /*1ad0*/  @P3 LOP3.LUT R88, R88, 0x8, RZ, 0xfc, !PT ;  /* 0x0000000858583812 */ /* 0x000fe400078efcff */
[----:B------:R-:W-:Y:S02]  /*1ae0*/  ISETP.LT.AND P3, PT, R21, c[0x0][0x164], !P0 ;  /* 0x0000590015007a0c */ /* 0x000fe40004761270 */
[----:B------:R-:W-:-:S04]  /*1af0*/  LOP3.LUT R88, R88, 0xffffff7f, RZ, 0xc0, !PT ;  /* 0xffffff7f58587812 */ /* 0x000fc800078ec0ff */
        /* <DEDUP_REMOVED lines=20> */
[----:B------:R-:W-:-:S03]  /*1c40*/  LOP3.LUT R88, R88, 0xfffffffe, RZ, 0xc0, !PT ;  /* 0xfffffffe58587812 */ /* 0x000fc600078ec0ff */
[----:B------:R-:W-:Y:S02]  /*1c50*/  @P3 LOP3.LUT R87, R87, 0x8, RZ, 0xfc, !PT ;  /* 0x0000000857573812 */ /* 0x000fe400078efcff */
[----:B------:R-:W-:Y:S02]  /*1c60*/  ISETP.LT.AND P3, PT, R13, c[0x0][0x164], !P0 ;  /* 0x000059000d007a0c */ /* 0x000fe40004761270 */
[----:B------:R-:W-:-:S04]  /*1c70*/  LOP3.LUT R87, R87, 0xffffff7f, RZ, 0xc0, !PT ;  /* 0xffffff7f57577812 */ /* 0x000fc800078ec0ff */
[----:B------:R-:W-:Y:S02]  /*1c80*/  @P4 LOP3.LUT R87, R87, 0x80, RZ, 0xfc, !PT ;  /* 0x0000008057574812 */ /* 0x000fe400078efcff */
[----:B------:R-:W-:Y:S02]  /*1c90*/  ISETP.LT.AND P4, PT, R2, c[0x0][0x164], !P0 ;  /* 0x0000590002007a0c */ /* 0x000fe40004781270 */
[----:B------:R-:W-:Y:S02]  /*1ca0*/  LOP3.LUT R87, R87, 0xfffff7ff, RZ, 0xc0, !PT ;  /* 0xfffff7ff57577812 */ /* 0x000fe400078ec0ff */
[----:B------:R-:W-:Y:S01]  /*1cb0*/  ISETP.GE.AND P0, PT, R0, c[0x0][0x160], PT ;  /* 0x0000580000007a0c */ /* 0x000fe20003f06270 */
[----:B------:R-:W-:Y:S01]  /*1cc0*/  IMAD.IADD R0, R123, 0x1, R8 ;  /* 0x000000017b007824 */ /* 0x000fe200078e0208 */
[----:B------:R-:W-:Y:S02]  /*1cd0*/  @P3 LOP3.LUT R87, R87, 0x800, RZ, 0xfc, !PT ;  /* 0x0000080057573812 */ /* 0x000fe400078efcff */
[----:B------:R-:W-:-:S02]  /*1ce0*/  ISETP.LT.AND P3, PT, R4, c[0x0][0x164], !P0 ;  /* 0x0000590004007a0c */ /* 0x000fc40004761270 */
        /* <DEDUP_REMOVED lines=45> */
[----:B------:R-:W-:Y:S02]  /*1fc0*/  LOP3.LUT R87, R87, 0xfeffffff, RZ, 0xc0, !PT ;  /* 0xfeffffff57577812 */ /* 0x000fe400078ec0ff */
[----:B------:R-:W-:-:S09]  /*1fd0*/  ISETP.GE.AND P0, PT, R9, c[0x0][0x160], PT ;  /* 0x0000580009007a0c */ /* 0x000fd20003f06270 */
        /* <DEDUP_REMOVED lines=40> */
[----:B------:R-:W-:Y:S01]  /*2260*/  ISETP.LT.AND P4, PT, R2, c[0x0][0x164], !P0 ;  /* 0x0000590002007a0c */ /* 0x000fe20004781270 */
[----:B------:R-:W-:Y:S01]  /*2270*/  IMAD.IADD R2, R12, 0x1, R127 ;  /* 0x000000010c027824 */ /* 0x000fe200078e027f */
[----:B------:R-:W-:-:S04]  /*2280*/  LOP3.LUT R87, R87, 0xfdffffff, RZ, 0xc0, !PT ;  /* 0xfdffffff57577812 */ /* 0x000fc800078ec0ff */
[----:B------:R0:W-:Y:S04]  /*2290*/  STL [R1], R2 ;  /* 0x0000000201007387 */ /* 0x0001e80000100800 */
[----:B------:R0:W-:Y:S03]  /*22a0*/  STL [R1+0x4], R0 ;  /* 0x0000040001007387 */ /* 0x0001e60000100800 */
[----:B------:R-:W-:Y:S02]  /*22b0*/  @P4 LOP3.LUT R87, R87, 0x2000000, RZ, 0xfc, !PT ;  /* 0x0200000057574812 */ /* 0x000fe400078efcff */
[----:B------:R-:W-:Y:S02]  /*22c0*/  ISETP.LT.AND P4, PT, R65, c[0x0][0x164], !P0 ;  /* 0x0000590041007a0c */ /* 0x000fe40004781270 */
[----:B------:R-:W-:-:S13]  /*22d0*/  ISETP.LT.AND P0, PT, R66, c[0x0][0x164], !P0 ;  /* 0x0000590042007a0c */ /* 0x000fda0004701270 */
[----:B------:R-:W-:Y:S02]  /*22e0*/  @P0 LOP3.LUT R88, R88, 0x2, RZ, 0xfc, !PT ;  /* 0x0000000258580812 */ /* 0x000fe400078efcff */
.L_x_179:
[----:B------:R-:W-:Y:S01]  /*22f0*/  IMAD.MOV.U32 R67, RZ, RZ, c[0x0][0x168] ;  /* 0x00005a00ff437624 */ /* 0x000fe200078e00ff */
[----:B------:R-:W-:Y:S01]  /*2300*/  MOV R64, c[0x0][0x1c0] ;  /* 0x0000700000407a02 */ /* 0x000fe20000000f00 */
[----:B------:R-:W-:Y:S01]  /*2310*/  IMAD.MOV.U32 R63, RZ, RZ, c[0x0][0x1c0] ;  /* 0x00007000ff3f7624 */ /* 0x000fe200078e00ff */
[----:B------:R-:W-:Y:S01]  /*2320*/  MOV R62, c[0x0][0x1c0] ;  /* 0x00007000003e7a02 */ /* 0x000fe20000000f00 */
[----:B------:R-:W-:Y:S01]  /*2330*/  IMAD.MOV.U32 R61, RZ, RZ, c[0x0][0x1c0] ;  /* 0x00007000ff3d7624 */ /* 0x000fe200078e00ff */
[----:B------:R-:W-:Y:S01]  /*2340*/  ISETP.GE.AND P0, PT, R67, 0x1, PT ;  /* 0x000000014300780c */ /* 0x000fe20003f06270 */
[----:B------:R-:W-:Y:S01]  /*2350*/  IMAD.MOV.U32 R59, RZ, RZ, c[0x0][0x1c0] ;  /* 0x00007000ff3b7624 */ /* 0x000fe200078e00ff */
[----:B------:R-:W-:Y:S01]  /*2360*/  MOV R60, c[0x0][0x1c0] ;  /* 0x00007000003c7a02 */ /* 0x000fe20000000f00 */
        /* <DEDUP_REMOVED lines=54> */
[----:B0-----:R-:W-:Y:S01]  /*26d0*/  IMAD.MOV.U32 R3, RZ, RZ, c[0x0][0x1c0] ;  /* 0x00007000ff037624 */ /* 0x001fe200078e00ff */
[----:B------:R-:W-:Y:S01]  /*26e0*/  MOV R4, c[0x0][0x1c0] ;  /* 0x0000700000047a02 */ /* 0x000fe20000000f00 */
[----:B0-----:R-:W-:Y:S01]  /*26f0*/  IMAD.MOV.U32 R0, RZ, RZ, c[0x0][0x1c0] ;  /* 0x00007000ff007624 */ /* 0x001fe200078e00ff */
[----:B------:R-:W-:Y:S01]  /*2700*/  MOV R2, c[0x0][0x1c0] ;  /* 0x0000700000027a02 */ /* 0x000fe20000000f00 */
[----:B------:R-:W-:Y:S05]  /*2710*/  @!P0 BRA `(.L_x_0) ;  /* 0x00001ec000008947 */ /* 0x000fea0003800000 */
[C---:B------:R-:W-:Y:S01]  /*2720*/  LEA R92, P0, R66.reuse, RZ, 0x5 ;  /* 0x000000ff425c7211 */ /* 0x040fe200078028ff */
[----:B------:R-:W-:Y:S01]  /*2730*/  IMAD.MOV.U32 R90, RZ, RZ, RZ ;  /* 0x000000ffff5a7224 */ /* 0x000fe200078e00ff */
        /* <DEDUP_REMOVED lines=64> */
[----:B------:R-:W-:Y:S01]  /*2b40*/  LEA.HI.X.SX32 R93, R66, RZ, 0x5, P0 ;  /* 0x000000ff425d7211 */ /* 0x000fe200000f2eff */
[----:B------:R-:W-:-:S04]  /*2b50*/  IMAD.WIDE R98, R65, 0x20, RZ ;  /* 0x0000002041627825 */ /* 0x000fc800078e02ff */
.L_x_1:
[----:B------:R-:W-:Y:S02]  /*2b60*/  SHF.R.U32.HI R68, RZ, 0x5, R90 ;  /* 0x00000005ff447819 */ /* 0x000fe4000001165a */
[----:B------:R-:W-:Y:S02]  /*2b70*/  LOP3.LUT R69, R90, 0x1f, RZ, 0xc0, !PT ;  /* 0x0000001f5a457812 */ /* 0x000fe400078ec0ff */
[----:B------:R-:W-:Y:S01]  /*2b80*/  P2R R70, PR, RZ, 0x40 ;  /* 0x00000040ff467803 */ /* 0x000fe20000000000 */
[----:B------:R-:W-:Y:S01]  /*2b90*/  IMAD.WIDE.U32 R82, R68, c[0x0][0x178], RZ ;  /* 0x00005e0044527a25 */ /* 0x000fe200078e00ff */
[-C--:B------:R-:W-:Y:S02]  /*2ba0*/  LOP3.LUT R80, R96, R69.reuse, RZ, 0xfc, !PT ;  /* 0x0000004560507212 */ /* 0x080fe400078efcff */
[-C--:B------:R-:W-:Y:S01]  /*2bb0*/  LOP3.LUT R72, R98, R69.reuse, RZ, 0xfc, !PT ;  /* 0x0000004562487212 */ /* 0x080fe200078efcff */
[----:B------:R-:W-:Y:S01]  /*2bc0*/  IMAD R67, R68, c[0x0][0x17c], R83 ;  /* 0x00005f0044437a24 */ /* 0x000fe200078e0253 */
[--C-:B------:R-:W-:Y:S01]  /*2bd0*/  IADD3 R80, P6, P0, R80, UR26, R82.reuse ;  /* 0x0000001a50507c10 */ /* 0x100fe2000f8de052 */
[----:B------:R-:W-:Y:S01]  /*2be0*/  IMAD.WIDE.U32 R84, R68, c[0x0][0x190], RZ ;  /* 0x0000640044547a25 */ /* 0x000fe200078e00ff */
[-C--:B------:R-:W-:Y:S02]  /*2bf0*/  LOP3.LUT R83, R94, R69.reuse, RZ, 0xfc, !PT ;  /* 0x000000455e537212 */ /* 0x080fe400078efcff */
[--C-:B------:R-:W-:Y:S02]  /*2c00*/  IADD3.X R81, R97, UR13, R67.reuse, P6, P0 ;  /* 0x0000000d61517c10 */ /* 0x100fe4000b7e0443 */
[----:B------:R-:W-:Y:S02]  /*2c10*/  IADD3 R82, P6, P0, R83, UR26, R82 ;  /* 0x0000001a53527c10 */ /* 0x000fe4000f8de052 */
[----:B------:R-:W-:Y:S01]  /*2c20*/  LOP3.LUT R69, R92, R69, RZ, 0xfc, !PT ;  /* 0x000000455c457212 */ /* 0x000fe200078efcff */
[----:B------:R-:W2:Y:S01]  /*2c30*/  @P5 LDG.E.S8 R76, [R80.64] ;  /* 0x00000004504c5981 */ /* 0x000ea2000c1e1300 */
[----:B------:R-:W-:Y:S01]  /*2c40*/  IADD3.X R83, R95, UR13, R67, P6, P0 ;  /* 0x0000000d5f537c10 */ /* 0x000fe2000b7e0443 */
[----:B------:R-:W-:Y:S01]  /*2c50*/  IMAD R67, R68, c[0x0][0x194], R85 ;  /* 0x0000650044437a24 */ /* 0x000fe200078e0255 */
[--C-:B------:R-:W-:Y:S01]  /*2c60*/  IADD3 R72, P6, P0, R72, UR14, R84.reuse ;  /* 0x0000000e48487c10 */ /* 0x100fe2000f8de054 */
[----:B------:R-:W3:Y:S01]  /*2c70*/  @P1 LDG.E.S8 R68, [R80.64] ;  /* 0x0000000450441981 */ /* 0x000ee2000c1e1300 */
[----:B------:R-:W-:Y:S02]  /*2c80*/  LOP3.LUT R87, R87, 0xf7ffffff, RZ, 0xc0, !PT ;  /* 0xf7ffffff57577812 */ /* 0x000fe400078ec0ff */
[--C-:B------:R-:W-:Y:S01]  /*2c90*/  IADD3.X R73, R99, UR15, R67.reuse, P6, P0 ;  /* 0x0000000f63497c10 */ /* 0x100fe2000b7e0443 */
[----:B------:R-:W4:Y:S01]  /*2ca0*/  @P4 LDG.E.S8 R74, [R82.64+0x40] ;  /* 0x00004004524a4981 */ /* 0x000f22000c1e1300 */
[----:B------:R-:W-:Y:S02]  /*2cb0*/  IADD3 R84, P6, P0, R69, UR14, R84 ;  /* 0x0000000e45547c10 */ /* 0x000fe4000f8de054 */
[----:B------:R-:W-:Y:S01]  /*2cc0*/  @P1 LOP3.LUT R87, R87, 0x8000000, RZ, 0xfc, !PT ;  /* 0x0800000057571812 */ /* 0x000fe200078efcff */
[----:B------:R0:W5:Y:S01]  /*2cd0*/  @P2 LDG.E.S8 R69, [R72.64] ;  /* 0x0000000448452981 */ /* 0x000162000c1e1300 */
[----:B------:R-:W-:Y:S02]  /*2ce0*/  IADD3.X R85, R93, UR15, R67, P6, P0 ;  /* 0x0000000f5d557c10 */ /* 0x000fe4000b7e0443 */
[----:B------:R-:W-:Y:S01]  /*2cf0*/  ISETP.NE.AND P6, PT, R70, RZ, PT ;  /* 0x000000ff4600720c */ /* 0x000fe20003fc5270 */
[----:B------:R0:W3:Y:S01]  /*2d00*/  @P1 LDG.E.S8 R67, [R72.64] ;  /* 0x0000000448431981 */ /* 0x0000e2000c1e1300 */
[----:B------:R-:W-:Y:S02]  /*2d10*/  LOP3.LUT P0, RZ, R88, 0x4, RZ, 0xc0, !PT ;  /* 0x0000000458ff7812 */ /* 0x000fe4000780c0ff */
[----:B------:R-:W-:Y:S01]  /*2d20*/  LOP3.LUT R89, R89, 0xffffffef, RZ, 0xc0, !PT ;  /* 0xffffffef59597812 */ /* 0x000fe200078ec0ff */
[----:B------:R-:W5:Y:S01]  /*2d30*/  @P2 LDG.E.S8 R70, [R82.64] ;  /* 0x0000000452462981 */ /* 0x000f62000c1e1300 */
[----:B------:R-:W-:Y:S02]  /*2d40*/  LOP3.LUT R87, R87, 0xefffffff, RZ, 0xc0, !PT ;  /* 0xefffffff57577812 */ /* 0x000fe400078ec0ff */
[----:B------:R-:W-:Y:S01]  /*2d50*/  LOP3.LUT R86, R86, 0xfffffffe, RZ, 0xc0, !PT ;  /* 0xfffffffe56567812 */ /* 0x000fe200078ec0ff */
[----:B------:R0:W2:Y:S01]  /*2d60*/  @P3 LDG.E.S8 R71, [R72.64] ;  /* 0x0000000448473981 */ /* 0x0000a2000c1e1300 */
[----:B------:R-:W-:Y:S02]  /*2d70*/  @P2 LOP3.LUT R87, R87, 0x10000000, RZ, 0xfc, !PT ;  /* 0x1000000057572812 */ /* 0x000fe400078efcff */
[----:B------:R-:W-:Y:S01]  /*2d80*/  IADD3 R90, R90, 0x1, RZ ;  /* 0x000000015a5a7810 */ /* 0x000fe20007ffe0ff */
[----:B------:R-:W2:Y:S01]  /*2d90*/  @P5 LDG.E.S8 R75, [R84.64] ;  /* 0x00000004544b5981 */ /* 0x000ea2000c1e1300 */
[----:B------:R-:W-:Y:S02]  /*2da0*/  @P6 LOP3.LUT R89, R89, 0x10, RZ, 0xfc, !PT ;  /* 0x0000001059596812 */ /* 0x000fe400078efcff */
[----:B------:R-:W-:Y:S02]  /*2db0*/  LOP3.LUT R87, R87, 0xdfffffff, RZ, 0xc0, !PT ;  /* 0xdfffffff57577812 */ /* 0x000fe400078ec0ff */
[----:B------:R-:W-:Y:S02]  /*2dc0*/  LOP3.LUT R89, R89, 0xfffffff7, RZ, 0xc0, !PT ;  /* 0xfffffff759597812 */ /* 0x000fe400078ec0ff */
[----:B------:R-:W-:Y:S04]  /*2dd0*/  @P3 LOP3.LUT R87, R87, 0x20000000, RZ, 0xfc, !PT ;  /* 0x2000000057573812 */ /* 0x000fe800078efcff */
[----:B------:R-:W-:Y:S04]  /*2de0*/  LOP3.LUT R87, R87, 0xbfffffff, RZ, 0xc0, !PT ;  /* 0xbfffffff57577812 */ /* 0x000fe800078ec0ff */
[----:B------:R-:W-:Y:S04]  /*2df0*/  @P4 LOP3.LUT R87, R87, 0x40000000, RZ, 0xfc, !PT ;  /* 0x4000000057574812 */ /* 0x000fe800078efcff */
[----:B------:R-:W-:Y:S01]  /*2e00*/  LOP3.LUT R87, R87, 0x7fffffff, RZ, 0xc0, !PT ;  /* 0x7fffffff57577812 */ /* 0x000fe200078ec0ff */
[----:B0-----:R0:W4:Y:S03]  /*2e10*/  @P4 LDG.E.S8 R73, [R72.64] ;  /* 0x0000000448494981 */ /* 0x001126000c1e1300 */
[----:B------:R-:W-:Y:S01]  /*2e20*/  @P5 LOP3.LUT R87, R87, 0x80000000, RZ, 0xfc, !PT ;  /* 0x8000000057575812 */ /* 0x000fe200078efcff */
[----:B0-----:R-:W2:Y:S01]  /*2e30*/  @P3 LDG.E.S8 R72, [R82.64+0x20] ;  /* 0x0000200452483981 */ /* 0x001ea2000c1e1300 */
[----:B---3--:R-:W-:Y:S01]  /*2e40*/  @P1 IMAD R0, R67, R68, R0 ;  /* 0x0000004443001224 */ /* 0x008fe200078e0200 */
[C---:B------:R-:W-:Y:S02]  /*2e50*/  LOP3.LUT P1, RZ, R88.reuse, 0x1, RZ, 0xc0, !PT ;  /* 0x0000000158ff7812 */ /* 0x040fe4000782c0ff */
[----:B------:R-:W3:Y:S01]  /*2e60*/  @P6 LDG.E.S8 R68, [R82.64] ;  /* 0x0000000452446981 */ /* 0x000ee2000c1e1300 */
[----:B-----5:R-:W-:Y:S01]  /*2e70*/  @P2 IMAD R17, R69, R70, R17 ;  /* 0x0000004645112224 */ /* 0x020fe200078e0211 */
[C---:B------:R-:W-:Y:S02]  /*2e80*/  LOP3.LUT P2, RZ, R88.reuse, 0x40, RZ, 0xc0, !PT ;  /* 0x0000004058ff7812 */ /* 0x040fe4000784c0ff */
[----:B------:R-:W3:Y:S01]  /*2e90*/  @P6 LDG.E.S8 R67, [R84.64] ;  /* 0x0000000454436981 */ /* 0x000ee2000c1e1300 */
[C---:B------:R-:W-:Y:S06]  /*2ea0*/  LOP3.LUT P6, RZ, R88.reuse, 0x2, RZ, 0xc0, !PT ;  /* 0x0000000258ff7812 */ /* 0x040fec00078cc0ff */
[----:B------:R-:W5:Y:S04]  /*2eb0*/  @P1 LDG.E.S8 R78, [R82.64+0x20] ;  /* 0x00002004524e1981 */ /* 0x000f68000c1e1300 */
[----:B------:R-:W5:Y:S04]  /*2ec0*/  @P1 LDG.E.S8 R77, [R84.64] ;  /* 0x00000004544d1981 */ /* 0x000f68000c1e1300 */
[----:B------:R-:W5:Y:S04]  /*2ed0*/  @P6 LDG.E.S8 R70, [R82.64+0x40] ;  /* 0x0000400452466981 */ /* 0x000f68000c1e1300 */
[----:B------:R-:W5:Y:S01]  /*2ee0*/  @P6 LDG.E.S8 R69, [R84.64] ;  /* 0x0000000454456981 */ /* 0x000f62000c1e1300 */
[C---:B------:R-:W-:Y:S01]  /*2ef0*/  LOP3.LUT P6, RZ, R88.reuse, 0x8, RZ, 0xc0, !PT ;  /* 0x0000000858ff7812 */ /* 0x040fe200078cc0ff */
[----:B--2---:R-:W-:Y:S01]  /*2f00*/  @P3 IMAD R33, R71, R72, R33 ;  /* 0x0000004847213224 */ /* 0x004fe200078e0221 */
[C---:B------:R-:W-:Y:S01]  /*2f10*/  LOP3.LUT P3, RZ, R88.reuse, 0x80, RZ, 0xc0, !PT ;  /* 0x0000008058ff7812 */ /* 0x040fe2000786c0ff */
[----:B------:R-:W2:Y:S01]  /*2f20*/  @P0 LDG.E.S8 R72, [R80.64] ;  /* 0x0000000450480981 */ /* 0x000ea2000c1e1300 */
[----:B----4-:R-:W-:Y:S01]  /*2f30*/  @P4 IMAD R49, R73, R74, R49 ;  /* 0x0000004a49314224 */ /* 0x010fe200078e0231 */
[C---:B------:R-:W-:Y:S01]  /*2f40*/  LOP3.LUT P4, RZ, R88.reuse, 0x20, RZ, 0xc0, !PT ;  /* 0x0000002058ff7812 */ /* 0x040fe2000788c0ff */
[----:B------:R-:W-:Y:S01]  /*2f50*/  @P5 IMAD R2, R75, R76, R2 ;  /* 0x0000004c4b025224 */ /* 0x000fe200078e0202 */
[----:B------:R-:W2:Y:S01]  /*2f60*/  @P0 LDG.E.S8 R71, [R84.64+0x20] ;  /* 0x0000200454470981 */ /* 0x000ea2000c1e1300 */
[C---:B------:R-:W-:Y:S05]  /*2f70*/  LOP3.LUT P5, RZ, R88.reuse, 0x10, RZ, 0xc0, !PT ;  /* 0x0000001058ff7812 */ /* 0x040fea00078ac0ff */
[----:B------:R-:W4:Y:S04]  /*2f80*/  @P6 LDG.E.S8 R74, [R82.64] ;  /* 0x00000004524a6981 */ /* 0x000f28000c1e1300 */
[----:B------:R-:W4:Y:S01]  /*2f90*/  @P6 LDG.E.S8 R73, [R84.64+0x20] ;  /* 0x0000200454496981 */ /* 0x000f22000c1e1300 */
[----:B------:R-:W-:Y:S02]  /*2fa0*/  @P3 LOP3.LUT R89, R89, 0x8, RZ, 0xfc, !PT ;  /* 0x0000000859593812 */ /* 0x000fe400078efcff */
[----:B------:R-:W-:Y:S02]  /*2fb0*/  LOP3.LUT P3, RZ, R88, 0x2, RZ, 0xc0, !PT ;  /* 0x0000000258ff7812 */ /* 0x000fe4000786c0ff */
[C---:B------:R-:W-:Y:S01]  /*2fc0*/  LOP3.LUT P6, RZ, R89.reuse, 0x10, RZ, 0xc0, !PT ;  /* 0x0000001059ff7812 */ /* 0x040fe200078cc0ff */
[----:B------:R-:W4:Y:S01]  /*2fd0*/  @P5 LDG.E.S8 R76, [R82.64+0x20] ;  /* 0x00002004524c5981 */ /* 0x000f22000c1e1300 */
[----:B------:R-:W-:Y:S03]  /*2fe0*/  LOP3.LUT R89, R89, 0xfffffffb, RZ, 0xc0, !PT ;  /* 0xfffffffb59597812 */ /* 0x000fe600078ec0ff */
[----:B------:R-:W4:Y:S08]  /*2ff0*/  @P5 LDG.E.S8 R75, [R84.64+0x20] ;  /* 0x00002004544b5981 */ /* 0x000f30000c1e1300 */
[----:B------:R-:W-:Y:S04]  /*3000*/  @P6 LOP3.LUT R86, R86, 0x1, RZ, 0xfc, !PT ;  /* 0x0000000156566812 */ /* 0x000fe800078efcff */
[----:B------:R-:W-:Y:S01]  /*3010*/  LOP3.LUT R86, R86, 0x7fffffff, RZ, 0xc0, !PT ;  /* 0x7fffffff56567812 */ /* 0x000fe200078ec0ff */
[----:B---3--:R-:W-:Y:S01]  /*3020*/  @P6 IMAD R18, R67, R68, R18 ;  /* 0x0000004443126224 */ /* 0x008fe200078e0212 */
[C---:B------:R-:W-:Y:S01]  /*3030*/  LOP3.LUT P6, RZ, R88.reuse, 0x200, RZ, 0xc0, !PT ;  /* 0x0000020058ff7812 */ /* 0x040fe200078cc0ff */
[----:B------:R-:W3:Y:S04]  /*3040*/  @P4 LDG.E.S8 R68, [R82.64+0x40] ;  /* 0x0000400452444981 */ /* 0x000ee8000c1e1300 */
[----:B------:R-:W3:Y:S01]  /*3050*/  @P4 LDG.E.S8 R67, [R84.64+0x20] ;  /* 0x0000200454434981 */ /* 0x000ee2000c1e1300 */
[----:B-----5:R-:W-:Y:S01]  /*3060*/  @P1 IMAD R34, R77, R78, R34 ;  /* 0x0000004e4d221224 */ /* 0x020fe200078e0222 */
[C---:B------:R-:W-:Y:S02]  /*3070*/  LOP3.LUT P1, RZ, R88.reuse, 0x400, RZ, 0xc0, !PT ;  /* 0x0000040058ff7812 */ /* 0x040fe4000782c0ff */
[----:B------:R-:W5:Y:S04]  /*3080*/  @P2 LDG.E.S8 R78, [R80.64] ;  /* 0x00000004504e2981 */ /* 0x000f68000c1e1300 */
[----:B------:R-:W-:Y:S02]  /*3090*/  @P6 LOP3.LUT R89, R89, 0x4, RZ, 0xfc, !PT ;  /* 0x0000000459596812 */ /* 0x000fe400078efcff */
[C---:B------:R-:W-:Y:S01]  /*30a0*/  LOP3.LUT P6, RZ, R88.reuse, 0x100, RZ, 0xc0, !PT ;  /* 0x0000010058ff7812 */ /* 0x040fe200078cc0ff */
[----:B------:R-:W5:Y:S01]  /*30b0*/  @P2 LDG.E.S8 R77, [R84.64+0x40] ;  /* 0x00004004544d2981 */ /* 0x000f62000c1e1300 */
[----:B------:R-:W-:Y:S01]  /*30c0*/  @P3 IMAD R50, R69, R70, R50 ;  /* 0x0000004645323224 */ /* 0x000fe200078e0232 */
[C---:B------:R-:W-:Y:S02]  /*30d0*/  LOP3.LUT P3, RZ, R89.reuse, 0x8, RZ, 0xc0, !PT ;  /* 0x0000000859ff7812 */ /* 0x040fe4000786c0ff */
[----:B------:R-:W-:Y:S11]  /*30e0*/  LOP3.LUT R89, R89, 0xfffffffd, RZ, 0xc0, !PT ;  /* 0xfffffffd59597812 */ /* 0x000ff600078ec0ff */
[----:B------:R-:W5:Y:S01]  /*30f0*/  @P3 LDG.E.S8 R70, [R82.64] ;  /* 0x0000000452463981 */ /* 0x000f62000c1e1300 */
[----:B------:R-:W-:Y:S03]  /*3100*/  @P3 LOP3.LUT R89, R89, 0x2, RZ, 0xfc, !PT ;  /* 0x0000000259593812 */ /* 0x000fe600078efcff */
[----:B------:R-:W5:Y:S01]  /*3110*/  @P3 LDG.E.S8 R69, [R84.64+0x40] ;  /* 0x0000400454453981 */ /* 0x000f62000c1e1300 */
[C---:B------:R-:W-:Y:S01]  /*3120*/  LOP3.LUT P3, RZ, R88.reuse, 0x8, RZ, 0xc0, !PT ;  /* 0x0000000858ff7812 */ /* 0x040fe2000786c0ff */
[----:B--2---:R-:W-:Y:S01]  /*3130*/  @P0 IMAD R3, R71, R72, R3 ;  /* 0x0000004847030224 */ /* 0x004fe200078e0203 */
[C---:B------:R-:W-:Y:S01]  /*3140*/  LOP3.LUT P0, RZ, R88.reuse, 0x1000, RZ, 0xc0, !PT ;  /* 0x0000100058ff7812 */ /* 0x040fe2000780c0ff */
[----:B------:R-:W2:Y:S04]  /*3150*/  @P6 LDG.E.S8 R72, [R82.64+0x20] ;  /* 0x0000200452486981 */ /* 0x000ea8000c1e1300 */
[----:B------:R-:W2:Y:S01]  /*3160*/  @P6 LDG.E.S8 R71, [R84.64+0x40] ;  /* 0x0000400454476981 */ /* 0x000ea2000c1e1300 */
[----:B------:R-:W-:Y:S05]  /*3170*/  LOP3.LUT P6, RZ, R89, 0x4, RZ, 0xc0, !PT ;  /* 0x0000000459ff7812 */ /* 0x000fea00078cc0ff */
[----:B----4-:R-:W-:Y:S01]  /*3180*/  @P3 IMAD R19, R73, R74, R19 ;  /* 0x0000004a49133224 */ /* 0x010fe200078e0213 */
[C---:B------:R-:W-:Y:S02]  /*3190*/  LOP3.LUT P3, RZ, R88.reuse, 0x800, RZ, 0xc0, !PT ;  /* 0x0000080058ff7812 */ /* 0x040fe4000786c0ff */
[----:B------:R-:W-:Y:S01]  /*31a0*/  LOP3.LUT R89, R89, 0xfffffffe, RZ, 0xc0, !PT ;  /* 0xfffffffe59597812 */ /* 0x000fe200078ec0ff */
[----:B------:R-:W-:Y:S01]  /*31b0*/  @P5 IMAD R35, R75, R76, R35 ;  /* 0x0000004c4b235224 */ /* 0x000fe200078e0223 */
[C---:B------:R-:W-:Y:S03]  /*31c0*/  LOP3.LUT P5, RZ, R88.reuse, 0x2000, RZ, 0xc0, !PT ;  /* 0x0000200058ff7812 */ /* 0x040fe600078ac0ff */
[----:B------:R-:W4:Y:S01]  /*31d0*/  @P6 LDG.E.S8 R74, [R82.64+0x40] ;  /* 0x00004004524a6981 */ /* 0x000f22000c1e1300 */
[----:B------:R-:W-:Y:S03]  /*31e0*/  @P6 LOP3.LUT R89, R89, 0x1, RZ, 0xfc, !PT ;  /* 0x0000000159596812 */ /* 0x000fe600078efcff */
[----:B------:R-:W4:Y:S01]  /*31f0*/  @P6 LDG.E.S8 R73, [R84.64+0x40] ;  /* 0x0000400454496981 */ /* 0x000f22000c1e1300 */
[C---:B------:R-:W-:Y:S03]  /*3200*/  LOP3.LUT P6, RZ, R88.reuse, 0x100, RZ, 0xc0, !PT ;  /* 0x0000010058ff7812 */ /* 0x040fe600078cc0ff */
[----:B------:R-:W4:Y:S04]  /*3210*/  @P1 LDG.E.S8 R76, [R80.64] ;  /* 0x00000004504c1981 */ /* 0x000f28000c1e1300 */
[----:B------:R-:W4:Y:S01]  /*3220*/  @P1 LDG.E.S8 R75, [R84.64+0x60] ;  /* 0x00006004544b1981 */ /* 0x000f22000c1e1300 */
[----:B---3--:R-:W-:Y:S01]  /*3230*/  @P4 IMAD R51, R67, R68, R51 ;  /* 0x0000004443334224 */ /* 0x008fe200078e0233 */
[C---:B------:R-:W-:Y:S02]  /*3240*/  LOP3.LUT P4, RZ, R88.reuse, 0x8000, RZ, 0xc0, !PT ;  /* 0x0000800058ff7812 */ /* 0x040fe4000788c0ff */
[----:B------:R-:W3:Y:S04]  /*3250*/  @P3 LDG.E.S8 R68, [R82.64] ;  /* 0x0000000452443981 */ /* 0x000ee8000c1e1300 */
[----:B------:R-:W3:Y:S01]  /*3260*/  @P3 LDG.E.S8 R67, [R84.64+0x60] ;  /* 0x0000600454433981 */ /* 0x000ee2000c1e1300 */
[----:B------:R-:W-:Y:S01]  /*3270*/  LOP3.LUT P3, RZ, R89, 0x2, RZ, 0xc0, !PT ;  /* 0x0000000259ff7812 */ /* 0x000fe2000786c0ff */
[----:B-----5:R-:W-:Y:S01]  /*3280*/  @P2 IMAD R4, R77, R78, R4 ;  /* 0x0000004e4d042224 */ /* 0x020fe200078e0204 */
[----:B------:R-:W-:Y:S01]  /*3290*/  LOP3.LUT P2, RZ, R88, 0x10000, RZ, 0xc0, !PT ;  /* 0x0001000058ff7812 */ /* 0x000fe2000784c0ff */
[----:B------:R-:W5:Y:S03]  /*32a0*/  @P0 LDG.E.S8 R78, [R82.64+0x20] ;  /* 0x00002004524e0981 */ /* 0x000f66000c1e1300 */
[----:B------:R-:W-:Y:S02]  /*32b0*/  @P4 LOP3.LUT R86, R86, 0x80000000, RZ, 0xfc, !PT ;  /* 0x8000000056564812 */ /* 0x000fe400078efcff */
[----:B------:R-:W-:Y:S01]  /*32c0*/  LOP3.LUT P4, RZ, R88, 0x4000, RZ, 0xc0, !PT ;  /* 0x0000400058ff7812 */ /* 0x000fe2000788c0ff */
[----:B------:R-:W5:Y:S01]  /*32d0*/  @P0 LDG.E.S8 R77, [R84.64+0x60] ;  /* 0x00006004544d0981 */ /* 0x000f62000c1e1300 */
[----:B------:R-:W-:Y:S04]  /*32e0*/  LOP3.LUT R86, R86, 0xbfffffff, RZ, 0xc0, !PT ;  /* 0xbfffffff56567812 */ /* 0x000fe800078ec0ff */
[----:B------:R-:W-:Y:S02]  /*32f0*/  @P0 LOP3.LUT R86, R86, 0x40000000, RZ, 0xfc, !PT ;  /* 0x4000000056560812 */ /* 0x000fe400078efcff */
[C---:B------:R-:W-:Y:S01]  /*3300*/  LOP3.LUT P0, RZ, R88.reuse, 0x800, RZ, 0xc0, !PT ;  /* 0x0000080058ff7812 */ /* 0x040fe2000780c0ff */
[----:B------:R-:W-:Y:S01]  /*3310*/  @P3 IMAD R20, R69, R70, R20 ;  /* 0x0000004645143224 */ /* 0x000fe200078e0214 */
[----:B------:R-:W-:Y:S01]  /*3320*/  LOP3.LUT P3, RZ, R88, 0x40000, RZ, 0xc0, !PT ;  /* 0x0004000058ff7812 */ /* 0x000fe2000786c0ff */
[----:B------:R-:W5:Y:S04]  /*3330*/  @P5 LDG.E.S8 R70, [R82.64+0x40] ;  /* 0x0000400452465981 */ /* 0x000f68000c1e1300 */
[----:B------:R-:W5:Y:S01]  /*3340*/  @P5 LDG.E.S8 R69, [R84.64+0x60] ;  /* 0x0000600454455981 */ /* 0x000f62000c1e1300 */
[----:B--2---:R-:W-:Y:S01]  /*3350*/  @P6 IMAD R36, R71, R72, R36 ;  /* 0x0000004847246224 */ /* 0x004fe200078e0224 */
[----:B------:R-:W-:Y:S02]  /*3360*/  LOP3.LUT P6, RZ, R89, 0x1, RZ, 0xc0, !PT ;  /* 0x0000000159ff7812 */ /* 0x000fe400078cc0ff */
[----:B------:R-:W2:Y:S04]  /*3370*/  @P4 LDG.E.S8 R72, [R80.64] ;  /* 0x0000000450484981 */ /* 0x000ea8000c1e1300 */
[----:B------:R-:W2:Y:S01]  /*3380*/  @P4 LDG.E.S8 R71, [R84.64+0x80] ;  /* 0x0000800454474981 */ /* 0x000ea2000c1e1300 */
[C---:B------:R-:W-:Y:S02]  /*3390*/  LOP3.LUT P4, RZ, R86.reuse, 0x80000000, RZ, 0xc0, !PT ;  /* 0x8000000056ff7812 */ /* 0x040fe4000788c0ff */
[----:B------:R-:W-:Y:S04]  /*33a0*/  LOP3.LUT R86, R86, 0xdfffffff, RZ, 0xc0, !PT ;  /* 0xdfffffff56567812 */ /* 0x000fe800078ec0ff */
[----:B----4-:R-:W-:Y:S01]  /*33b0*/  @P6 IMAD R52, R73, R74, R52 ;  /* 0x0000004a49346224 */ /* 0x010fe200078e0234 */
[----:B------:R-:W-:Y:S06]  /*33c0*/  LOP3.LUT P6, RZ, R88, 0x20000, RZ, 0xc0, !PT ;  /* 0x0002000058ff7812 */ /* 0x000fec00078cc0ff */
[----:B------:R-:W4:Y:S01]  /*33d0*/  @P4 LDG.E.S8 R74, [R82.64] ;  /* 0x00000004524a4981 */ /* 0x000f22000c1e1300 */
[----:B------:R-:W-:Y:S03]  /*33e0*/  @P4 LOP3.LUT R86, R86, 0x20000000, RZ, 0xfc, !PT ;  /* 0x2000000056564812 */ /* 0x000fe600078efcff */
[----:B------:R-:W4:Y:S01]  /*33f0*/  @P4 LDG.E.S8 R73, [R84.64+0x80] ;  /* 0x0000800454494981 */ /* 0x000f22000c1e1300 */
[C---:B------:R-:W-:Y:S01]  /*3400*/  LOP3.LUT P4, RZ, R88.reuse, 0x4000, RZ, 0xc0, !PT ;  /* 0x0000400058ff7812 */ /* 0x040fe2000788c0ff */
[----:B------:R-:W-:Y:S01]  /*3410*/  @P1 IMAD R5, R75, R76, R5 ;  /* 0x0000004c4b051224 */ /* 0x000fe200078e0205 */
[----:B------:R-:W-:Y:S01]  /*3420*/  LOP3.LUT P1, RZ, R88, 0x80000, RZ, 0xc0, !PT ;  /* 0x0008000058ff7812 */ /* 0x000fe2000782c0ff */
[----:B------:R-:W4:Y:S04]  /*3430*/  @P2 LDG.E.S8 R76, [R82.64+0x20] ;  /* 0x00002004524c2981 */ /* 0x000f28000c1e1300 */
[----:B------:R-:W4:Y:S01]  /*3440*/  @P2 LDG.E.S8 R75, [R84.64+0x80] ;  /* 0x00008004544b2981 */ /* 0x000f22000c1e1300 */
[----:B---3--:R-:W-:Y:S01]  /*3450*/  @P0 IMAD R21, R67, R68, R21 ;  /* 0x0000004443150224 */ /* 0x008fe200078e0215 */
[C---:B------:R-:W-:Y:S02]  /*3460*/  LOP3.LUT P0, RZ, R86.reuse, 0x40000000, RZ, 0xc0, !PT ;  /* 0x4000000056ff7812 */ /* 0x040fe4000780c0ff */
[----:B------:R-:W3:Y:S01]  /*3470*/  @P6 LDG.E.S8 R68, [R82.64+0x40] ;  /* 0x0000400452446981 */ /* 0x000ee2000c1e1300 */
[----:B------:R-:W-:Y:S03]  /*3480*/  LOP3.LUT R86, R86, 0xefffffff, RZ, 0xc0, !PT ;  /* 0xefffffff56567812 */ /* 0x000fe600078ec0ff */
[----:B------:R-:W3:Y:S01]  /*3490*/  @P6 LDG.E.S8 R67, [R84.64+0x80] ;  /* 0x0000800454436981 */ /* 0x000ee2000c1e1300 */
[C---:B------:R-:W-:Y:S06]  /*34a0*/  LOP3.LUT P6, RZ, R88.reuse, 0x800000, RZ, 0xc0, !PT ;  /* 0x0080000058ff7812 */ /* 0x040fec00078cc0ff */
[----:B-----5:R-:W-:Y:S01]  /*34b0*/  @P0 IMAD R37, R77, R78, R37 ;  /* 0x0000004e4d250224 */ /* 0x020fe200078e0225 */
[----:B------:R-:W-:Y:S01]  /*34c0*/  LOP3.LUT P0, RZ, R88, 0x200000, RZ, 0xc0, !PT ;  /* 0x0020000058ff7812 */ /* 0x000fe2000780c0ff */
[----:B------:R-:W5:Y:S04]  /*34d0*/  @P3 LDG.E.S8 R78, [R80.64] ;  /* 0x00000004504e3981 */ /* 0x000f68000c1e1300 */
[----:B------:R-:W5:Y:S08]  /*34e0*/  @P3 LDG.E.S8 R77, [R84.64+0xa0] ;  /* 0x0000a004544d3981 */ /* 0x000f70000c1e1300 */
[----:B------:R-:W-:Y:S02]  /*34f0*/  @P0 LOP3.LUT R86, R86, 0x10000000, RZ, 0xfc, !PT ;  /* 0x1000000056560812 */ /* 0x000fe400078efcff */
[C---:B------:R-:W-:Y:S01]  /*3500*/  LOP3.LUT P0, RZ, R88.reuse, 0x100000, RZ, 0xc0, !PT ;  /* 0x0010000058ff7812 */ /* 0x040fe2000780c0ff */
[----:B------:R-:W-:Y:S01]  /*3510*/  @P5 IMAD R53, R69, R70, R53 ;  /* 0x0000004645355224 */ /* 0x000fe200078e0235 */
[----:B------:R-:W-:Y:S01]  /*3520*/  LOP3.LUT P5, RZ, R88, 0x1000000, RZ, 0xc0, !PT ;  /* 0x0100000058ff7812 */ /* 0x000fe200078ac0ff */
[----:B------:R-:W5:Y:S01]  /*3530*/  @P1 LDG.E.S8 R70, [R82.64] ;  /* 0x0000000452461981 */ /* 0x000f62000c1e1300 */
[----:B------:R-:W-:Y:S03]  /*3540*/  LOP3.LUT R86, R86, 0xf7ffffff, RZ, 0xc0, !PT ;  /* 0xf7ffffff56567812 */ /* 0x000fe600078ec0ff */
[----:B------:R-:W5:Y:S01]  /*3550*/  @P1 LDG.E.S8 R69, [R84.64+0xa0] ;  /* 0x0000a00454451981 */ /* 0x000f62000c1e1300 */
[----:B------:R-:W-:Y:S02]  /*3560*/  @P3 LOP3.LUT R86, R86, 0x8000000, RZ, 0xfc, !PT ;  /* 0x0800000056563812 */ /* 0x000fe400078efcff */
[----:B------:R-:W-:Y:S01]  /*3570*/  LOP3.LUT P3, RZ, R88, 0x20000, RZ, 0xc0, !PT ;  /* 0x0002000058ff7812 */ /* 0x000fe2000786c0ff */
[----:B--2---:R-:W-:Y:S01]  /*3580*/  @P4 IMAD R6, R71, R72, R6 ;  /* 0x0000004847064224 */ /* 0x004fe200078e0206 */
[C---:B------:R-:W-:Y:S01]  /*3590*/  LOP3.LUT P4, RZ, R86.reuse, 0x20000000, RZ, 0xc0, !PT ;  /* 0x2000000056ff7812 */ /* 0x040fe2000788c0ff */
[----:B------:R-:W2:Y:S01]  /*35a0*/  @P0 LDG.E.S8 R72, [R82.64+0x20] ;  /* 0x0000200452480981 */ /* 0x000ea2000c1e1300 */
[----:B------:R-:W-:Y:S03]  /*35b0*/  LOP3.LUT R86, R86, 0xfdffffff, RZ, 0xc0, !PT ;  /* 0xfdffffff56567812 */ /* 0x000fe600078ec0ff */
[----:B------:R-:W2:Y:S08]  /*35c0*/  @P0 LDG.E.S8 R71, [R84.64+0xa0] ;  /* 0x0000a00454470981 */ /* 0x000eb0000c1e1300 */
[----:B----4-:R-:W-:Y:S01]  /*35d0*/  @P4 IMAD R22, R73, R74, R22 ;  /* 0x0000004a49164224 */ /* 0x010fe200078e0216 */
[C---:B------:R-:W-:Y:S01]  /*35e0*/  LOP3.LUT P4, RZ, R88.reuse, 0x2000000, RZ, 0xc0, !PT ;  /* 0x0200000058ff7812 */ /* 0x040fe2000788c0ff */
[----:B------:R-:W-:Y:S01]  /*35f0*/  @P2 IMAD R38, R75, R76, R38 ;  /* 0x0000004c4b262224 */ /* 0x000fe200078e0226 */
[----:B------:R-:W-:-:S13]  /*3600*/  LOP3.LUT P2, RZ, R88, 0x4000000, RZ, 0xc0, !PT ;  /* 0x0400000058ff7812 */ /* 0x000fda000784c0ff */
[----:B------:R-:W-:Y:S02]  /*3610*/  @P2 LOP3.LUT R86, R86, 0x2000000, RZ, 0xfc, !PT ;  /* 0x0200000056562812 */ /* 0x000fe400078efcff */
[----:B------:R-:W-:Y:S02]  /*3620*/  LOP3.LUT P2, RZ, R88, 0x400000, RZ, 0xc0, !PT ;  /* 0x0040000058ff7812 */ /* 0x000fe4000784c0ff */
[C---:B------:R-:W-:Y:S02]  /*3630*/  LOP3.LUT P0, RZ, R86.reuse, 0x10000000, RZ, 0xc0, !PT ;  /* 0x1000000056ff7812 */ /* 0x040fe4000780c0ff */
[----:B------:R-:W-:Y:S09]  /*3640*/  LOP3.LUT R86, R86, 0xfbffffff, RZ, 0xc0, !PT ;  /* 0xfbffffff56567812 */ /* 0x000ff200078ec0ff */
[----:B------:R-:W4:Y:S02]  /*3650*/  @P2 LDG.E.S8 R76, [R80.64] ;  /* 0x00000004504c2981 */ /* 0x000f24000c1e1300 */
[----:B------:R-:W-:Y:S02]  /*3660*/  @P0 LOP3.LUT R86, R86, 0x4000000, RZ, 0xfc, !PT ;  /* 0x0400000056560812 */ /* 0x000fe400078efcff */
[----:B------:R-:W4:Y:S04]  /*3670*/  @P0 LDG.E.S8 R74, [R82.64+0x40] ;  /* 0x00004004524a0981 */ /* 0x000f28000c1e1300 */
[----:B------:R-:W4:Y:S01]  /*3680*/  @P0 LDG.E.S8 R73, [R84.64+0xa0] ;  /* 0x0000a00454490981 */ /* 0x000f22000c1e1300 */
[----:B------:R-:W-:Y:S03]  /*3690*/  LOP3.LUT P0, RZ, R88, 0x100000, RZ, 0xc0, !PT ;  /* 0x0010000058ff7812 */ /* 0x000fe6000780c0ff */
[----:B------:R-:W4:Y:S01]  /*36a0*/  @P2 LDG.E.S8 R75, [R84.64+0xc0] ;  /* 0x0000c004544b2981 */ /* 0x000f22000c1e1300 */
[----:B---3--:R-:W-:Y:S01]  /*36b0*/  @P3 IMAD R54, R67, R68, R54 ;  /* 0x0000004443363224 */ /* 0x008fe200078e0236 */
[C---:B------:R-:W-:Y:S02]  /*36c0*/  LOP3.LUT P3, RZ, R86.reuse, 0x8000000, RZ, 0xc0, !PT ;  /* 0x0800000056ff7812 */ /* 0x040fe4000786c0ff */
[----:B------:R-:W3:Y:S01]  /*36d0*/  @P6 LDG.E.S8 R68, [R82.64] ;  /* 0x0000000452446981 */ /* 0x000ee2000c1e1300 */
[----:B------:R-:W-:Y:S03]  /*36e0*/  LOP3.LUT R86, R86, 0xff7fffff, RZ, 0xc0, !PT ;  /* 0xff7fffff56567812 */ /* 0x000fe600078ec0ff */
[----:B------:R-:W3:Y:S01]  /*36f0*/  @P6 LDG.E.S8 R67, [R84.64+0xc0] ;  /* 0x0000c00454436981 */ /* 0x000ee2000c1e1300 */
[----:B------:R-:W-:Y:S02]  /*3700*/  @P6 LOP3.LUT R86, R86, 0x800000, RZ, 0xfc, !PT ;  /* 0x0080000056566812 */ /* 0x000fe400078efcff */
[----:B------:R-:W-:Y:S02]  /*3710*/  LOP3.LUT P6, RZ, R88, 0x10000000, RZ, 0xc0, !PT ;  /* 0x1000000058ff7812 */ /* 0x000fe400078cc0ff */
[----:B------:R-:W-:Y:S02]  /*3720*/  LOP3.LUT R86, R86, 0xfeffffff, RZ, 0xc0, !PT ;  /* 0xfeffffff56567812 */ /* 0x000fe400078ec0ff */
[----:B-----5:R-:W-:Y:S01]  /*3730*/  @P3 IMAD R7, R77, R78, R7 ;  /* 0x0000004e4d073224 */ /* 0x020fe200078e0207 */
[----:B------:R-:W-:Y:S01]  /*3740*/  LOP3.LUT P3, RZ, R88, 0x20000000, RZ, 0xc0, !PT ;  /* 0x2000000058ff7812 */ /* 0x000fe2000786c0ff */
[----:B------:R-:W5:Y:S04]  /*3750*/  @P5 LDG.E.S8 R78, [R82.64+0x20] ;  /* 0x00002004524e5981 */ /* 0x000f68000c1e1300 */
[----:B------:R-:W5:Y:S03]  /*3760*/  @P5 LDG.E.S8 R77, [R84.64+0xc0] ;  /* 0x0000c004544d5981 */ /* 0x000f66000c1e1300 */
[----:B------:R-:W-:Y:S02]  /*3770*/  @P6 LOP3.LUT R86, R86, 0x1000000, RZ, 0xfc, !PT ;  /* 0x0100000056566812 */ /* 0x000fe400078efcff */
[C---:B------:R-:W-:Y:S01]  /*3780*/  LOP3.LUT P6, RZ, R88.reuse, 0x8000000, RZ, 0xc0, !PT ;  /* 0x0800000058ff7812 */ /* 0x040fe200078cc0ff */
[----:B------:R-:W-:Y:S01]  /*3790*/  @P1 IMAD R23, R69, R70, R23 ;  /* 0x0000004645171224 */ /* 0x000fe200078e0217 */
[----:B------:R-:W-:Y:S01]  /*37a0*/  LOP3.LUT P1, RZ, R88, 0x40000000, RZ, 0xc0, !PT ;  /* 0x4000000058ff7812 */ /* 0x000fe2000782c0ff */
[----:B------:R-:W5:Y:S04]  /*37b0*/  @P4 LDG.E.S8 R70, [R82.64+0x40] ;  /* 0x0000400452464981 */ /* 0x000f68000c1e1300 */
[----:B------:R-:W5:Y:S01]  /*37c0*/  @P4 LDG.E.S8 R69, [R84.64+0xc0] ;  /* 0x0000c00454454981 */ /* 0x000f62000c1e1300 */
[----:B--2---:R-:W-:Y:S01]  /*37d0*/  @P0 IMAD R39, R71, R72, R39 ;  /* 0x0000004847270224 */ /* 0x004fe200078e0227 */
[----:B------:R-:W-:-:S13]  /*37e0*/  LOP3.LUT P0, RZ, R86, 0x4000000, RZ, 0xc0, !PT ;  /* 0x0400000056ff7812 */ /* 0x000fda000780c0ff */
[----:B----4-:R-:W-:Y:S01]  /*37f0*/  @P0 IMAD R55, R73, R74, R55 ;  /* 0x0000004a49370224 */ /* 0x010fe200078e0237 */
[----:B------:R-:W-:Y:S01]  /*3800*/  LOP3.LUT P0, RZ, R88, 0x80000000, RZ, 0xc0, !PT ;  /* 0x8000000058ff7812 */ /* 0x000fe2000780c0ff */
[----:B------:R-:W2:Y:S01]  /*3810*/  @P6 LDG.E.S8 R74, [R82.64] ;  /* 0x00000004524a6981 */ /* 0x000ea2000c1e1300 */
[----:B------:R-:W-:Y:S01]  /*3820*/  @P2 IMAD R8, R75, R76, R8 ;  /* 0x0000004c4b082224 */ /* 0x000fe200078e0208 */
[C---:B------:R-:W-:Y:S02]  /*3830*/  LOP3.LUT P2, RZ, R86.reuse, 0x2000000, RZ, 0xc0, !PT ;  /* 0x0200000056ff7812 */ /* 0x040fe4000784c0ff */
[----:B------:R-:W2:Y:S01]  /*3840*/  @P6 LDG.E.S8 R73, [R84.64+0xe0] ;  /* 0x0000e00454496981 */ /* 0x000ea2000c1e1300 */
[C---:B------:R-:W-:Y:S10]  /*3850*/  LOP3.LUT P6, RZ, R86.reuse, 0x1000000, RZ, 0xc0, !PT ;  /* 0x0100000056ff7812 */ /* 0x040ff400078cc0ff */
[----:B------:R-:W4:Y:S04]  /*3860*/  @P2 LDG.E.S8 R72, [R80.64] ;  /* 0x0000000450482981 */ /* 0x000f28000c1e1300 */
[----:B------:R-:W4:Y:S04]  /*3870*/  @P2 LDG.E.S8 R71, [R84.64+0xe0] ;  /* 0x0000e00454472981 */ /* 0x000f28000c1e1300 */
[----:B------:R-:W2:Y:S04]  /*3880*/  @P6 LDG.E.S8 R76, [R82.64+0x20] ;  /* 0x00002004524c6981 */ /* 0x000ea8000c1e1300 */
[----:B------:R-:W2:Y:S01]  /*3890*/  @P6 LDG.E.S8 R75, [R84.64+0xe0] ;  /* 0x0000e004544b6981 */ /* 0x000ea2000c1e1300 */
[C---:B------:R-:W-:Y:S02]  /*38a0*/  LOP3.LUT P6, RZ, R86.reuse, 0x800000, RZ, 0xc0, !PT ;  /* 0x0080000056ff7812 */ /* 0x040fe400078cc0ff */
[----:B------:R-:W-:Y:S11]  /*38b0*/  LOP3.LUT R86, R86, 0xffefffff, RZ, 0xc0, !PT ;  /* 0xffefffff56567812 */ /* 0x000ff600078ec0ff */
[----:B---3--:R-:W-:Y:S01]  /*38c0*/  @P6 IMAD R24, R67, R68, R24 ;  /* 0x0000004443186224 */ /* 0x008fe200078e0218 */
[----:B------:R-:W-:Y:S01]  /*38d0*/  LOP3.LUT P6, RZ, R87, 0x2, RZ, 0xc0, !PT ;  /* 0x0000000257ff7812 */ /* 0x000fe200078cc0ff */
[----:B------:R-:W3:Y:S04]  /*38e0*/  @P3 LDG.E.S8 R68, [R82.64+0x40] ;  /* 0x0000400452443981 */ /* 0x000ee8000c1e1300 */
[----:B------:R-:W3:Y:S08]  /*38f0*/  @P3 LDG.E.S8 R67, [R84.64+0xe0] ;  /* 0x0000e00454433981 */ /* 0x000ef0000c1e1300 */
[----:B------:R-:W-:Y:S01]  /*3900*/  @P6 LOP3.LUT R86, R86, 0x100000, RZ, 0xfc, !PT ;  /* 0x0010000056566812 */ /* 0x000fe200078efcff */
[----:B-----5:R-:W-:Y:S01]  /*3910*/  @P5 IMAD R40, R77, R78, R40 ;  /* 0x0000004e4d285224 */ /* 0x020fe200078e0228 */
[C---:B------:R-:W-:Y:S01]  /*3920*/  LOP3.LUT P6, RZ, R87.reuse, 0x1, RZ, 0xc0, !PT ;  /* 0x0000000157ff7812 */ /* 0x040fe200078cc0ff */
[----:B------:R-:W5:Y:S01]  /*3930*/  @P1 LDG.E.S8 R78, [R80.64] ;  /* 0x00000004504e1981 */ /* 0x000f62000c1e1300 */
[----:B------:R-:W-:Y:S02]  /*3940*/  LOP3.LUT R86, R86, 0xffdfffff, RZ, 0xc0, !PT ;  /* 0xffdfffff56567812 */ /* 0x000fe400078ec0ff */
[----:B------:R-:W-:Y:S01]  /*3950*/  LOP3.LUT P5, RZ, R87, 0x4, RZ, 0xc0, !PT ;  /* 0x0000000457ff7812 */ /* 0x000fe200078ac0ff */
[----:B------:R-:W5:Y:S08]  /*3960*/  @P1 LDG.E.S8 R77, [R84.64+0x100] ;  /* 0x00010004544d1981 */ /* 0x000f70000c1e1300 */
[----:B------:R-:W-:Y:S02]  /*3970*/  @P6 LOP3.LUT R86, R86, 0x200000, RZ, 0xfc, !PT ;  /* 0x0020000056566812 */ /* 0x000fe400078efcff */
[----:B------:R-:W-:Y:S01]  /*3980*/  LOP3.LUT P6, RZ, R88, 0x10000000, RZ, 0xc0, !PT ;  /* 0x1000000058ff7812 */ /* 0x000fe200078cc0ff */
[----:B------:R-:W-:Y:S01]  /*3990*/  @P4 IMAD R56, R69, R70, R56 ;  /* 0x0000004645384224 */ /* 0x000fe200078e0238 */
[----:B------:R-:W-:Y:S01]  /*39a0*/  LOP3.LUT R86, R86, 0xffbfffff, RZ, 0xc0, !PT ;  /* 0xffbfffff56567812 */ /* 0x000fe200078ec0ff */
[----:B------:R-:W5:Y:S01]  /*39b0*/  @P0 LDG.E.S8 R70, [R82.64] ;  /* 0x0000000452460981 */ /* 0x000f62000c1e1300 */
[----:B------:R-:W-:Y:S03]  /*39c0*/  LOP3.LUT P4, RZ, R87, 0x8, RZ, 0xc0, !PT ;  /* 0x0000000857ff7812 */ /* 0x000fe6000788c0ff */
[----:B------:R-:W5:Y:S06]  /*39d0*/  @P0 LDG.E.S8 R69, [R84.64+0x100] ;  /* 0x0001000454450981 */ /* 0x000f6c000c1e1300 */
[----:B------:R-:W-:Y:S02]  /*39e0*/  @P6 LOP3.LUT R86, R86, 0x400000, RZ, 0xfc, !PT ;  /* 0x0040000056566812 */ /* 0x000fe400078efcff */
[----:B------:R-:W-:Y:S01]  /*39f0*/  LOP3.LUT P6, RZ, R88, 0x8000000, RZ, 0xc0, !PT ;  /* 0x0800000058ff7812 */ /* 0x000fe200078cc0ff */
[----:B----4-:R-:W-:Y:S01]  /*3a00*/  @P2 IMAD R9, R71, R72, R9 ;  /* 0x0000004847092224 */ /* 0x010fe200078e0209 */
[----:B------:R-:W-:Y:S11]  /*3a10*/  LOP3.LUT P2, RZ, R87, 0x10, RZ, 0xc0, !PT ;  /* 0x0000001057ff7812 */ /* 0x000ff6000784c0ff */
[----:B--2---:R-:W-:Y:S01]  /*3a20*/  @P6 IMAD R25, R73, R74, R25 ;  /* 0x0000004a49196224 */ /* 0x004fe200078e0219 */
[----:B------:R-:W-:-:S13]  /*3a30*/  LOP3.LUT P6, RZ, R86, 0x400000, RZ, 0xc0, !PT ;  /* 0x0040000056ff7812 */ /* 0x000fda00078cc0ff */
[----:B------:R-:W-:Y:S01]  /*3a40*/  @P6 IMAD R41, R75, R76, R41 ;  /* 0x0000004c4b296224 */ /* 0x000fe200078e0229 */
[C---:B------:R-:W-:Y:S01]  /*3a50*/  LOP3.LUT P6, RZ, R86.reuse, 0x200000, RZ, 0xc0, !PT ;  /* 0x0020000056ff7812 */ /* 0x040fe200078cc0ff */
[----:B------:R-:W2:Y:S04]  /*3a60*/  @P5 LDG.E.S8 R76, [R80.64] ;  /* 0x00000004504c5981 */ /* 0x000ea8000c1e1300 */
[----:B------:R-:W2:Y:S01]  /*3a70*/  @P5 LDG.E.S8 R75, [R84.64+0x120] ;  /* 0x00012004544b5981 */ /* 0x000ea2000c1e1300 */
[C---:B------:R-:W-:Y:S07]  /*3a80*/  LOP3.LUT P5, RZ, R87.reuse, 0x40, RZ, 0xc0, !PT ;  /* 0x0000004057ff7812 */ /* 0x040fee00078ac0ff */
[----:B------:R-:W4:Y:S04]  /*3a90*/  @P6 LDG.E.S8 R72, [R82.64+0x20] ;  /* 0x0000200452486981 */ /* 0x000f28000c1e1300 */
[----:B------:R-:W4:Y:S01]  /*3aa0*/  @P6 LDG.E.S8 R71, [R84.64+0x100] ;  /* 0x0001000454476981 */ /* 0x000f22000c1e1300 */
[C---:B------:R-:W-:Y:S02]  /*3ab0*/  LOP3.LUT P6, RZ, R86.reuse, 0x100000, RZ, 0xc0, !PT ;  /* 0x0010000056ff7812 */ /* 0x040fe400078cc0ff */
[----:B------:R-:W-:Y:S04]  /*3ac0*/  LOP3.LUT R86, R86, 0xfffeffff, RZ, 0xc0, !PT ;  /* 0xfffeffff56567812 */ /* 0x000fe800078ec0ff */
[----:B------:R-:W-:Y:S02]  /*3ad0*/  @P5 LOP3.LUT R86, R86, 0x10000, RZ, 0xfc, !PT ;  /* 0x0001000056565812 */ /* 0x000fe400078efcff */
[C---:B------:R-:W-:Y:S02]  /*3ae0*/  LOP3.LUT P5, RZ, R87.reuse, 0x4, RZ, 0xc0, !PT ;  /* 0x0000000457ff7812 */ /* 0x040fe400078ac0ff */
[----:B------:R-:W-:Y:S03]  /*3af0*/  LOP3.LUT R86, R86, 0xfffdffff, RZ, 0xc0, !PT ;  /* 0xfffdffff56567812 */ /* 0x000fe600078ec0ff */
[----:B------:R-:W2:Y:S04]  /*3b00*/  @P6 LDG.E.S8 R74, [R82.64+0x40] ;  /* 0x00004004524a6981 */ /* 0x000ea8000c1e1300 */
[----:B------:R-:W2:Y:S01]  /*3b10*/  @P6 LDG.E.S8 R73, [R84.64+0x100] ;  /* 0x0001000454496981 */ /* 0x000ea2000c1e1300 */
[C---:B------:R-:W-:Y:S03]  /*3b20*/  LOP3.LUT P6, RZ, R87.reuse, 0x80, RZ, 0xc0, !PT ;  /* 0x0000008057ff7812 */ /* 0x040fe600078cc0ff */
[----:B------:R-:W-:Y:S02]  /*3b30*/  @P5 LOP3.LUT R86, R86, 0x20000, RZ, 0xfc, !PT ;  /* 0x0002000056565812 */ /* 0x000fe400078efcff */
[C---:B------:R-:W-:Y:S02]  /*3b40*/  LOP3.LUT P5, RZ, R87.reuse, 0x2, RZ, 0xc0, !PT ;  /* 0x0000000257ff7812 */ /* 0x040fe400078ac0ff */
[----:B------:R-:W-:Y:S11]  /*3b50*/  LOP3.LUT R86, R86, 0xfffbffff, RZ, 0xc0, !PT ;  /* 0xfffbffff56567812 */ /* 0x000ff600078ec0ff */
[----:B------:R-:W-:Y:S02]  /*3b60*/  @P5 LOP3.LUT R86, R86, 0x40000, RZ, 0xfc, !PT ;  /* 0x0004000056565812 */ /* 0x000fe400078efcff */
[C---:B------:R-:W-:Y:S02]  /*3b70*/  LOP3.LUT P5, RZ, R87.reuse, 0x1, RZ, 0xc0, !PT ;  /* 0x0000000157ff7812 */ /* 0x040fe400078ac0ff */
[----:B------:R-:W-:Y:S11]  /*3b80*/  LOP3.LUT R86, R86, 0xfff7ffff, RZ, 0xc0, !PT ;  /* 0xfff7ffff56567812 */ /* 0x000ff600078ec0ff */
[----:B------:R-:W-:Y:S02]  /*3b90*/  @P5 LOP3.LUT R86, R86, 0x80000, RZ, 0xfc, !PT ;  /* 0x0008000056565812 */ /* 0x000fe400078efcff */
[----:B------:R-:W-:Y:S01]  /*3ba0*/  LOP3.LUT P5, RZ, R87, 0x20, RZ, 0xc0, !PT ;  /* 0x0000002057ff7812 */ /* 0x000fe200078ac0ff */
[----:B---3--:R-:W-:Y:S01]  /*3bb0*/  @P3 IMAD R57, R67, R68, R57 ;  /* 0x0000004443393224 */ /* 0x008fe200078e0239 */
[----:B------:R-:W-:Y:S01]  /*3bc0*/  LOP3.LUT P3, RZ, R87, 0x100, RZ, 0xc0, !PT ;  /* 0x0000010057ff7812 */ /* 0x000fe2000786c0ff */
[----:B------:R-:W3:Y:S04]  /*3bd0*/  @P4 LDG.E.S8 R68, [R82.64] ;  /* 0x0000000452444981 */ /* 0x000ee8000c1e1300 */
[----:B------:R-:W3:Y:S01]  /*3be0*/  @P4 LDG.E.S8 R67, [R84.64+0x120] ;  /* 0x0001200454434981 */ /* 0x000ee2000c1e1300 */
[----:B-----5:R-:W-:Y:S01]  /*3bf0*/  @P1 IMAD R10, R77, R78, R10 ;  /* 0x0000004e4d0a1224 */ /* 0x020fe200078e020a */
[----:B------:R-:W-:Y:S02]  /*3c00*/  LOP3.LUT P1, RZ, R87, 0x200, RZ, 0xc0, !PT ;  /* 0x0000020057ff7812 */ /* 0x000fe4000782c0ff */
[----:B------:R-:W5:Y:S04]  /*3c10*/  @P2 LDG.E.S8 R78, [R82.64+0x20] ;  /* 0x00002004524e2981 */ /* 0x000f68000c1e1300 */
[----:B------:R-:W5:Y:S01]  /*3c20*/  @P2 LDG.E.S8 R77, [R84.64+0x120] ;  /* 0x00012004544d2981 */ /* 0x000f62000c1e1300 */
[----:B------:R-:W-:Y:S01]  /*3c30*/  @P0 IMAD R26, R69, R70, R26 ;  /* 0x00000046451a0224 */ /* 0x000fe200078e021a */
[----:B------:R-:W-:Y:S02]  /*3c40*/  LOP3.LUT P0, RZ, R87, 0x400, RZ, 0xc0, !PT ;  /* 0x0000040057ff7812 */ /* 0x000fe4000780c0ff */
[----:B------:R-:W5:Y:S04]  /*3c50*/  @P5 LDG.E.S8 R70, [R82.64+0x40] ;  /* 0x0000400452465981 */ /* 0x000f68000c1e1300 */
[----:B------:R-:W5:Y:S01]  /*3c60*/  @P5 LDG.E.S8 R69, [R84.64+0x120] ;  /* 0x0001200454455981 */ /* 0x000f62000c1e1300 */
[----:B------:R-:W-:-:S13]  /*3c70*/  LOP3.LUT P5, RZ, R86, 0x80000, RZ, 0xc0, !PT ;  /* 0x0008000056ff7812 */ /* 0x000fda00078ac0ff */
[----:B----4-:R-:W-:Y:S01]  /*3c80*/  @P5 IMAD R42, R71, R72, R42 ;  /* 0x00000048472a5224 */ /* 0x010fe200078e022a */
[----:B------:R-:W-:-:S13]  /*3c90*/  LOP3.LUT P5, RZ, R86, 0x40000, RZ, 0xc0, !PT ;  /* 0x0004000056ff7812 */ /* 0x000fda00078ac0ff */
[----:B--2---:R-:W-:Y:S01]  /*3ca0*/  @P5 IMAD R58, R73, R74, R58 ;  /* 0x0000004a493a5224 */ /* 0x004fe200078e023a */
[C---:B------:R-:W-:Y:S01]  /*3cb0*/  LOP3.LUT P5, RZ, R86.reuse, 0x20000, RZ, 0xc0, !PT ;  /* 0x0002000056ff7812 */ /* 0x040fe200078ac0ff */
[----:B------:R-:W2:Y:S04]  /*3cc0*/  @P6 LDG.E.S8 R74, [R82.64] ;  /* 0x00000004524a6981 */ /* 0x000ea8000c1e1300 */
[----:B------:R-:W2:Y:S08]  /*3cd0*/  @P6 LDG.E.S8 R73, [R84.64+0x140] ;  /* 0x0001400454496981 */ /* 0x000eb0000c1e1300 */
[----:B------:R-:W-:Y:S01]  /*3ce0*/  @P5 IMAD R11, R75, R76, R11 ;  /* 0x0000004c4b0b5224 */ /* 0x000fe200078e020b */
[C---:B------:R-:W-:Y:S01]  /*3cf0*/  LOP3.LUT P5, RZ, R86.reuse, 0x10000, RZ, 0xc0, !PT ;  /* 0x0001000056ff7812 */ /* 0x040fe200078ac0ff */
[----:B------:R-:W4:Y:S01]  /*3d00*/  @P3 LDG.E.S8 R76, [R82.64+0x20] ;  /* 0x00002004524c3981 */ /* 0x000f22000c1e1300 */
[----:B------:R-:W-:Y:S03]  /*3d10*/  LOP3.LUT R86, R86, 0xffffdfff, RZ, 0xc0, !PT ;  /* 0xffffdfff56567812 */ /* 0x000fe600078ec0ff */
[----:B------:R-:W4:Y:S01]  /*3d20*/  @P3 LDG.E.S8 R75, [R84.64+0x140] ;  /* 0x00014004544b3981 */ /* 0x000f22000c1e1300 */
[----:B------:R-:W-:Y:S02]  /*3d30*/  @P6 LOP3.LUT R86, R86, 0x2000, RZ, 0xfc, !PT ;  /* 0x0000200056566812 */ /* 0x000fe400078efcff */
[C---:B------:R-:W-:Y:S02]  /*3d40*/  LOP3.LUT P6, RZ, R87.reuse, 0x40, RZ, 0xc0, !PT ;  /* 0x0000004057ff7812 */ /* 0x040fe400078cc0ff */
[----:B------:R-:W-:Y:S03]  /*3d50*/  LOP3.LUT R86, R86, 0xffffbfff, RZ, 0xc0, !PT ;  /* 0xffffbfff56567812 */ /* 0x000fe600078ec0ff */
[----:B------:R-:W2:Y:S04]  /*3d60*/  @P5 LDG.E.S8 R72, [R80.64] ;  /* 0x0000000450485981 */ /* 0x000ea8000c1e1300 */
[----:B------:R-:W2:Y:S01]  /*3d70*/  @P5 LDG.E.S8 R71, [R84.64+0x140] ;  /* 0x0001400454475981 */ /* 0x000ea2000c1e1300 */
[C---:B------:R-:W-:Y:S03]  /*3d80*/  LOP3.LUT P5, RZ, R87.reuse, 0x1000, RZ, 0xc0, !PT ;  /* 0x0000100057ff7812 */ /* 0x040fe600078ac0ff */
[----:B------:R-:W-:Y:S02]  /*3d90*/  @P6 LOP3.LUT R86, R86, 0x4000, RZ, 0xfc, !PT ;  /* 0x0000400056566812 */ /* 0x000fe400078efcff */
[C---:B------:R-:W-:Y:S02]  /*3da0*/  LOP3.LUT P6, RZ, R87.reuse, 0x800, RZ, 0xc0, !PT ;  /* 0x0000080057ff7812 */ /* 0x040fe400078cc0ff */
[----:B------:R-:W-:Y:S11]  /*3db0*/  LOP3.LUT R86, R86, 0xffff7fff, RZ, 0xc0, !PT ;  /* 0xffff7fff56567812 */ /* 0x000ff600078ec0ff */
[----:B------:R-:W-:Y:S02]  /*3dc0*/  @P6 LOP3.LUT R86, R86, 0x8000, RZ, 0xfc, !PT ;  /* 0x0000800056566812 */ /* 0x000fe400078efcff */
[----:B------:R-:W-:Y:S01]  /*3dd0*/  LOP3.LUT P6, RZ, R87, 0x20, RZ, 0xc0, !PT ;  /* 0x0000002057ff7812 */ /* 0x000fe200078cc0ff */
[----:B---3--:R-:W-:Y:S01]  /*3de0*/  @P4 IMAD R27, R67, R68, R27 ;  /* 0x00000044431b4224 */ /* 0x008fe200078e021b */
[----:B------:R-:W-:Y:S01]  /*3df0*/  LOP3.LUT P4, RZ, R87, 0x2000, RZ, 0xc0, !PT ;  /* 0x0000200057ff7812 */ /* 0x000fe2000788c0ff */
[----:B------:R-:W3:Y:S04]  /*3e00*/  @P1 LDG.E.S8 R68, [R82.64+0x40] ;  /* 0x0000400452441981 */ /* 0x000ee8000c1e1300 */
[----:B------:R-:W3:Y:S01]  /*3e10*/  @P1 LDG.E.S8 R67, [R84.64+0x140] ;  /* 0x0001400454431981 */ /* 0x000ee2000c1e1300 */
[----:B-----5:R-:W-:Y:S01]  /*3e20*/  @P2 IMAD R43, R77, R78, R43 ;  /* 0x0000004e4d2b2224 */ /* 0x020fe200078e022b */
[----:B------:R-:W-:Y:S02]  /*3e30*/  LOP3.LUT P2, RZ, R87, 0x4000, RZ, 0xc0, !PT ;  /* 0x0000400057ff7812 */ /* 0x000fe4000784c0ff */
[----:B------:R-:W5:Y:S04]  /*3e40*/  @P0 LDG.E.S8 R78, [R80.64] ;  /* 0x00000004504e0981 */ /* 0x000f68000c1e1300 */
[----:B------:R-:W5:Y:S01]  /*3e50*/  @P0 LDG.E.S8 R77, [R84.64+0x160] ;  /* 0x00016004544d0981 */ /* 0x000f62000c1e1300 */
[----:B------:R-:W-:Y:S01]  /*3e60*/  @P6 IMAD R59, R69, R70, R59 ;  /* 0x00000046453b6224 */ /* 0x000fe200078e023b */
[----:B------:R-:W-:-:S13]  /*3e70*/  LOP3.LUT P6, RZ, R86, 0x8000, RZ, 0xc0, !PT ;  /* 0x0000800056ff7812 */ /* 0x000fda00078cc0ff */
[----:B------:R-:W5:Y:S04]  /*3e80*/  @P6 LDG.E.S8 R70, [R82.64] ;  /* 0x0000000452466981 */ /* 0x000f68000c1e1300 */
[----:B------:R-:W5:Y:S01]  /*3e90*/  @P6 LDG.E.S8 R69, [R84.64+0x160] ;  /* 0x0001600454456981 */ /* 0x000f62000c1e1300 */
[----:B------:R-:W-:-:S13]  /*3ea0*/  LOP3.LUT P6, RZ, R86, 0x4000, RZ, 0xc0, !PT ;  /* 0x0000400056ff7812 */ /* 0x000fda00078cc0ff */
[----:B--2---:R-:W-:Y:S01]  /*3eb0*/  @P6 IMAD R12, R71, R72, R12 ;  /* 0x00000048470c6224 */ /* 0x004fe200078e020c */
[C---:B------:R-:W-:Y:S01]  /*3ec0*/  LOP3.LUT P6, RZ, R86.reuse, 0x2000, RZ, 0xc0, !PT ;  /* 0x0000200056ff7812 */ /* 0x040fe200078cc0ff */
[----:B------:R-:W2:Y:S01]  /*3ed0*/  @P5 LDG.E.S8 R72, [R82.64+0x20] ;  /* 0x0000200452485981 */ /* 0x000ea2000c1e1300 */
[----:B------:R-:W-:Y:S03]  /*3ee0*/  LOP3.LUT R86, R86, 0xfffffeff, RZ, 0xc0, !PT ;  /* 0xfffffeff56567812 */ /* 0x000fe600078ec0ff */
[----:B------:R-:W2:Y:S01]  /*3ef0*/  @P5 LDG.E.S8 R71, [R84.64+0x160] ;  /* 0x0001600454475981 */ /* 0x000ea2000c1e1300 */
[----:B------:R-:W-:Y:S07]  /*3f00*/  LOP3.LUT P5, RZ, R87, 0x100000, RZ, 0xc0, !PT ;  /* 0x0010000057ff7812 */ /* 0x000fee00078ac0ff */
[----:B------:R-:W-:Y:S01]  /*3f10*/  @P6 IMAD R28, R73, R74, R28 ;  /* 0x0000004a491c6224 */ /* 0x000fe200078e021c */
[----:B------:R-:W-:Y:S01]  /*3f20*/  LOP3.LUT P6, RZ, R87, 0x80000, RZ, 0xc0, !PT ;  /* 0x0008000057ff7812 */ /* 0x000fe200078cc0ff */
[----:B----4-:R-:W-:Y:S01]  /*3f30*/  @P3 IMAD R44, R75, R76, R44 ;  /* 0x0000004c4b2c3224 */ /* 0x010fe200078e022c */
[C---:B------:R-:W-:Y:S01]  /*3f40*/  LOP3.LUT P3, RZ, R87.reuse, 0x400000, RZ, 0xc0, !PT ;  /* 0x0040000057ff7812 */ /* 0x040fe2000786c0ff */
[----:B------:R-:W4:Y:S04]  /*3f50*/  @P4 LDG.E.S8 R74, [R82.64+0x40] ;  /* 0x00004004524a4981 */ /* 0x000f28000c1e1300 */
[----:B------:R-:W4:Y:S01]  /*3f60*/  @P4 LDG.E.S8 R73, [R84.64+0x160] ;  /* 0x0001600454494981 */ /* 0x000f22000c1e1300 */
[C---:B------:R-:W-:Y:S03]  /*3f70*/  LOP3.LUT P4, RZ, R87.reuse, 0x200000, RZ, 0xc0, !PT ;  /* 0x0020000057ff7812 */ /* 0x040fe6000788c0ff */
[----:B------:R0:W4:Y:S04]  /*3f80*/  @P2 LDG.E.S8 R76, [R80.64] ;  /* 0x00000004504c2981 */ /* 0x000128000c1e1300 */
[----:B------:R-:W-:Y:S01]  /*3f90*/  @P3 LOP3.LUT R86, R86, 0x100, RZ, 0xfc, !PT ;  /* 0x0000010056563812 */ /* 0x000fe200078efcff */
[----:B------:R-:W4:Y:S01]  /*3fa0*/  @P2 LDG.E.S8 R75, [R84.64+0x180] ;  /* 0x00018004544b2981 */ /* 0x000f22000c1e1300 */
[C---:B------:R-:W-:Y:S02]  /*3fb0*/  LOP3.LUT P3, RZ, R87.reuse, 0x40000, RZ, 0xc0, !PT ;  /* 0x0004000057ff7812 */ /* 0x040fe4000786c0ff */
[----:B------:R-:W-:Y:S02]  /*3fc0*/  LOP3.LUT R86, R86, 0xfffffdff, RZ, 0xc0, !PT ;  /* 0xfffffdff56567812 */ /* 0x000fe400078ec0ff */
[C---:B------:R-:W-:Y:S09]  /*3fd0*/  LOP3.LUT P2, RZ, R87.reuse, 0x800000, RZ, 0xc0, !PT ;  /* 0x0080000057ff7812 */ /* 0x040ff2000784c0ff */
[----:B------:R-:W-:Y:S02]  /*3fe0*/  @P3 LOP3.LUT R86, R86, 0x200, RZ, 0xfc, !PT ;  /* 0x0000020056563812 */ /* 0x000fe400078efcff */
[C---:B------:R-:W-:Y:S02]  /*3ff0*/  LOP3.LUT P3, RZ, R87.reuse, 0x1000, RZ, 0xc0, !PT ;  /* 0x0000100057ff7812 */ /* 0x040fe4000786c0ff */
[----:B------:R-:W-:Y:S11]  /*4000*/  LOP3.LUT R86, R86, 0xfffffbff, RZ, 0xc0, !PT ;  /* 0xfffffbff56567812 */ /* 0x000ff600078ec0ff */
        /* <DEDUP_REMOVED lines=8> */
[----:B------:R-:W-:Y:S04]  /*4090*/  LOP3.LUT R86, R86, 0xffffffbf, RZ, 0xc0, !PT ;  /* 0xffffffbf56567812 */ /* 0x000fe800078ec0ff */
[----:B------:R-:W-:Y:S02]  /*40a0*/  @P6 LOP3.LUT R86, R86, 0x40, RZ, 0xfc, !PT ;  /* 0x0000004056566812 */ /* 0x000fe400078efcff */
[----:B------:R-:W-:Y:S02]  /*40b0*/  LOP3.LUT P6, RZ, R87, 0x4000, RZ, 0xc0, !PT ;  /* 0x0000400057ff7812 */ /* 0x000fe400078cc0ff */
[----:B------:R-:W-:Y:S01]  /*40c0*/  LOP3.LUT R86, R86, 0xffffff7f, RZ, 0xc0, !PT ;  /* 0xffffff7f56567812 */ /* 0x000fe200078ec0ff */
[----:B---3--:R-:W-:Y:S01]  /*40d0*/  @P1 IMAD R60, R67, R68, R60 ;  /* 0x00000044433c1224 */ /* 0x008fe200078e023c */
[C---:B------:R-:W-:Y:S09]  /*40e0*/  LOP3.LUT P1, RZ, R87.reuse, 0x1000000, RZ, 0xc0, !PT ;  /* 0x0100000057ff7812 */ /* 0x040ff2000782c0ff */
[----:B------:R-:W-:Y:S02]  /*40f0*/  @P6 LOP3.LUT R86, R86, 0x80, RZ, 0xfc, !PT ;  /* 0x0000008056566812 */ /* 0x000fe400078efcff */
[----:B------:R-:W-:Y:S01]  /*4100*/  LOP3.LUT P6, RZ, R87, 0x2000, RZ, 0xc0, !PT ;  /* 0x0000200057ff7812 */ /* 0x000fe200078cc0ff */
[----:B-----5:R-:W-:Y:S01]  /*4110*/  @P0 IMAD R13, R77, R78, R13 ;  /* 0x0000004e4d0d0224 */ /* 0x020fe200078e020d */
[----:B------:R-:W-:Y:S02]  /*4120*/  P2R R77, PR, RZ, 0x8 ;  /* 0x00000008ff4d7803 */ /* 0x000fe40000000000 */
[C---:B------:R-:W-:Y:S02]  /*4130*/  LOP3.LUT P3, RZ, R87.reuse, 0x8000, RZ, 0xc0, !PT ;  /* 0x0000800057ff7812 */ /* 0x040fe4000786c0ff */
[----:B------:R-:W-:Y:S11]  /*4140*/  LOP3.LUT P0, RZ, R87, 0x2000000, RZ, 0xc0, !PT ;  /* 0x0200000057ff7812 */ /* 0x000ff6000780c0ff */
[----:B------:R1:W3:Y:S04]  /*4150*/  @P3 LDG.E.S8 R68, [R82.64] ;  /* 0x0000000452443981 */ /* 0x0002e8000c1e1300 */
[----:B------:R-:W3:Y:S01]  /*4160*/  @P3 LDG.E.S8 R67, [R84.64+0x180] ;  /* 0x0001800454433981 */ /* 0x000ee2000c1e1300 */
[----:B------:R-:W-:-:S13]  /*4170*/  ISETP.NE.AND P3, PT, R77, RZ, PT ;  /* 0x000000ff4d00720c */ /* 0x000fda0003f65270 */
[----:B------:R1:W5:Y:S04]  /*4180*/  @P3 LDG.E.S8 R78, [R82.64+0x20] ;  /* 0x00002004524e3981 */ /* 0x000368000c1e1300 */
[----:B------:R-:W5:Y:S01]  /*4190*/  @P3 LDG.E.S8 R77, [R84.64+0x180] ;  /* 0x00018004544d3981 */ /* 0x000f62000c1e1300 */
[----:B------:R-:W-:-:S13]  /*41a0*/  LOP3.LUT P3, RZ, R86, 0x1000, RZ, 0xc0, !PT ;  /* 0x0000100056ff7812 */ /* 0x000fda000786c0ff */
[----:B------:R-:W-:Y:S01]  /*41b0*/  @P3 IMAD R29, R69, R70, R29 ;  /* 0x00000046451d3224 */ /* 0x000fe200078e021d */
[----:B------:R-:W-:-:S13]  /*41c0*/  LOP3.LUT P3, RZ, R86, 0x800, RZ, 0xc0, !PT ;  /* 0x0000080056ff7812 */ /* 0x000fda000786c0ff */
[----:B------:R1:W5:Y:S04]  /*41d0*/  @P3 LDG.E.S8 R70, [R82.64+0x40] ;  /* 0x0000400452463981 */ /* 0x000368000c1e1300 */
[----:B------:R-:W5:Y:S01]  /*41e0*/  @P3 LDG.E.S8 R69, [R84.64+0x180] ;  /* 0x0001800454453981 */ /* 0x000f62000c1e1300 */
[----:B------:R-:W-:-:S13]  /*41f0*/  LOP3.LUT P3, RZ, R86, 0x400, RZ, 0xc0, !PT ;  /* 0x0000040056ff7812 */ /* 0x000fda000786c0ff */
[----:B--2---:R-:W-:Y:S01]  /*4200*/  @P3 IMAD R45, R71, R72, R45 ;  /* 0x00000048472d3224 */ /* 0x004fe200078e022d */
[----:B------:R-:W-:-:S13]  /*4210*/  LOP3.LUT P3, RZ, R86, 0x200, RZ, 0xc0, !PT ;  /* 0x0000020056ff7812 */ /* 0x000fda000786c0ff */
[----:B------:R0:W2:Y:S01]  /*4220*/  @P3 LDG.E.S8 R71, [R80.64] ;  /* 0x0000000450473981 */ /* 0x0000a2000c1e1300 */
[C---:B------:R-:W-:Y:S01]  /*4230*/  LOP3.LUT P3, RZ, R86.reuse, 0x100, RZ, 0xc0, !PT ;  /* 0x0000010056ff7812 */ /* 0x040fe2000786c0ff */
[----:B----4-:R-:W-:Y:S01]  /*4240*/  @P6 IMAD R61, R73, R74, R61 ;  /* 0x0000004a493d6224 */ /* 0x010fe200078e023d */
[----:B------:R-:W-:Y:S01]  /*4250*/  LOP3.LUT R86, R86, 0xfffffff7, RZ, 0xc0, !PT ;  /* 0xfffffff756567812 */ /* 0x000fe200078ec0ff */
[----:B------:R1:W4:Y:S04]  /*4260*/  @P5 LDG.E.S8 R74, [R82.64+0x20] ;  /* 0x00002004524a5981 */ /* 0x000328000c1e1300 */
[----:B------:R-:W4:Y:S06]  /*4270*/  @P5 LDG.E.S8 R73, [R84.64+0x1a0] ;  /* 0x0001a00454495981 */ /* 0x000f2c000c1e1300 */
[----:B------:R-:W-:Y:S01]  /*4280*/  @P3 LOP3.LUT R86, R86, 0x8, RZ, 0xfc, !PT ;  /* 0x0000000856563812 */ /* 0x000fe200078efcff */
[----:B------:R0:W2:Y:S01]  /*4290*/  @P3 LDG.E.S8 R79, [R80.64] ;  /* 0x00000004504f3981 */ /* 0x0000a2000c1e1300 */
[C---:B------:R-:W-:Y:S02]  /*42a0*/  LOP3.LUT P3, RZ, R87.reuse, 0x40000, RZ, 0xc0, !PT ;  /* 0x0004000057ff7812 */ /* 0x040fe4000786c0ff */
[----:B------:R-:W-:Y:S11]  /*42b0*/  LOP3.LUT R86, R86, 0xffffffef, RZ, 0xc0, !PT ;  /* 0xffffffef56567812 */ /* 0x000ff600078ec0ff */
[----:B------:R-:W-:Y:S02]  /*42c0*/  @P3 LOP3.LUT R86, R86, 0x10, RZ, 0xfc, !PT ;  /* 0x0000001056563812 */ /* 0x000fe400078efcff */
[C---:B------:R-:W-:Y:S02]  /*42d0*/  LOP3.LUT P3, RZ, R87.reuse, 0x10000, RZ, 0xc0, !PT ;  /* 0x0001000057ff7812 */ /* 0x040fe4000786c0ff */
[----:B------:R-:W-:Y:S01]  /*42e0*/  LOP3.LUT R86, R86, 0xffffffdf, RZ, 0xc0, !PT ;  /* 0xffffffdf56567812 */ /* 0x000fe200078ec0ff */
[----:B0-----:R1:W2:Y:S04]  /*42f0*/  @P2 LDG.E.S8 R80, [R82.64] ;  /* 0x0000000452502981 */ /* 0x0012a8000c1e1300 */
[----:B------:R1:W2:Y:S06]  /*4300*/  @P1 LDG.E.S8 R81, [R82.64+0x20] ;  /* 0x0000200452511981 */ /* 0x0002ac000c1e1300 */
[----:B------:R-:W-:Y:S02]  /*4310*/  @P3 LOP3.LUT R86, R86, 0x20, RZ, 0xfc, !PT ;  /* 0x0000002056563812 */ /* 0x000fe400078efcff */
[----:B------:R-:W-:Y:S02]  /*4320*/  LOP3.LUT P3, RZ, R87, 0x8000, RZ, 0xc0, !PT ;  /* 0x0000800057ff7812 */ /* 0x000fe4000786c0ff */
[----:B------:R-:W-:-:S13]  /*4330*/  LOP3.LUT P6, RZ, R86, 0x80, RZ, 0xc0, !PT ;  /* 0x0000008056ff7812 */ /* 0x000fda00078cc0ff */
[----:B------:R-:W-:Y:S01]  /*4340*/  @P6 IMAD R14, R75, R76, R14 ;  /* 0x0000004c4b0e6224 */ /* 0x000fe200078e020e */
[C---:B------:R-:W-:Y:S01]  /*4350*/  LOP3.LUT P6, RZ, R86.reuse, 0x40, RZ, 0xc0, !PT ;  /* 0x0000004056ff7812 */ /* 0x040fe200078cc0ff */
[----:B------:R1:W2:Y:S01]  /*4360*/  @P4 LDG.E.S8 R76, [R82.64+0x40] ;  /* 0x00004004524c4981 */ /* 0x0002a2000c1e1300 */
[----:B------:R-:W-:Y:S03]  /*4370*/  LOP3.LUT R86, R86, 0xfffffffb, RZ, 0xc0, !PT ;  /* 0xfffffffb56567812 */ /* 0x000fe600078ec0ff */
[----:B------:R-:W2:Y:S01]  /*4380*/  @P4 LDG.E.S8 R75, [R84.64+0x1a0] ;  /* 0x0001a004544b4981 */ /* 0x000ea2000c1e1300 */
[----:B------:R-:W-:Y:S02]  /*4390*/  @P2 LOP3.LUT R86, R86, 0x4, RZ, 0xfc, !PT ;  /* 0x0000000456562812 */ /* 0x000fe400078efcff */
[----:B------:R-:W-:Y:S05]  /*43a0*/  LOP3.LUT P2, RZ, R87, 0x20000, RZ, 0xc0, !PT ;  /* 0x0002000057ff7812 */ /* 0x000fea000784c0ff */
[----:B------:R1:W2:Y:S04]  /*43b0*/  @P6 LDG.E.S8 R72, [R82.64] ;  /* 0x0000000452486981 */ /* 0x0002a8000c1e1300 */
[----:B-1----:R-:W2:Y:S01]  /*43c0*/  @P0 LDG.E.S8 R82, [R82.64+0x40] ;  /* 0x0000400452520981 */ /* 0x002ea2000c1e1300 */
[----:B---3--:R-:W-:Y:S01]  /*43d0*/  @P3 IMAD R30, R67, R68, R30 ;  /* 0x00000044431e3224 */ /* 0x008fe200078e021e */
[C---:B------:R-:W-:Y:S02]  /*43e0*/  LOP3.LUT P3, RZ, R86.reuse, 0x20, RZ, 0xc0, !PT ;  /* 0x0000002056ff7812 */ /* 0x040fe4000786c0ff */
[----:B------:R-:W3:Y:S11]  /*43f0*/  @P6 LDG.E.S8 R68, [R84.64+0x1a0] ;  /* 0x0001a00454446981 */ /* 0x000ef6000c1e1300 */
[----:B-----5:R-:W-:Y:S01]  /*4400*/  @P3 IMAD R46, R77, R78, R46 ;  /* 0x0000004e4d2e3224 */ /* 0x020fe200078e022e */
[----:B------:R-:W-:Y:S01]  /*4410*/  LOP3.LUT P3, RZ, R86, 0x10, RZ, 0xc0, !PT ;  /* 0x0000001056ff7812 */ /* 0x000fe2000786c0ff */
[----:B------:R-:W5:-:S12]  /*4420*/  @P0 LDG.E.S8 R78, [R84.64+0x1c0] ;  /* 0x0001c004544e0981 */ /* 0x000f58000c1e1300 */
[----:B------:R-:W2:Y:S01]  /*4430*/  @P3 LDG.E.S8 R67, [R84.64+0x1a0] ;  /* 0x0001a00454433981 */ /* 0x000ea2000c1e1300 */
[C---:B------:R-:W-:Y:S02]  /*4440*/  LOP3.LUT P3, RZ, R86.reuse, 0x8, RZ, 0xc0, !PT ;  /* 0x0000000856ff7812 */ /* 0x040fe4000786c0ff */
[----:B------:R-:W-:Y:S04]  /*4450*/  LOP3.LUT R86, R86, 0xfffffffd, RZ, 0xc0, !PT ;  /* 0xfffffffd56567812 */ /* 0x000fe800078ec0ff */
[----:B------:R-:W-:Y:S02]  /*4460*/  @P6 LOP3.LUT R86, R86, 0x2, RZ, 0xfc, !PT ;  /* 0x0000000256566812 */ /* 0x000fe400078efcff */
[----:B------:R-:W-:Y:S05]  /*4470*/  LOP3.LUT P6, RZ, R87, 0x40000, RZ, 0xc0, !PT ;  /* 0x0004000057ff7812 */ /* 0x000fea00078cc0ff */
[----:B------:R-:W3:Y:S01]  /*4480*/  @P3 LDG.E.S8 R77, [R84.64+0x1c0] ;  /* 0x0001c004544d3981 */ /* 0x000ee2000c1e1300 */
[----:B------:R-:W-:Y:S01]  /*4490*/  @P2 IMAD R62, R69, R70, R62 ;  /* 0x00000046453e2224 */ /* 0x000fe200078e023e */
[C---:B------:R-:W-:Y:S02]  /*44a0*/  LOP3.LUT P2, RZ, R86.reuse, 0x4, RZ, 0xc0, !PT ;  /* 0x0000000456ff7812 */ /* 0x040fe4000784c0ff */
[----:B------:R-:W5:Y:S11]  /*44b0*/  @P1 LDG.E.S8 R70, [R84.64+0x1c0] ;  /* 0x0001c00454461981 */ /* 0x000f76000c1e1300 */
[----:B------:R-:W5:Y:S01]  /*44c0*/  @P2 LDG.E.S8 R69, [R84.64+0x1c0] ;  /* 0x0001c00454452981 */ /* 0x000f62000c1e1300 */
[----:B--2---:R-:W-:Y:S01]  /*44d0*/  @P6 IMAD R15, R67, R71, R15 ;  /* 0x00000047430f6224 */ /* 0x004fe200078e020f */
[----:B------:R-:W-:-:S13]  /*44e0*/  LOP3.LUT P6, RZ, R86, 0x2, RZ, 0xc0, !PT ;  /* 0x0000000256ff7812 */ /* 0x000fda00078cc0ff */
[----:B---3--:R-:W-:Y:S01]  /*44f0*/  @P6 IMAD R31, R68, R72, R31 ;  /* 0x00000048441f6224 */ /* 0x008fe200078e021f */
[----:B------:R-:W-:Y:S01]  /*4500*/  LOP3.LUT P6, RZ, R86, 0x1, RZ, 0xc0, !PT ;  /* 0x0000000156ff7812 */ /* 0x000fe200078cc0ff */
[----:B----4-:R-:W-:Y:S01]  /*4510*/  @P5 IMAD R47, R73, R74, R47 ;  /* 0x0000004a492f5224 */ /* 0x010fe200078e022f */
[----:B------:R-:W-:Y:S01]  /*4520*/  LOP3.LUT P5, RZ, R87, 0x80000000, RZ, 0xc0, !PT ;  /* 0x8000000057ff7812 */ /* 0x000fe200078ac0ff */
[----:B------:R-:W-:Y:S01]  /*4530*/  @P4 IMAD R63, R75, R76, R63 ;  /* 0x0000004c4b3f4224 */ /* 0x000fe200078e023f */
[----:B------:R-:W-:Y:S01]  /*4540*/  LOP3.LUT P4, RZ, R87, 0x40000000, RZ, 0xc0, !PT ;  /* 0x4000000057ff7812 */ /* 0x000fe2000788c0ff */
[----:B------:R-:W-:Y:S01]  /*4550*/  @P3 IMAD R16, R77, R79, R16 ;  /* 0x0000004f4d103224 */ /* 0x000fe200078e0210 */
[----:B------:R-:W-:Y:S01]  /*4560*/  LOP3.LUT P3, RZ, R87, 0x20000000, RZ, 0xc0, !PT ;  /* 0x2000000057ff7812 */ /* 0x000fe2000786c0ff */
[----:B-----5:R-:W-:Y:S01]  /*4570*/  @P2 IMAD R32, R69, R80, R32 ;  /* 0x0000005045202224 */ /* 0x020fe200078e0220 */
[C---:B------:R-:W-:Y:S01]  /*4580*/  LOP3.LUT P2, RZ, R87.reuse, 0x10000000, RZ, 0xc0, !PT ;  /* 0x1000000057ff7812 */ /* 0x040fe2000784c0ff */
[----:B------:R-:W-:Y:S01]  /*4590*/  @P1 IMAD R48, R70, R81, R48 ;  /* 0x0000005146301224 */ /* 0x000fe200078e0230 */
[----:B------:R-:W-:Y:S01]  /*45a0*/  LOP3.LUT P1, RZ, R87, 0x8000000, RZ, 0xc0, !PT ;  /* 0x0800000057ff7812 */ /* 0x000fe2000782c0ff */
[----:B------:R-:W-:Y:S01]  /*45b0*/  @P0 IMAD R64, R78, R82, R64 ;  /* 0x000000524e400224 */ /* 0x000fe200078e0240 */
[----:B------:R-:W-:-:S13]  /*45c0*/  ISETP.GE.AND P0, PT, R90, c[0x0][0x168], PT ;  /* 0x00005a005a007a0c */ /* 0x000fda0003f06270 */
[----:B------:R-:W-:-:S05]  /*45d0*/  @!P0 BRA `(.L_x_1) ;  /* 0xffffe58000008947 */ /* 0x000fca000383ffff */
.L_x_0:
[----:B------:R-:W-:Y:S01]  /*45e0*/  BSSY B0, `(.L_x_2) ;  /* 0x0000011000007945 */ /* 0x000fe20003800000 */
[----:B------:R-:W-:Y:S05]  /*45f0*/  @!P1 BRA `(.L_x_3) ;  /* 0x000000f000009947 */ /* 0x000fea0003800000 */
[----:B------:R-:W-:Y:S02]  /*4600*/  ISETP.NE.U32.AND P0, PT, RZ, UR28, PT ;  /* 0x0000001cff007c0c */ /* 0x000fe4000bf05070 */
[----:B------:R-:W-:Y:S02]  /*4610*/  P2R R67, PR, RZ, 0x2 ;  /* 0x00000002ff437803 */ /* 0x000fe40000000000 */
[----:B------:R-:W-:-:S13]  /*4620*/  ISETP.NE.AND.EX P0, PT, RZ, UR19, PT, P0 ;  /* 0x00000013ff007c0c */ /* 0x000fda000bf05300 */
[----:B------:R-:W-:-:S04]  /*4630*/  @P0 IADD3 R68, P1, R200, UR18, RZ ;  /* 0x00000012c8440c10 */ /* 0x000fc8000ff3e0ff */
[----:B------:R-:W-:Y:S02]  /*4640*/  @P0 IADD3.X R69, R233, UR21, RZ, P1, !PT ;  /* 0x00000015e9450c10 */ /* 0x000fe40008ffe4ff */
[----:B------:R-:W-:-:S03]  /*4650*/  ISETP.NE.AND P1, PT, R67, RZ, PT ;  /* 0x000000ff4300720c */ /* 0x000fc60003f25270 */
[----:B------:R-:W2:Y:S01]  /*4660*/  @P0 LDG.E.S8 R67, [R68.64] ;  /* 0x0000000444430981 */ /* 0x000ea2000c1e1300 */
[----:B------:R-:W0:Y:S02]  /*4670*/  I2F R0, R0 ;  /* 0x0000000000007306 */ /* 0x000e240000201400 */
[----:B0-----:R-:W-:-:S06]  /*4680*/  FMUL R0, R0, c[0x0][0x16c] ;  /* 0x00005b0000007a20 */ /* 0x001fcc0000400000 */
[----:B--2---:R-:W0:Y:S02]  /*4690*/  @P0 I2F.S16 R67, R67 ;  /* 0x0000004300430306 */ /* 0x004e240000101400 */
[----:B0-----:R-:W-:Y:S01]  /*46a0*/  @P0 FFMA R0, R67, c[0x0][0x19c], R0 ;  /* 0x0000670043000a23 */ /* 0x001fe20000000000 */
[----:B------:R-:W-:-:S04]  /*46b0*/  IADD3 R68, P0, R202, UR16, RZ ;  /* 0x00000010ca447c10 */ /* 0x000fc8000ff1e0ff */
[----:B------:R-:W-:Y:S01]  /*46c0*/  IADD3.X R69, R232, UR17, RZ, P0, !PT ;  /* 0x00000011e8457c10 */ /* 0x000fe200087fe4ff */
[----:B------:R-:W0:Y:S04]  /*46d0*/  F2I.S8.NTZ R0, R0 ;  /* 0x0000000000007305 */ /* 0x000e280000202100 */
[----:B0-----:R0:W-:Y:S04]  /*46e0*/  STG.E.U8 [R68.64], R0 ;  /* 0x0000000044007986 */ /* 0x0011e8000c101104 */
.L_x_3:
[----:B------:R-:W-:Y:S05]  /*46f0*/  BSYNC B0 ;  /* 0x0000000000007941 */ /* 0x000fea0003800000 */
.L_x_2:
[----:B------:R-:W-:Y:S01]  /*4700*/  IADD3 R70, P0, R196, UR18, RZ ;  /* 0x00000012c4467c10 */ /* 0x000fe2000ff1e0ff */
[----:B------:R-:W-:Y:S03]  /*4710*/  BSSY B0, `(.L_x_4) ;  /* 0x000000f000007945 */ /* 0x000fe60003800000 */
[----:B------:R-:W-:Y:S02]  /*4720*/  IADD3.X R71, R235, UR21, RZ, P0, !PT ;  /* 0x00000015eb477c10 */ /* 0x000fe400087fe4ff */
[----:B0-----:R-:W-:-:S04]  /*4730*/  IADD3 R68, P0, R198, UR16, RZ ;  /* 0x00000010c6447c10 */ /* 0x001fc8000ff1e0ff */
[----:B------:R-:W-:Y:S01]  /*4740*/  IADD3.X R69, R234, UR17, RZ, P0, !PT ;  /* 0x00000011ea457c10 */ /* 0x000fe200087fe4ff */
[----:B------:R-:W-:Y:S05]  /*4750*/  @!P2 BRA `(.L_x_5) ;  /* 0x000000a00000a947 */ /* 0x000fea0003800000 */
[----:B------:R-:W-:Y:S01]  /*4760*/  ISETP.NE.U32.AND P0, PT, RZ, UR28, PT ;  /* 0x0000001cff007c0c */ /* 0x000fe2000bf05070 */
[----:B------:R-:W0:Y:S03]  /*4770*/  I2F R0, R17 ;  /* 0x0000001100007306 */ /* 0x000e260000201400 */
[----:B------:R-:W-:Y:S01]  /*4780*/  ISETP.NE.AND.EX P0, PT, RZ, UR19, PT, P0 ;  /* 0x00000013ff007c0c */ /* 0x000fe2000bf05300 */
[----:B0-----:R-:W-:-:S12]  /*4790*/  FMUL R0, R0, c[0x0][0x16c] ;  /* 0x00005b0000007a20 */ /* 0x001fd80000400000 */
[----:B------:R-:W-:Y:S05]  /*47a0*/  @!P0 BRA `(.L_x_6) ;  /* 0x0000003000008947 */ /* 0x000fea0003800000 */
[----:B------:R-:W2:Y:S02]  /*47b0*/  LDG.E.S8 R17, [R70.64] ;  /* 0x0000000446117981 */ /* 0x000ea4000c1e1300 */
[----:B--2---:R-:W0:Y:S02]  /*47c0*/  I2F.S16 R17, R17 ;  /* 0x0000001100117306 */ /* 0x004e240000101400 */
[----:B0-----:R-:W-:-:S06]  /*47d0*/  FFMA R0, R17, c[0x0][0x19c], R0 ;  /* 0x0000670011007a23 */ /* 0x001fcc0000000000 */
.L_x_6:
[----:B------:R-:W0:Y:S02]  /*47e0*/  F2I.S8.NTZ R0, R0 ;  /* 0x0000000000007305 */ /* 0x000e240000202100 */
[----:B0-----:R0:W-:Y:S02]  /*47f0*/  STG.E.U8 [R68.64], R0 ;  /* 0x0000000044007986 */ /* 0x0011e4000c101104 */
.L_x_5:
[----:B------:R-:W-:Y:S05]  /*4800*/  BSYNC B0 ;  /* 0x0000000000007941 */ /* 0x000fea0003800000 */
.L_x_4:
[----:B------:R-:W-:Y:S01]  /*4810*/  BSSY B0, `(.L_x_7) ;  /* 0x000000c000007945 */ /* 0x000fe20003800000 */
[----:B------:R-:W-:Y:S05]  /*4820*/  @!P3 BRA `(.L_x_8) ;  /* 0x000000a00000b947 */ /* 0x000fea0003800000 */
[----:B------:R-:W-:Y:S01]  /*4830*/  ISETP.NE.U32.AND P0, PT, RZ, UR28, PT ;  /* 0x0000001cff007c0c */ /* 0x000fe2000bf05070 */
[----:B0-----:R-:W0:Y:S03]  /*4840*/  I2F R0, R33 ;  /* 0x0000002100007306 */ /* 0x001e260000201400 */
[----:B------:R-:W-:Y:S01]  /*4850*/  ISETP.NE.AND.EX P0, PT, RZ, UR19, PT, P0 ;  /* 0x00000013ff007c0c */ /* 0x000fe2000bf05300 */
[----:B0-----:R-:W-:-:S12]  /*4860*/  FMUL R0, R0, c[0x0][0x16c] ;  /* 0x00005b0000007a20 */ /* 0x001fd80000400000 */
[----:B------:R-:W-:Y:S05]  /*4870*/  @!P0 BRA `(.L_x_9) ;  /* 0x0000003000008947 */ /* 0x000fea0003800000 */
[----:B------:R-:W2:Y:S02]  /*4880*/  LDG.E.S8 R17, [R70.64+0x20] ;  /* 0x0000200446117981 */ /* 0x000ea4000c1e1300 */
[----:B--2---:R-:W0:Y:S02]  /*4890*/  I2F.S16 R17, R17 ;  /* 0x0000001100117306 */ /* 0x004e240000101400 */
[----:B0-----:R-:W-:-:S06]  /*48a0*/  FFMA R0, R17, c[0x0][0x19c], R0 ;  /* 0x0000670011007a23 */ /* 0x001fcc0000000000 */
.L_x_9:
[----:B------:R-:W0:Y:S02]  /*48b0*/  F2I.S8.NTZ R0, R0 ;  /* 0x0000000000007305 */ /* 0x000e240000202100 */
[----:B0-----:R0:W-:Y:S02]  /*48c0*/  STG.E.U8 [R68.64+0x20], R0 ;  /* 0x0000200044007986 */ /* 0x0011e4000c101104 */
.L_x_8:
[----:B------:R-:W-:Y:S05]  /*48d0*/  BSYNC B0 ;  /* 0x0000000000007941 */ /* 0x000fea0003800000 */
.L_x_7:
        /* <DEDUP_REMOVED lines=10> */
.L_x_12:
[----:B------:R-:W0:Y:S02]  /*4980*/  F2I.S8.NTZ R0, R0 ;  /* 0x0000000000007305 */ /* 0x000e240000202100 */
[----:B0-----:R0:W-:Y:S02]  /*4990*/  STG.E.U8 [R68.64+0x40], R0 ;  /* 0x0000400044007986 */ /* 0x0011e4000c101104 */
.L_x_11:
[----:B------:R-:W-:Y:S05]  /*49a0*/  BSYNC B0 ;  /* 0x0000000000007941 */ /* 0x000fea0003800000 */
.L_x_10:
[----:B------:R-:W-:Y:S01]  /*49b0*/  BSSY B0, `(.L_x_13) ;  /* 0x0000011000007945 */ /* 0x000fe20003800000 */
[----:B------:R-:W-:Y:S05]  /*49c0*/  @!P5 BRA `(.L_x_14) ;  /* 0x000000f00000d947 */ /* 0x000fea0003800000 */
[----:B------:R-:W-:Y:S02]  /*49d0*/  ISETP.NE.U32.AND P0, PT, RZ, UR28, PT ;  /* 0x0000001cff007c0c */ /* 0x000fe4000bf05070 */
[----:B0-----:R-:W-:Y:S02]  /*49e0*/  P2R R0, PR, RZ, 0x2 ;  /* 0x00000002ff007803 */ /* 0x001fe40000000000 */
        /* <DEDUP_REMOVED lines=13> */
.L_x_14:
[----:B------:R-:W-:Y:S05]  /*4ac0*/  BSYNC B0 ;  /* 0x0000000000007941 */ /* 0x000fea0003800000 */
.L_x_13:
        /* <DEDUP_REMOVED lines=14> */
.L_x_17:
[----:B------:R-:W0:Y:S02]  /*4bb0*/  F2I.S8.NTZ R0, R0 ;  /* 0x0000000000007305 */ /* 0x000e240000202100 */
[----:B0-----:R0:W-:Y:S02]  /*4bc0*/  STG.E.U8 [R68.64], R0 ;  /* 0x0000000044007986 */ /* 0x0011e4000c101104 */
.L_x_16:
[----:B------:R-:W-:Y:S05]  /*4bd0*/  BSYNC B0 ;  /* 0x0000000000007941 */ /* 0x000fea0003800000 */
.L_x_15:
[----:B------:R-:W-:Y:S01]  /*4be0*/  LOP3.LUT P0, RZ, R88, 0x1, RZ, 0xc0, !PT ;  /* 0x0000000158ff7812 */ /* 0x000fe2000780c0ff */
[----:B------:R-:W-:-:S12]  /*4bf0*/  BSSY B0, `(.L_x_18) ;  /* 0x000000c000007945 */ /* 0x000fd80003800000 */
        /* <DEDUP_REMOVED lines=9> */
.L_x_20:
[----:B------:R-:W0:Y:S02]  /*4c90*/  F2I.S8.NTZ R0, R0 ;  /* 0x0000000000007305 */ /* 0x000e240000202100 */
[----:B0-----:R0:W-:Y:S02]  /*4ca0*/  STG.E.U8 [R68.64+0x20], R0 ;  /* 0x0000200044007986 */ /* 0x0011e4000c101104 */
.L_x_19:
[----:B------:R-:W-:Y:S05]  /*4cb0*/  BSYNC B0 ;  /* 0x0000000000007941 */ /* 0x000fea0003800000 */
.L_x_18:
        /* <DEDUP_REMOVED lines=11> */
.L_x_23:
[----:B------:R-:W0:Y:S02]  /*4d70*/  F2I.S8.NTZ R0, R0 ;  /* 0x0000000000007305 */ /* 0x000e240000202100 */
[----:B0-----:R0:W-:Y:S02]  /*4d80*/  STG.E.U8 [R68.64+0x40], R0 ;  /* 0x0000400044007986 */ /* 0x0011e4000c101104 */
.L_x_22:
[----:B------:R-:W-:Y:S05]  /*4d90*/  BSYNC B0 ;  /* 0x0000000000007941 */ /* 0x000fea0003800000 */
.L_x_21:
[----:B------:R-:W-:Y:S01]  /*4da0*/  LOP3.LUT P0, RZ, R88, 0x4, RZ, 0xc0, !PT ;  /* 0x0000000458ff7812 */ /* 0x000fe2000780c0ff */
[----:B------:R-:W-:-:S12]  /*4db0*/  BSSY B0, `(.L_x_24) ;  /* 0x0000011000007945 */ /* 0x000fd80003800000 */
        /* <DEDUP_REMOVED lines=16> */
.L_x_25:
[----:B------:R-:W-:Y:S05]  /*4ec0*/  BSYNC B0 ;  /* 0x0000000000007941 */ /* 0x000fea0003800000 */
.L_x_24:
[----:B0-----:R-:W-:Y:S01]  /*4ed0*/  IADD3 R68, P0, R180, UR18, RZ ;  /* 0x00000012b4447c10 */ /* 0x001fe2000ff1e0ff */
[----:B------:R-:W-:Y:S03]  /*4ee0*/  BSSY B0, `(.L_x_26) ;  /* 0x0000010000007945 */ /* 0x000fe60003800000 */
[----:B------:R-:W-:Y:S02]  /*4ef0*/  IADD3.X R69, R206, UR21, RZ, P0, !PT ;  /* 0x00000015ce457c10 */ /* 0x000fe400087fe4ff */
[----:B------:R-:W-:-:S04]  /*4f00*/  IADD3 R2, P0, R182, UR16, RZ ;  /* 0x00000010b6027c10 */ /* 0x000fc8000ff1e0ff */
[----:B------:R-:W-:Y:S02]  /*4f10*/  IADD3.X R3, R239, UR17, RZ, P0, !PT ;  /* 0x00000011ef037c10 */ /* 0x000fe400087fe4ff */
[----:B------:R-:W-:-:S13]  /*4f20*/  LOP3.LUT P0, RZ, R88, 0x8, RZ, 0xc0, !PT ;  /* 0x0000000858ff7812 */ /* 0x000fda000780c0ff */
        /* <DEDUP_REMOVED lines=9> */
.L_x_28:
[----:B------:R-:W0:Y:S02]  /*4fc0*/  F2I.S8.NTZ R0, R0 ;  /* 0x0000000000007305 */ /* 0x000e240000202100 */
[----:B0-----:R0:W-:Y:S02]  /*4fd0*/  STG.E.U8 [R2.64], R0 ;  /* 0x0000000002007986 */ /* 0x0011e4000c101104 */
.L_x_27:
[----:B------:R-:W-:Y:S05]  /*4fe0*/  BSYNC B0 ;  /* 0x0000000000007941 */ /* 0x000fea0003800000 */
.L_x_26:
        /* <DEDUP_REMOVED lines=11> */
.L_x_31:
[----:B------:R-:W0:Y:S02]  /*50a0*/  F2I.S8.NTZ R0, R0 ;  /* 0x0000000000007305 */ /* 0x000e240000202100 */
[----:B0-----:R0:W-:Y:S02]  /*50b0*/  STG.E.U8 [R2.64+0x20], R0 ;  /* 0x0000200002007986 */ /* 0x0011e4000c101104 */
.L_x_30:
[----:B------:R-:W-:Y:S05]  /*50c0*/  BSYNC B0 ;  /* 0x0000000000007941 */ /* 0x000fea0003800000 */
.L_x_29:
        /* <DEDUP_REMOVED lines=11> */
.L_x_34:
[----:B------:R-:W0:Y:S02]  /*5180*/  F2I.S8.NTZ R0, R0 ;  /* 0x0000000000007305 */ /* 0x000e240000202100 */
[----:B0-----:R0:W-:Y:S02]  /*5190*/  STG.E.U8 [R2.64+0x40], R0 ;  /* 0x0000400002007986 */ /* 0x0011e4000c101104 */
.L_x_33:
[----:B------:R-:W-:Y:S05]  /*51a0*/  BSYNC B0 ;  /* 0x0000000000007941 */ /* 0x000fea0003800000 */
.L_x_32:
        /* <DEDUP_REMOVED lines=18> */
.L_x_36:
[----:B------:R-:W-:Y:S05]  /*52d0*/  BSYNC B0 ;  /* 0x0000000000007941 */ /* 0x000fea0003800000 */
.L_x_35:
[----:B------:R-:W-:Y:S01]  /*52e0*/  IADD3 R18, P0, R172, UR18, RZ ;  /* 0x00000012ac127c10 */ /* 0x000fe2000ff1e0ff */
[----:B------:R-:W-:Y:S03]  /*52f0*/  BSSY B0, `(.L_x_37) ;  /* 0x0000010000007945 */ /* 0x000fe60003800000 */
[----:B------:R-:W-:Y:S02]  /*5300*/  IADD3.X R19, R208, UR21, RZ, P0, !PT ;  /* 0x00000015d0137c10 */ /* 0x000fe400087fe4ff */
[----:B0-----:R-:W-:-:S04]  /*5310*/  IADD3 R2, P0, R174, UR16, RZ ;  /* 0x00000010ae027c10 */ /* 0x001fc8000ff1e0ff */
        /* <DEDUP_REMOVED lines=11> */
.L_x_39:
[----:B------:R-:W0:Y:S02]  /*53d0*/  F2I.S8.NTZ R0, R0 ;  /* 0x0000000000007305 */ /* 0x000e240000202100 */
[----:B0-----:R0:W-:Y:S02]  /*53e0*/  STG.E.U8 [R2.64], R0 ;  /* 0x0000000002007986 */ /* 0x0011e4000c101104 */
.L_x_38:
[----:B------:R-:W-:Y:S05]  /*53f0*/  BSYNC B0 ;  /* 0x0000000000007941 */ /* 0x000fea0003800000 */
.L_x_37:
        /* <DEDUP_REMOVED lines=11> */
.L_x_42:
[----:B------:R-:W0:Y:S02]  /*54b0*/  F2I.S8.NTZ R0, R0 ;  /* 0x0000000000007305 */ /* 0x000e240000202100 */
[----:B0-----:R0:W-:Y:S02]  /*54c0*/  STG.E.U8 [R2.64+0x20], R0 ;  /* 0x0000200002007986 */ /* 0x0011e4000c101104 */
.L_x_41:
[----:B------:R-:W-:Y:S05]  /*54d0*/  BSYNC B0 ;  /* 0x0000000000007941 */ /* 0x000fea0003800000 */
.L_x_40:
        /* <DEDUP_REMOVED lines=11> */
.L_x_45:
[----:B------:R-:W0:Y:S02]  /*5590*/  F2I.S8.NTZ R0, R0 ;  /* 0x0000000000007305 */ /* 0x000e240000202100 */
[----:B0-----:R0:W-:Y:S02]  /*55a0*/  STG.E.U8 [R2.64+0x40], R0 ;  /* 0x0000400002007986 */ /* 0x0011e4000c101104 */
.L_x_44:
[----:B------:R-:W-:Y:S05]  /*55b0*/  BSYNC B0 ;  /* 0x0000000000007941 */ /* 0x000fea0003800000 */
.L_x_43:
        /* <DEDUP_REMOVED lines=18> */
.L_x_47:
[----:B------:R-:W-:Y:S05]  /*56e0*/  BSYNC B0 ;  /* 0x0000000000007941 */ /* 0x000fea0003800000 */
.L_x_46:
        /* <DEDUP_REMOVED lines=15> */
.L_x_50:
[----:B------:R-:W0:Y:S02]  /*57e0*/  F2I.S8.NTZ R0, R0 ;  /* 0x0000000000007305 */ /* 0x000e240000202100 */
[----:B0-----:R0:W-:Y:S02]  /*57f0*/  STG.E.U8 [R2.64], R0 ;  /* 0x0000000002007986 */ /* 0x0011e4000c101104 */
.L_x_49:
[----:B------:R-:W-:Y:S05]  /*5800*/  BSYNC B0 ;  /* 0x0000000000007941 */ /* 0x000fea0003800000 */
.L_x_48:
        /* <DEDUP_REMOVED lines=11> */
.L_x_53:
[----:B------:R-:W0:Y:S02]  /*58c0*/  F2I.S8.NTZ R0, R0 ;  /* 0x0000000000007305 */ /* 0x000e240000202100 */
[----:B0-----:R0:W-:Y:S02]  /*58d0*/  STG.E.U8 [R2.64+0x20], R0 ;  /* 0x0000200002007986 */ /* 0x0011e4000c101104 */
.L_x_52:
[----:B------:R-:W-:Y:S05]  /*58e0*/  BSYNC B0 ;  /* 0x0000000000007941 */ /* 0x000fea0003800000 */
.L_x_51:
        /* <DEDUP_REMOVED lines=11> */
.L_x_56:
[----:B------:R-:W0:Y:S02]  /*59a0*/  F2I.S8.NTZ R0, R0 ;  /* 0x0000000000007305 */ /* 0x000e240000202100 */
[----:B0-----:R0:W-:Y:S02]  /*59b0*/  STG.E.U8 [R2.64+0x40], R0 ;  /* 0x0000400002007986 */ /* 0x0011e4000c101104 */
.L_x_55:
[----:B------:R-:W-:Y:S05]  /*59c0*/  BSYNC B0 ;  /* 0x0000000000007941 */ /* 0x000fea0003800000 */
.L_x_54:
        /* <DEDUP_REMOVED lines=18> */
.L_x_58:
[----:B------:R-:W-:Y:S05]  /*5af0*/  BSYNC B0 ;  /* 0x0000000000007941 */ /* 0x000fea0003800000 */
.L_x_57:
        /* <DEDUP_REMOVED lines=15> */
.L_x_61:
[----:B------:R-:W0:Y:S02]  /*5bf0*/  F2I.S8.NTZ R0, R0 ;  /* 0x0000000000007305 */ /* 0x000e240000202100 */
[----:B0-----:R0:W-:Y:S02]  /*5c00*/  STG.E.U8 [R2.64], R0 ;  /* 0x0000000002007986 */ /* 0x0011e4000c101104 */
.L_x_60:
[----:B------:R-:W-:Y:S05]  /*5c10*/  BSYNC B0 ;  /* 0x0000000000007941 */ /* 0x000fea0003800000 */
.L_x_59:
        /* <DEDUP_REMOVED lines=11> */
.L_x_64:
[----:B------:R-:W0:Y:S02]  /*5cd0*/  F2I.S8.NTZ R0, R0 ;  /* 0x0000000000007305 */ /* 0x000e240000202100 */
[----:B0-----:R0:W-:Y:S02]  /*5ce0*/  STG.E.U8 [R2.64+0x20], R0 ;  /* 0x0000200002007986 */ /* 0x0011e4000c101104 */
.L_x_63:
[----:B------:R-:W-:Y:S05]  /*5cf0*/  BSYNC B0 ;  /* 0x0000000000007941 */ /* 0x000fea0003800000 */
.L_x_62:
        /* <DEDUP_REMOVED lines=11> */
.L_x_67:
[----:B------:R-:W0:Y:S02]  /*5db0*/  F2I.S8.NTZ R0, R0 ;  /* 0x0000000000007305 */ /* 0x000e240000202100 */
[----:B0-----:R0:W-:Y:S02]  /*5dc0*/  STG.E.U8 [R2.64+0x40], R0 ;  /* 0x0000400002007986 */ /* 0x0011e4000c101104 */
.L_x_66:
[----:B------:R-:W-:Y:S05]  /*5dd0*/  BSYNC B0 ;  /* 0x0000000000007941 */ /* 0x000fea0003800000 */
.L_x_65:
        /* <DEDUP_REMOVED lines=18> */
.L_x_69:
[----:B------:R-:W-:Y:S05]  /*5f00*/  BSYNC B0 ;  /* 0x0000000000007941 */ /* 0x000fea0003800000 */
.L_x_68:
        /* <DEDUP_REMOVED lines=15> */
.L_x_72:
[----:B------:R-:W0:Y:S02]  /*6000*/  F2I.S8.NTZ R0, R0 ;  /* 0x0000000000007305 */ /* 0x000e240000202100 */
[----:B0-----:R0:W-:Y:S02]  /*6010*/  STG.E.U8 [R2.64], R0 ;  /* 0x0000000002007986 */ /* 0x0011e4000c101104 */
.L_x_71:
[----:B------:R-:W-:Y:S05]  /*6020*/  BSYNC B0 ;  /* 0x0000000000007941 */ /* 0x000fea0003800000 */
.L_x_70:
        /* <DEDUP_REMOVED lines=11> */
.L_x_75:
[----:B------:R-:W0:Y:S02]  /*60e0*/  F2I.S8.NTZ R0, R0 ;  /* 0x0000000000007305 */ /* 0x000e240000202100 */
[----:B0-----:R0:W-:Y:S02]  /*60f0*/  STG.E.U8 [R2.64+0x20], R0 ;  /* 0x0000200002007986 */ /* 0x0011e4000c101104 */
.L_x_74:
[----:B------:R-:W-:Y:S05]  /*6100*/  BSYNC B0 ;  /* 0x0000000000007941 */ /* 0x000fea0003800000 */
.L_x_73:
        /* <DEDUP_REMOVED lines=11> */
.L_x_78:
[----:B------:R-:W0:Y:S02]  /*61c0*/  F2I.S8.NTZ R0, R0 ;  /* 0x0000000000007305 */ /* 0x000e240000202100 */
[----:B0-----:R0:W-:Y:S02]  /*61d0*/  STG.E.U8 [R2.64+0x40], R0 ;  /* 0x0000400002007986 */ /* 0x0011e4000c101104 */
.L_x_77:
[----:B------:R-:W-:Y:S05]  /*61e0*/  BSYNC B0 ;  /* 0x0000000000007941 */ /* 0x000fea0003800000 */
.L_x_76:
        /* <DEDUP_REMOVED lines=18> */
.L_x_80:
[----:B------:R-:W-:Y:S05]  /*6310*/  BSYNC B0 ;  /* 0x0000000000007941 */ /* 0x000fea0003800000 */
.L_x_79:
        /* <DEDUP_REMOVED lines=15> */
.L_x_83:
[----:B------:R-:W0:Y:S02]  /*6410*/  F2I.S8.NTZ R0, R0 ;  /* 0x0000000000007305 */ /* 0x000e240000202100 */
[----:B0-----:R0:W-:Y:S02]  /*6420*/  STG.E.U8 [R2.64], R0 ;  /* 0x0000000002007986 */ /* 0x0011e4000c101104 */
.L_x_82:
[----:B------:R-:W-:Y:S05]  /*6430*/  BSYNC B0 ;  /* 0x0000000000007941 */ /* 0x000fea0003800000 */
.L_x_81:
        /* <DEDUP_REMOVED lines=11> */
.L_x_86:
[----:B------:R-:W0:Y:S02]  /*64f0*/  F2I.S8.NTZ R0, R0 ;  /* 0x0000000000007305 */ /* 0x000e240000202100 */
[----:B0-----:R0:W-:Y:S02]  /*6500*/  STG.E.U8 [R2.64+0x20], R0 ;  /* 0x0000200002007986 */ /* 0x0011e4000c101104 */
.L_x_85:
[----:B------:R-:W-:Y:S05]  /*6510*/  BSYNC B0 ;  /* 0x0000000000007941 */ /* 0x000fea0003800000 */
.L_x_84:
        /* <DEDUP_REMOVED lines=11> */
.L_x_89:
[----:B------:R-:W0:Y:S02]  /*65d0*/  F2I.S8.NTZ R0, R0 ;  /* 0x0000000000007305 */ /* 0x000e240000202100 */
[----:B0-----:R0:W-:Y:S02]  /*65e0*/  STG.E.U8 [R2.64+0x40], R0 ;  /* 0x0000400002007986 */ /* 0x0011e4000c101104 */
.L_x_88:
[----:B------:R-:W-:Y:S05]  /*65f0*/  BSYNC B0 ;  /* 0x0000000000007941 */ /* 0x000fea0003800000 */
.L_x_87:
        /* <DEDUP_REMOVED lines=18> */
.L_x_91:
[----:B------:R-:W-:Y:S05]  /*6720*/  BSYNC B0 ;  /* 0x0000000000007941 */ /* 0x000fea0003800000 */
.L_x_90:
        /* <DEDUP_REMOVED lines=15> */
.L_x_94:
[----:B------:R-:W0:Y:S02]  /*6820*/  F2I.S8.NTZ R0, R0 ;  /* 0x0000000000007305 */ /* 0x000e240000202100 */
[----:B0-----:R0:W-:Y:S02]  /*6830*/  STG.E.U8 [R2.64], R0 ;  /* 0x0000000002007986 */ /* 0x0011e4000c101104 */
.L_x_93:
[----:B------:R-:W-:Y:S05]  /*6840*/  BSYNC B0 ;  /* 0x0000000000007941 */ /* 0x000fea0003800000 */
.L_x_92:
        /* <DEDUP_REMOVED lines=11> */
.L_x_97:
[----:B------:R-:W0:Y:S02]  /*6900*/  F2I.S8.NTZ R0, R0 ;  /* 0x0000000000007305 */ /* 0x000e240000202100 */
[----:B0-----:R0:W-:Y:S02]  /*6910*/  STG.E.U8 [R2.64+0x20], R0 ;  /* 0x0000200002007986 */ /* 0x0011e4000c101104 */
.L_x_96:
[----:B------:R-:W-:Y:S05]  /*6920*/  BSYNC B0 ;  /* 0x0000000000007941 */ /* 0x000fea0003800000 */
.L_x_95:
        /* <DEDUP_REMOVED lines=11> */
.L_x_100:
[----:B------:R-:W0:Y:S02]  /*69e0*/  F2I.S8.NTZ R0, R0 ;  /* 0x0000000000007305 */ /* 0x000e240000202100 */
[----:B0-----:R0:W-:Y:S02]  /*69f0*/  STG.E.U8 [R2.64+0x40], R0 ;  /* 0x0000400002007986 */ /* 0x0011e4000c101104 */
.L_x_99:
[----:B------:R-:W-:Y:S05]  /*6a00*/  BSYNC B0 ;  /* 0x0000000000007941 */ /* 0x000fea0003800000 */
.L_x_98:
        /* <DEDUP_REMOVED lines=18> */
.L_x_102:
[----:B------:R-:W-:Y:S05]  /*6b30*/  BSYNC B0 ;  /* 0x0000000000007941 */ /* 0x000fea0003800000 */
.L_x_101:
[----:B0-----:R-:W2:Y:S01]  /*6b40*/  LDL R0, [R1] ;  /* 0x0000000001007983 */ /* 0x001ea20000100800 */
[----:B------:R-:W-:Y:S01]  /*6b50*/  IADD3 R4, P0, R124, UR18, RZ ;  /* 0x000000127c047c10 */ /* 0x000fe2000ff1e0ff */
[----:B------:R-:W-:Y:S03]  /*6b60*/  BSSY B0, `(.L_x_103) ;  /* 0x0000010000007945 */ /* 0x000fe60003800000 */
[----:B------:R-:W-:-:S02]  /*6b70*/  IADD3.X R5, R220, UR21, RZ, P0, !PT ;  /* 0x00000015dc057c10 */ /* 0x000fc400087fe4ff */
[----:B------:R-:W-:-:S04]  /*6b80*/  IADD3 R2, P0, R126, UR16, RZ ;  /* 0x000000107e027c10 */ /* 0x000fc8000ff1e0ff */
[----:B--2---:R-:W-:Y:S02]  /*6b90*/  IADD3.X R3, R0, UR17, RZ, P0, !PT ;  /* 0x0000001100037c10 */ /* 0x004fe400087fe4ff */
        /* <DEDUP_REMOVED lines=10> */
.L_x_105:
[----:B------:R-:W0:Y:S02]  /*6c40*/  F2I.S8.NTZ R0, R0 ;  /* 0x0000000000007305 */ /* 0x000e240000202100 */
[----:B0-----:R0:W-:Y:S02]  /*6c50*/  STG.E.U8 [R2.64], R0 ;  /* 0x0000000002007986 */ /* 0x0011e4000c101104 */
.L_x_104:
[----:B------:R-:W-:Y:S05]  /*6c60*/  BSYNC B0 ;  /* 0x0000000000007941 */ /* 0x000fea0003800000 */
.L_x_103:
        /* <DEDUP_REMOVED lines=11> */
.L_x_108:
[----:B------:R-:W0:Y:S02]  /*6d20*/  F2I.S8.NTZ R0, R0 ;  /* 0x0000000000007305 */ /* 0x000e240000202100 */
[----:B0-----:R0:W-:Y:S02]  /*6d30*/  STG.E.U8 [R2.64+0x20], R0 ;  /* 0x0000200002007986 */ /* 0x0011e4000c101104 */
.L_x_107:
[----:B------:R-:W-:Y:S05]  /*6d40*/  BSYNC B0 ;  /* 0x0000000000007941 */ /* 0x000fea0003800000 */
.L_x_106:
        /* <DEDUP_REMOVED lines=11> */
.L_x_111:
[----:B------:R-:W0:Y:S02]  /*6e00*/  F2I.S8.NTZ R0, R0 ;  /* 0x0000000000007305 */ /* 0x000e240000202100 */
[----:B0-----:R0:W-:Y:S02]  /*6e10*/  STG.E.U8 [R2.64+0x40], R0 ;  /* 0x0000400002007986 */ /* 0x0011e4000c101104 */
.L_x_110:
[----:B------:R-:W-:Y:S05]  /*6e20*/  BSYNC B0 ;  /* 0x0000000000007941 */ /* 0x000fea0003800000 */
.L_x_109:
[----:B------:R-:W-:Y:S01]  /*6e30*/  LOP3.LUT P0, RZ, R87, 0x4, RZ, 0xc0, !PT ;  /* 0x0000000457ff7812 */ /* 0x000fe2000780c0ff */
[----:B------:R-:W-:-:S12]  /*6e40*/  BSSY B0, `(.L_x_112) ;  /* 0x0000012000007945 */ /* 0x000fd80003800000 */
[----:B------:R-:W-:Y:S05]  /*6e50*/  @!P0 BRA `(.L_x_113) ;  /* 0x0000010000008947 */ /* 0x000fea0003800000 */
[----:B------:R-:W-:Y:S01]  /*6e60*/  ISETP.NE.U32.AND P0, PT, RZ, UR28, PT ;  /* 0x0000001cff007c0c */ /* 0x000fe2000bf05070 */
[----:B------:R-:W2:Y:S01]  /*6e70*/  LDL R4, [R1+0x4] ;  /* 0x0000040001047983 */ /* 0x000ea20000100800 */
[----:B0-----:R-:W-:Y:S02]  /*6e80*/  P2R R0, PR, RZ, 0x2 ;  /* 0x00000002ff007803 */ /* 0x001fe40000000000 */
[----:B------:R-:W-:-:S13]  /*6e90*/  ISETP.NE.AND.EX P0, PT, RZ, UR19, PT, P0 ;  /* 0x00000013ff007c0c */ /* 0x000fda000bf05300 */
[----:B------:R-:W-:-:S04]  /*6ea0*/  @P0 IADD3 R2, P1, R120, UR18, RZ ;  /* 0x0000001278020c10 */ /* 0x000fc8000ff3e0ff */
[----:B------:R-:W-:Y:S02]  /*6eb0*/  @P0 IADD3.X R3, R221, UR21, RZ, P1, !PT ;  /* 0x00000015dd030c10 */ /* 0x000fe40008ffe4ff */
[----:B------:R-:W-:-:S03]  /*6ec0*/  ISETP.NE.AND P1, PT, R0, RZ, PT ;  /* 0x000000ff0000720c */ /* 0x000fc60003f25270 */
[----:B------:R-:W3:Y:S01]  /*6ed0*/  @P0 LDG.E.S8 R2, [R2.64] ;  /* 0x0000000402020981 */ /* 0x000ee2000c1e1300 */
[----:B------:R-:W0:Y:S02]  /*6ee0*/  I2F R0, R11 ;  /* 0x0000000b00007306 */ /* 0x000e240000201400 */
[----:B0-----:R-:W-:-:S06]  /*6ef0*/  FMUL R0, R0, c[0x0][0x16c] ;  /* 0x00005b0000007a20 */ /* 0x001fcc0000400000 */
[----:B---3--:R-:W0:Y:S02]  /*6f00*/  @P0 I2F.S16 R2, R2 ;  /* 0x0000000200020306 */ /* 0x008e240000101400 */
[----:B0-----:R-:W-:Y:S01]  /*6f10*/  @P0 FFMA R0, R2, c[0x0][0x19c], R0 ;  /* 0x0000670002000a23 */ /* 0x001fe20000000000 */
[----:B------:R-:W-:-:S04]  /*6f20*/  IADD3 R2, P0, R122, UR16, RZ ;  /* 0x000000107a027c10 */ /* 0x000fc8000ff1e0ff */
[----:B--2---:R-:W-:Y:S01]  /*6f30*/  IADD3.X R3, R4, UR17, RZ, P0, !PT ;  /* 0x0000001104037c10 */ /* 0x004fe200087fe4ff */
[----:B------:R-:W0:Y:S04]  /*6f40*/  F2I.S8.NTZ R0, R0 ;  /* 0x0000000000007305 */ /* 0x000e280000202100 */
[----:B0-----:R0:W-:Y:S04]  /*6f50*/  STG.E.U8 [R2.64], R0 ;  /* 0x0000000002007986 */ /* 0x0011e8000c101104 */
.L_x_113:
[----:B------:R-:W-:Y:S05]  /*6f60*/  BSYNC B0 ;  /* 0x0000000000007941 */ /* 0x000fea0003800000 */
.L_x_112:
        /* <DEDUP_REMOVED lines=15> */
.L_x_116:
[----:B------:R-:W0:Y:S02]  /*7060*/  F2I.S8.NTZ R0, R0 ;  /* 0x0000000000007305 */ /* 0x000e240000202100 */
[----:B0-----:R0:W-:Y:S02]  /*7070*/  STG.E.U8 [R2.64], R0 ;  /* 0x0000000002007986 */ /* 0x0011e4000c101104 */
.L_x_115:
[----:B------:R-:W-:Y:S05]  /*7080*/  BSYNC B0 ;  /* 0x0000000000007941 */ /* 0x000fea0003800000 */
.L_x_114:
        /* <DEDUP_REMOVED lines=11> */
.L_x_119:
[----:B------:R-:W0:Y:S02]  /*7140*/  F2I.S8.NTZ R0, R0 ;  /* 0x0000000000007305 */ /* 0x000e240000202100 */
[----:B0-----:R0:W-:Y:S02]  /*7150*/  STG.E.U8 [R2.64+0x20], R0 ;  /* 0x0000200002007986 */ /* 0x0011e4000c101104 */
.L_x_118:
[----:B------:R-:W-:Y:S05]  /*7160*/  BSYNC B0 ;  /* 0x0000000000007941 */ /* 0x000fea0003800000 */
.L_x_117:
        /* <DEDUP_REMOVED lines=11> */
.L_x_122:
[----:B------:R-:W0:Y:S02]  /*7220*/  F2I.S8.NTZ R0, R0 ;  /* 0x0000000000007305 */ /* 0x000e240000202100 */
[----:B0-----:R0:W-:Y:S02]  /*7230*/  STG.E.U8 [R2.64+0x40], R0 ;  /* 0x0000400002007986 */ /* 0x0011e4000c101104 */
.L_x_121:
[----:B------:R-:W-:Y:S05]  /*7240*/  BSYNC B0 ;  /* 0x0000000000007941 */ /* 0x000fea0003800000 */
.L_x_120:
        /* <DEDUP_REMOVED lines=18> */
.L_x_124:
[----:B------:R-:W-:Y:S05]  /*7370*/  BSYNC B0 ;  /* 0x0000000000007941 */ /* 0x000fea0003800000 */
.L_x_123:
        /* <DEDUP_REMOVED lines=15> */
.L_x_127:
[----:B------:R-:W0:Y:S02]  /*7470*/  F2I.S8.NTZ R0, R0 ;  /* 0x0000000000007305 */ /* 0x000e240000202100 */
[----:B0-----:R0:W-:Y:S02]  /*7480*/  STG.E.U8 [R2.64], R0 ;  /* 0x0000000002007986 */ /* 0x0011e4000c101104 */
.L_x_126:
[----:B------:R-:W-:Y:S05]  /*7490*/  BSYNC B0 ;  /* 0x0000000000007941 */ /* 0x000fea0003800000 */
.L_x_125:
        /* <DEDUP_REMOVED lines=11> */
.L_x_130:
[----:B------:R-:W0:Y:S02]  /*7550*/  F2I.S8.NTZ R0, R0 ;  /* 0x0000000000007305 */ /* 0x000e240000202100 */
[----:B0-----:R0:W-:Y:S02]  /*7560*/  STG.E.U8 [R2.64+0x20], R0 ;  /* 0x0000200002007986 */ /* 0x0011e4000c101104 */
.L_x_129:
[----:B------:R-:W-:Y:S05]  /*7570*/  BSYNC B0 ;  /* 0x0000000000007941 */ /* 0x000fea0003800000 */
.L_x_128:
        /* <DEDUP_REMOVED lines=11> */
.L_x_133:
[----:B------:R-:W0:Y:S02]  /*7630*/  F2I.S8.NTZ R0, R0 ;  /* 0x0000000000007305 */ /* 0x000e240000202100 */
[----:B0-----:R0:W-:Y:S02]  /*7640*/  STG.E.U8 [R2.64+0x40], R0 ;  /* 0x0000400002007986 */ /* 0x0011e4000c101104 */
.L_x_132:
[----:B------:R-:W-:Y:S05]  /*7650*/  BSYNC B0 ;  /* 0x0000000000007941 */ /* 0x000fea0003800000 */
.L_x_131:
        /* <DEDUP_REMOVED lines=18> */
.L_x_135:
[----:B------:R-:W-:Y:S05]  /*7780*/  BSYNC B0 ;  /* 0x0000000000007941 */ /* 0x000fea0003800000 */
.L_x_134:
        /* <DEDUP_REMOVED lines=15> */
.L_x_138:
[----:B------:R-:W0:Y:S02]  /*7880*/  F2I.S8.NTZ R0, R0 ;  /* 0x0000000000007305 */ /* 0x000e240000202100 */
[----:B0-----:R0:W-:Y:S02]  /*7890*/  STG.E.U8 [R2.64], R0 ;  /* 0x0000000002007986 */ /* 0x0011e4000c101104 */
.L_x_137:
[----:B------:R-:W-:Y:S05]  /*78a0*/  BSYNC B0 ;  /* 0x0000000000007941 */ /* 0x000fea0003800000 */
.L_x_136:
        /* <DEDUP_REMOVED lines=11> */
.L_x_141:
[----:B------:R-:W0:Y:S02]  /*7960*/  F2I.S8.NTZ R0, R0 ;  /* 0x0000000000007305 */ /* 0x000e240000202100 */
[----:B0-----:R0:W-:Y:S02]  /*7970*/  STG.E.U8 [R2.64+0x20], R0 ;  /* 0x0000200002007986 */ /* 0x0011e4000c101104 */
.L_x_140:
[----:B------:R-:W-:Y:S05]  /*7980*/  BSYNC B0 ;  /* 0x0000000000007941 */ /* 0x000fea0003800000 */
.L_x_139:
        /* <DEDUP_REMOVED lines=11> */
.L_x_144:
[----:B------:R-:W0:Y:S02]  /*7a40*/  F2I.S8.NTZ R0, R0 ;  /* 0x0000000000007305 */ /* 0x000e240000202100 */
[----:B0-----:R0:W-:Y:S02]  /*7a50*/  STG.E.U8 [R2.64+0x40], R0 ;  /* 0x0000400002007986 */ /* 0x0011e4000c101104 */
.L_x_143:
[----:B------:R-:W-:Y:S05]  /*7a60*/  BSYNC B0 ;  /* 0x0000000000007941 */ /* 0x000fea0003800000 */
.L_x_142:
[----:B------:R-:W-:Y:S01]  /*7a70*/  LOP3.LUT P0, RZ, R87, 0x4000, RZ, 0xc0, !PT ;  /* 0x0000400057ff7812 */ /* 0x000fe2000780c0ff */
[----:B------:R-:W-:-:S12]  /*7a80*/  BSSY B0, `(.L_x_145) ;  /* 0x0000023000007945 */ /* 0x000fd80003800000 */
[----:B------:R-:W-:Y:S05]  /*7a90*/  @!P0 BRA `(.L_x_146) ;  /* 0x0000021000008947 */ /* 0x000fea0003800000 */
[----:B0-----:R-:W-:Y:S02]  /*7aa0*/  IADD3 R2, R65, 0xd, RZ ;  /* 0x0000000d41027810 */ /* 0x001fe40007ffe0ff */
[----:B------:R-:W-:Y:S02]  /*7ab0*/  P2R R7, PR, RZ, 0x2 ;  /* 0x00000002ff077803 */ /* 0x000fe40000000000 */
[----:B------:R-:W-:-:S04]  /*7ac0*/  SHF.R.S32.HI R0, RZ, 0x1f, R2 ;  /* 0x0000001fff007819 */ /* 0x000fc80000011402 */
[----:B------:R-:W-:-:S04]  /*7ad0*/  LEA.HI R0, R0, R2, RZ, 0x5 ;  /* 0x0000000200007211 */ /* 0x000fc800078f28ff */
[----:B------:R-:W-:Y:S02]  /*7ae0*/  LOP3.LUT R3, R0, 0xffffffe0, RZ, 0xc0, !PT ;  /* 0xffffffe000037812 */ /* 0x000fe400078ec0ff */
[----:B------:R-:W-:-:S03]  /*7af0*/  SHF.R.S32.HI R0, RZ, 0x5, R0 ;  /* 0x00000005ff007819 */ /* 0x000fc60000011400 */
[----:B------:R-:W-:Y:S01]  /*7b00*/  IMAD.IADD R2, R2, 0x1, -R3 ;  /* 0x0000000102027824 */ /* 0x000fe200078e0a03 */
[----:B------:R-:W-:-:S04]  /*7b10*/  SHF.R.S32.HI R8, RZ, 0x1f, R0 ;  /* 0x0000001fff087819 */ /* 0x000fc80000011400 */
[----:B------:R-:W-:Y:S01]  /*7b20*/  SHF.R.S32.HI R3, RZ, 0x1f, R2 ;  /* 0x0000001fff037819 */ /* 0x000fe20000011402 */
[----:B------:R-:W-:Y:S01]  /*7b30*/  IMAD R4, R8, c[0x0][0x1a8], RZ ;  /* 0x00006a0008047a24 */ /* 0x000fe200078e02ff */
[----:B------:R-:W-:-:S03]  /*7b40*/  IADD3 R2, P0, R96, R2, RZ ;  /* 0x0000000260027210 */ /* 0x000fc60007f1e0ff */
[----:B------:R-:W-:Y:S02]  /*7b50*/  IMAD R6, R0, c[0x0][0x1ac], R4 ;  /* 0x00006b0000067a24 */ /* 0x000fe400078e0204 */
[----:B------:R-:W-:Y:S01]  /*7b60*/  IMAD.X R3, R97, 0x1, R3, P0 ;  /* 0x0000000161037824 */ /* 0x000fe200000e0603 */
[----:B------:R-:W-:-:S03]  /*7b70*/  ISETP.NE.U32.AND P0, PT, RZ, UR28, PT ;  /* 0x0000001cff007c0c */ /* 0x000fc6000bf05070 */
[----:B------:R-:W-:Y:S01]  /*7b80*/  IMAD.WIDE.U32 R4, R0, c[0x0][0x1a8], R2 ;  /* 0x00006a0000047a25 */ /* 0x000fe200078e0002 */
[----:B------:R-:W-:-:S03]  /*7b90*/  ISETP.NE.AND.EX P0, PT, RZ, UR19, PT, P0 ;  /* 0x00000013ff007c0c */ /* 0x000fc6000bf05300 */
[----:B------:R-:W-:-:S10]  /*7ba0*/  IMAD.IADD R6, R5, 0x1, R6 ;  /* 0x0000000105067824 */ /* 0x000fd400078e0206 */
[----:B------:R-:W-:-:S04]  /*7bb0*/  @P0 IADD3 R4, P1, R4, UR18, RZ ;  /* 0x0000001204040c10 */ /* 0x000fc8000ff3e0ff */
[----:B------:R-:W-:Y:S01]  /*7bc0*/  @P0 IADD3.X R5, R6, UR21, RZ, P1, !PT ;  /* 0x0000001506050c10 */ /* 0x000fe20008ffe4ff */
[----:B------:R-:W-:Y:S01]  /*7bd0*/  IMAD.WIDE.U32 R2, R0, c[0x0][0x1b8], R2 ;  /* 0x00006e0000027a25 */ /* 0x000fe200078e0002 */
[----:B------:R-:W-:-:S04]  /*7be0*/  ISETP.NE.AND P1, PT, R7, RZ, PT ;  /* 0x000000ff0700720c */ /* 0x000fc80003f25270 */
[----:B------:R0:W2:Y:S02]  /*7bf0*/  @P0 LDG.E.S8 R5, [R4.64] ;  /* 0x0000000404050981 */ /* 0x0000a4000c1e1300 */
[----:B0-----:R-:W0:Y:S02]  /*7c00*/  I2F R4, R14 ;  /* 0x0000000e00047306 */ /* 0x001e240000201400 */
[----:B0-----:R-:W-:-:S06]  /*7c10*/  FMUL R4, R4, c[0x0][0x16c] ;  /* 0x00005b0004047a20 */ /* 0x001fcc0000400000 */
[----:B--2---:R-:W0:Y:S02]  /*7c20*/  @P0 I2F.S16 R5, R5 ;  /* 0x0000000500050306 */ /* 0x004e240000101400 */
[----:B0-----:R-:W-:Y:S01]  /*7c30*/  @P0 FFMA R4, R5, c[0x0][0x19c], R4 ;  /* 0x0000670005040a23 */ /* 0x001fe20000000004 */
[----:B------:R-:W-:Y:S01]  /*7c40*/  IADD3 R2, P0, R2, UR16, RZ ;  /* 0x0000001002027c10 */ /* 0x000fe2000ff1e0ff */
[----:B------:R-:W-:-:S04]  /*7c50*/  IMAD R5, R8, c[0x0][0x1b8], RZ ;  /* 0x00006e0008057a24 */ /* 0x000fc800078e02ff */
[----:B------:R-:W0:Y:S01]  /*7c60*/  F2I.S8.NTZ R4, R4 ;  /* 0x0000000400047305 */ /* 0x000e220000202100 */
[----:B------:R-:W-:-:S04]  /*7c70*/  IMAD R5, R0, c[0x0][0x1bc], R5 ;  /* 0x00006f0000057a24 */ /* 0x000fc800078e0205 */
[----:B------:R-:W-:-:S05]  /*7c80*/  IMAD.IADD R0, R3, 0x1, R5 ;  /* 0x0000000103007824 */ /* 0x000fca00078e0205 */
[----:B------:R-:W-:-:S05]  /*7c90*/  IADD3.X R3, R0, UR17, RZ, P0, !PT ;  /* 0x0000001100037c10 */ /* 0x000fca00087fe4ff */
[----:B0-----:R0:W-:Y:S02]  /*7ca0*/  STG.E.U8 [R2.64], R4 ;  /* 0x0000000402007986 */ /* 0x0011e4000c101104 */
.L_x_146:
[----:B------:R-:W-:Y:S05]  /*7cb0*/  BSYNC B0 ;  /* 0x0000000000007941 */ /* 0x000fea0003800000 */
.L_x_145:
[----:B0-----:R-:W-:Y:S01]  /*7cc0*/  IADD3 R2, R65, 0xd, RZ ;  /* 0x0000000d41027810 */ /* 0x001fe20007ffe0ff */
[----:B------:R-:W-:Y:S03]  /*7cd0*/  BSSY B0, `(.L_x_147) ;  /* 0x0000022000007945 */ /* 0x000fe60003800000 */
        /* <DEDUP_REMOVED lines=10> */
[----:B------:R-:W-:-:S04]  /*7d80*/  IMAD.X R3, R95, 0x1, R3, P0 ;  /* 0x000000015f037824 */ /* 0x000fc800000e0603 */
[----:B------:R-:W-:-:S04]  /*7d90*/  IMAD.WIDE.U32 R4, R0, c[0x0][0x1a8], R2 ;  /* 0x00006a0000047a25 */ /* 0x000fc800078e0002 */
[----:B------:R-:W-:Y:S01]  /*7da0*/  IMAD.IADD R6, R6, 0x1, R5 ;  /* 0x0000000106067824 */ /* 0x000fe200078e0205 */
[----:B------:R-:W-:Y:S01]  /*7db0*/  IADD3 R4, P0, R4, UR18, RZ ;  /* 0x0000001204047c10 */ /* 0x000fe2000ff1e0ff */
[----:B------:R-:W-:-:S03]  /*7dc0*/  IMAD.WIDE.U32 R2, R0, c[0x0][0x1b8], R2 ;  /* 0x00006e0000027a25 */ /* 0x000fc600078e0002 */
[----:B------:R-:W-:Y:S01]  /*7dd0*/  IADD3.X R5, R6, UR21, RZ, P0, !PT ;  /* 0x0000001506057c10 */ /* 0x000fe200087fe4ff */
[----:B------:R-:W-:Y:S01]  /*7de0*/  IMAD R6, R7, c[0x0][0x1b8], RZ ;  /* 0x00006e0007067a24 */ /* 0x000fe200078e02ff */
[----:B------:R-:W-:-:S03]  /*7df0*/  IADD3 R2, P0, R2, UR16, RZ ;  /* 0x0000001002027c10 */ /* 0x000fc6000ff1e0ff */
[----:B------:R-:W-:-:S04]  /*7e00*/  IMAD R6, R0, c[0x0][0x1bc], R6 ;  /* 0x00006f0000067a24 */ /* 0x000fc800078e0206 */
[----:B------:R-:W-:-:S05]  /*7e10*/  IMAD.IADD R0, R6, 0x1, R3 ;  /* 0x0000000106007824 */ /* 0x000fca00078e0203 */
        /* <DEDUP_REMOVED lines=11> */
.L_x_149:
[----:B------:R-:W0:Y:S02]  /*7ed0*/  F2I.S8.NTZ R0, R0 ;  /* 0x0000000000007305 */ /* 0x000e240000202100 */
[----:B0-----:R0:W-:Y:S02]  /*7ee0*/  STG.E.U8 [R2.64], R0 ;  /* 0x0000000002007986 */ /* 0x0011e4000c101104 */
.L_x_148:
[----:B------:R-:W-:Y:S05]  /*7ef0*/  BSYNC B0 ;  /* 0x0000000000007941 */ /* 0x000fea0003800000 */
.L_x_147:
        /* <DEDUP_REMOVED lines=11> */
.L_x_152:
[----:B------:R-:W0:Y:S02]  /*7fb0*/  F2I.S8.NTZ R0, R0 ;  /* 0x0000000000007305 */ /* 0x000e240000202100 */
[----:B0-----:R0:W-:Y:S02]  /*7fc0*/  STG.E.U8 [R2.64+0x20], R0 ;  /* 0x0000200002007986 */ /* 0x0011e4000c101104 */
.L_x_151:
[----:B------:R-:W-:Y:S05]  /*7fd0*/  BSYNC B0 ;  /* 0x0000000000007941 */ /* 0x000fea0003800000 */
.L_x_150:
        /* <DEDUP_REMOVED lines=11> */
.L_x_155:
[----:B------:R-:W0:Y:S02]  /*8090*/  F2I.S8.NTZ R0, R0 ;  /* 0x0000000000007305 */ /* 0x000e240000202100 */
[----:B0-----:R0:W-:Y:S02]  /*80a0*/  STG.E.U8 [R2.64+0x40], R0 ;  /* 0x0000400002007986 */ /* 0x0011e4000c101104 */
.L_x_154:
[----:B------:R-:W-:Y:S05]  /*80b0*/  BSYNC B0 ;  /* 0x0000000000007941 */ /* 0x000fea0003800000 */
.L_x_153:
        /* <DEDUP_REMOVED lines=36> */
.L_x_157:
[----:B------:R-:W-:Y:S05]  /*8300*/  BSYNC B0 ;  /* 0x0000000000007941 */ /* 0x000fea0003800000 */
.L_x_156:
        /* <DEDUP_REMOVED lines=33> */
.L_x_160:
[----:B------:R-:W0:Y:S02]  /*8520*/  F2I.S8.NTZ R0, R0 ;  /* 0x0000000000007305 */ /* 0x000e240000202100 */
[----:B0-----:R0:W-:Y:S02]  /*8530*/  STG.E.U8 [R2.64], R0 ;  /* 0x0000000002007986 */ /* 0x0011e4000c101104 */
.L_x_159:
[----:B------:R-:W-:Y:S05]  /*8540*/  BSYNC B0 ;  /* 0x0000000000007941 */ /* 0x000fea0003800000 */
.L_x_158:
        /* <DEDUP_REMOVED lines=11> */
.L_x_163:
[----:B------:R-:W0:Y:S02]  /*8600*/  F2I.S8.NTZ R0, R0 ;  /* 0x0000000000007305 */ /* 0x000e240000202100 */
[----:B0-----:R0:W-:Y:S02]  /*8610*/  STG.E.U8 [R2.64+0x20], R0 ;  /* 0x0000200002007986 */ /* 0x0011e4000c101104 */
.L_x_162:
[----:B------:R-:W-:Y:S05]  /*8620*/  BSYNC B0 ;  /* 0x0000000000007941 */ /* 0x000fea0003800000 */
.L_x_161:
        /* <DEDUP_REMOVED lines=11> */
.L_x_166:
[----:B------:R-:W0:Y:S02]  /*86e0*/  F2I.S8.NTZ R0, R0 ;  /* 0x0000000000007305 */ /* 0x000e240000202100 */
[----:B0-----:R0:W-:Y:S02]  /*86f0*/  STG.E.U8 [R2.64+0x40], R0 ;  /* 0x0000400002007986 */ /* 0x0011e4000c101104 */
.L_x_165:
[----:B------:R-:W-:Y:S05]  /*8700*/  BSYNC B0 ;  /* 0x0000000000007941 */ /* 0x000fea0003800000 */
.L_x_164:
        /* <DEDUP_REMOVED lines=36> */
.L_x_168:
[----:B------:R-:W-:Y:S05]  /*8950*/  BSYNC B0 ;  /* 0x0000000000007941 */ /* 0x000fea0003800000 */
.L_x_167:
        /* <DEDUP_REMOVED lines=33> */
.L_x_171:
[----:B------:R-:W0:Y:S02]  /*8b70*/  F2I.S8.NTZ R0, R0 ;  /* 0x0000000000007305 */ /* 0x000e240000202100 */
[----:B0-----:R0:W-:Y:S02]  /*8b80*/  STG.E.U8 [R2.64], R0 ;  /* 0x0000000002007986 */ /* 0x0011e4000c101104 */
.L_x_170:
[----:B------:R-:W-:Y:S05]  /*8b90*/  BSYNC B0 ;  /* 0x0000000000007941 */ /* 0x000fea0003800000 */
.L_x_169:
        /* <DEDUP_REMOVED lines=11> */
.L_x_174:
[----:B------:R-:W0:Y:S02]  /*8c50*/  F2I.S8.NTZ R0, R0 ;  /* 0x0000000000007305 */ /* 0x000e240000202100 */
[----:B0-----:R0:W-:Y:S02]  /*8c60*/  STG.E.U8 [R2.64+0x20], R0 ;  /* 0x0000200002007986 */ /* 0x0011e4000c101104 */
.L_x_173:
[----:B------:R-:W-:Y:S05]  /*8c70*/  BSYNC B0 ;  /* 0x0000000000007941 */ /* 0x000fea0003800000 */
.L_x_172:
        /* <DEDUP_REMOVED lines=11> */
.L_x_177:
[----:B------:R-:W0:Y:S02]  /*8d30*/  F2I.S8.NTZ R0, R0 ;  /* 0x0000000000007305 */ /* 0x000e240000202100 */
[----:B0-----:R0:W-:Y:S02]  /*8d40*/  STG.E.U8 [R2.64+0x40], R0 ;  /* 0x0000400002007986 */ /* 0x0011e4000c101104 */
.L_x_176:
[----:B------:R-:W-:Y:S05]  /*8d50*/  BSYNC B0 ;  /* 0x0000000000007941 */ /* 0x000fea0003800000 */
.L_x_175:
[----:B------:R-:W-:Y:S02]  /*8d60*/  UIADD3 UR20, UR20, UR11, URZ ;  /* 0x0000000b14147290 */ /* 0x000fe4000fffe03f */
[----:B------:R-:W-:Y:S02]  /*8d70*/  UISETP.NE.U32.AND UP0, UPT, UR28, URZ, UPT ;  /* 0x0000003f1c00728c */ /* 0x000fe4000bf05070 */
[----:B------:R-:W-:-:S02]  /*8d80*/  UISETP.GE.AND UP1, UPT, UR20, UR10, UPT ;  /* 0x0000000a1400728c */ /* 0x000fc4000bf26270 */
[----:B------:R-:W-:Y:S02]  /*8d90*/  ULDC.64 UR8, c[0x0][0x1c8] ;  /* 0x0000720000087ab9 */ /* 0x000fe40000000a00 */
[----:B------:R-:W-:Y:S02]  /*8da0*/  UMOV UR27, UR13 ;  /* 0x0000000d001b7c82 */ /* 0x000fe40008000000 */
[----:B------:R-:W-:Y:S01]  /*8db0*/  PLOP3.LUT P0, PT, PT, PT, UP1, 0x40, 0x0 ;  /* 0x000000000000781c */ /* 0x000fe20003f0e818 */
[----:B------:R-:W-:Y:S02]  /*8dc0*/  ULDC.64 UR6, c[0x0][0x1d8] ;  /* 0x0000760000067ab9 */ /* 0x000fe40000000a00 */
[----:B------:R-:W-:Y:S02]  /*8dd0*/  UIMAD.WIDE.U32 UR26, UR12, UR8, UR26 ;  /* 0x000000080c1a72a5 */ /* 0x000fe4000f8e001a */
[----:B------:R-:W-:Y:S02]  /*8de0*/  UMOV UR22, UR18 ;  /* 0x0000001200167c82 */ /* 0x000fe40008000000 */
[----:B------:R-:W-:-:S02]  /*8df0*/  UMOV UR23, UR21 ;  /* 0x0000001500177c82 */ /* 0x000fc40008000000 */
[----:B------:R-:W-:Y:S02]  /*8e00*/  UISETP.NE.AND.EX UP0, UPT, UR19, URZ, UPT, UP0 ;  /* 0x0000003f1300728c */ /* 0x000fe4000bf05300 */
[----:B------:R-:W-:Y:S02]  /*8e10*/  UMOV UR29, UR19 ;  /* 0x00000013001d7c82 */ /* 0x000fe40008000000 */
[----:B------:R-:W-:Y:S02]  /*8e20*/  UIMAD.WIDE.U32 UR24, UR12, UR6, UR22 ;  /* 0x000000060c1872a5 */ /* 0x000fe4000f8e0016 */
[----:B------:R-:W-:Y:S02]  /*8e30*/  UIMAD UR22, UR12, UR7, URZ ;  /* 0x000000070c1672a4 */ /* 0x000fe4000f8e023f */
[----:B------:R-:W-:Y:S02]  /*8e40*/  UIMAD.WIDE.U32 UR30, UR12, UR6, UR28 ;  /* 0x000000060c1e72a5 */ /* 0x000fe4000f8e001c */
[----:B------:R-:W-:-:S02]  /*8e50*/  UIMAD UR13, UR12, UR9, UR27 ;  /* 0x000000090c0d72a4 */ /* 0x000fc4000f8e021b */
[----:B------:R-:W-:Y:S02]  /*8e60*/  ULDC.64 UR6, c[0x0][0x1e0] ;  /* 0x0000780000067ab9 */ /* 0x000fe40000000a00 */
[----:B------:R-:W-:Y:S02]  /*8e70*/  ULDC.64 UR8, c[0x0][0x1d0] ;  /* 0x0000740000087ab9 */ /* 0x000fe40000000a00 */
[----:B------:R-:W-:Y:S02]  /*8e80*/  UIMAD.WIDE.U32 UR14, UR12, UR8, UR14 ;  /* 0x000000080c0e72a5 */ /* 0x000fe4000f8e000e */
[----:B------:R-:W-:Y:S02]  /*8e90*/  UIMAD.WIDE.U32 UR16, UR12, UR6, UR16 ;  /* 0x000000060c1072a5 */ /* 0x000fe4000f8e0010 */
[----:B------:R-:W-:Y:S02]  /*8ea0*/  UIADD3 UR19, UR22, UR31, URZ ;  /* 0x0000001f16137290 */ /* 0x000fe4000fffe03f */
[----:B------:R-:W-:-:S02]  /*8eb0*/  UIMAD UR15, UR12, UR9, UR15 ;  /* 0x000000090c0f72a4 */ /* 0x000fc4000f8e020f */
[----:B------:R-:W-:Y:S02]  /*8ec0*/  UIMAD UR17, UR12, UR7, UR17 ;  /* 0x000000070c1172a4 */ /* 0x000fe4000f8e0211 */
[----:B------:R-:W-:Y:S02]  /*8ed0*/  USEL UR18, UR18, UR24, !UP0 ;  /* 0x0000001812127287 */ /* 0x000fe4000c000000 */
[----:B------:R-:W-:Y:S02]  /*8ee0*/  @UP0 UIADD3 UR21, UR25, UR22, URZ ;  /* 0x0000001619150290 */ /* 0x000fe4000fffe03f */
[----:B------:R-:W-:Y:S02]  /*8ef0*/  USEL UR28, UR30, URZ, UP0 ;  /* 0x0000003f1e1c7287 */ /* 0x000fe40008000000 */
[----:B------:R-:W-:Y:S01]  /*8f00*/  USEL UR19, UR19, URZ, UP0 ;  /* 0x0000003f13137287 */ /* 0x000fe20008000000 */
[----:B------:R-:W-:Y:S01]  /*8f10*/  @!P0 CALL.REL.NOINC `(.L_x_178) ;  /* 0x0000001000008944 */ /* 0x000fe20003c00000 */
[----:B------:R-:W-:Y:S05]  /*8f20*/  BRA `(.L_x_179) ;  /* 0xffff93c000007947 */ /* 0x000fea000383ffff */
.L_x_178:
[----:B------:R-:W-:-:S01]  /*8f30*/  NOP ;  /* 0x0000000000007918 */ /* 0x000fc20000000000 */
[----:B------:R-:W-:Y:S05]  /*8f40*/  EXIT ;  /* 0x000000000000794d */ /* 0x000fea0003800000 */
.L_x_180:
[----:B------:R-:W-:-:S00]  /*8f50*/  BRA `(.L_x_180) ;  /* 0xfffffff000007947 */ /* 0x000fc0000383ffff */
[----:B------:R-:W-:-:S00]  /*8f60*/  NOP ;  /* 0x0000000000007918 */ /* 0x000fc00000000000 */
        /* <DEDUP_REMOVED lines=9> */
.L_x_377:


//--------------------- .text._ZN7cutlass9reference6device6kernel11GemmComplexIaNS_6layout22ColumnMajorInterleavedILi32EEEaNS4_19RowMajorInterleavedILi32EEEaS6_fiaNS_16NumericConverterIafLNS_15FloatRoundStyleE2EEENS_12multiply_addIiiiEELi4ELi4EEEvNS_4gemm9GemmCoordET5_NS_9TensorRefIT_T0_EENS_16ComplexTransformENSH_IT1_T2_EESL_SG_NSH_IT3_T4_EENSH_IT7_SQ_EET6_illll --------------------------
	.section	.text._ZN7cutlass9reference6device6kernel11GemmComplexIaNS_6layout22ColumnMajorInterleavedILi32EEEaNS4_19RowMajorInterleavedILi32EEEaS6_fiaNS_16NumericConverterIafLNS_15FloatRoundStyleE2EEENS_12multiply_addIiiiEELi4ELi4EEEvNS_4gemm9GemmCoordET5_NS_9TensorRefIT_T0_EENS_16ComplexTransformENSH_IT1_T2_EESL_SG_NSH_IT3_T4_EENSH_IT7_SQ_EET6_illll,"ax",@progbits
	.sectioninfo	@"SHI_REGISTERS=116"
	.align	128
        .global         _ZN7cutlass9reference6device6kernel11GemmComplexIaNS_6layout22ColumnMajorInterleavedILi32EEEaNS4_19RowMajorInterleavedILi32EEEaS6_fiaNS_16NumericConverterIafLNS_15FloatRoundStyleE2EEENS_12multiply_addIiiiEELi4ELi4EEEvNS_4gemm9GemmCoordET5_NS_9TensorRefIT_T0_EENS_16ComplexTransformENSH_IT1_T2_EESL_SG_NSH_IT3_T4_EENSH_IT7_SQ_EET6_illll
        .type           _ZN7cutlass9reference6device6kernel11GemmComplexIaNS_6layout22ColumnMajorInterleavedILi32EEEaNS4_19RowMajorInterleavedILi32EEEaS6_fiaNS_16NumericConverterIafLNS_15FloatRoundStyleE2EEENS_12multiply_addIiiiEELi4ELi4EEEvNS_4gemm9GemmCoordET5_NS_9TensorRefIT_T0_EENS_16ComplexTransformENSH_IT1_T2_EESL_SG_NSH_IT3_T4_EENSH_IT7_SQ_EET6_illll,@function
        .size           _ZN7cutlass9reference6device6kernel11GemmComplexIaNS_6layout22ColumnMajorInterleavedILi32EEEaNS4_19RowMajorInterleavedILi32EEEaS6_fiaNS_16NumericConverterIafLNS_15FloatRoundStyleE2EEENS_12multiply_addIiiiEELi4ELi4EEEvNS_4gemm9GemmCoordET5_NS_9TensorRefIT_T0_EENS_16ComplexTransformENSH_IT1_T2_EESL_SG_NSH_IT3_T4_EENSH_IT7_SQ_EET6_illll,(.L_x_378 - _ZN7cutlass9reference6device6kernel11GemmComplexIaNS_6layout22ColumnMajorInterleavedILi32EEEaNS4_19RowMajorInterleavedILi32EEEaS6_fiaNS_16NumericConverterIafLNS_15FloatRoundStyleE2EEENS_12multiply_addIiiiEELi4ELi4EEEvNS_4gemm9GemmCoordET5_NS_9TensorRefIT_T0_EENS_16ComplexTransformENSH_IT1_T2_EESL_SG_NSH_IT3_T4_EENSH_IT7_SQ_EET6_illll)
        .other          _ZN7cutlass9reference6device6kernel11GemmComplexIaNS_6layout22ColumnMajorInterleavedILi32EEEaNS4_19RowMajorInterleavedILi32EEEaS6_fiaNS_16NumericConverterIafLNS_15FloatRoundStyleE2EEENS_12multiply_addIiiiEELi4ELi4EEEvNS_4gemm9GemmCoordET5_NS_9TensorRefIT_T0_EENS_16ComplexTransformENSH_IT1_T2_EESL_SG_NSH_IT3_T4_EENSH_IT7_SQ_EET6_illll,@"STO_CUDA_ENTRY STV_DEFAULT"
_ZN7cutlass9reference6device6kernel11GemmComplexIaNS_6layout22ColumnMajorInterleavedILi32EEEaNS4_19RowMajorInterleavedILi32EEEaS6_fiaNS_16NumericConverterIafLNS_15FloatRoundStyleE2EEENS_12multiply_addIiiiEELi4ELi4EEEvNS_4gemm9GemmCoordET5_NS_9TensorRefIT_T0_EENS_16ComplexTransformENSH_IT1_T2_EESL_SG_NSH_IT3_T4_EENSH_IT7_SQ_EET6_illll:
.text._ZN7cutlass9reference6device6kernel11GemmComplexIaNS_6layout22ColumnMajorInterleavedILi32EEEaNS4_19RowMajorInterleavedILi32EEEaS6_fiaNS_16NumericConverterIafLNS_15FloatRoundStyleE2EEENS_12multiply_addIiiiEELi4ELi4EEEvNS_4gemm9GemmCoordET5_NS_9TensorRefIT_T0_EENS_16ComplexTransformENSH_IT1_T2_EESL_SG_NSH_IT3_T4_EENSH_IT7_SQ_EET6_illll:
[----:B------:R-:W-:Y:S02]  /*0000*/  MOV R1, c[0x0][0x28] ;  /* 0x00000a0000017a02 */ /* 0x000fe40000000f00 */
[----:B------:R-:W0:Y:S01]  /*0010*/  S2UR UR20, SR_CTAID.Z ;  /* 0x00000000001479c3 */ /* 0x000e220000002700 */
[----:B------:R-:W-:Y:S02]  /*0020*/  ULDC UR4, c[0x0][0x1c4] ;  /* 0x0000710000047ab9 */ /* 0x000fe40000000800 */
[----:B0-----:R-:W-:-:S06]  /*0030*/  UISETP.GE.AND UP0, UPT, UR20, UR4, UPT ;  /* 0x000000041400728c */ /* 0x001fcc000bf06270 */
[----:B------:R-:W-:-:S13]  /*0040*/  PLOP3.LUT P0, PT, PT, PT, UP0, 0x80, 0x0 ;  /* 0x000000000000781c */ /* 0x000fda0003f0f008 */
[----:B------:R-:W-:Y:S05]  /*0050*/  @P0 EXIT ;  /* 0x000000000000094d */ /* 0x000fea0003800000 */
[----:B------:R-:W0:Y:S01]  /*0060*/  S2R R5, SR_TID.Y ;  /* 0x0000000000057919 */ /* 0x000e220000002200 */
[----:B------:R-:W-:Y:S02]  /*0070*/  USHF.R.S32.HI UR6, URZ, 0x1f, UR20 ;  /* 0x0000001f3f067899 */ /* 0x000fe40008011414 */
[----:B------:R-:W-:Y:S01]  /*0080*/  ULDC.64 UR14, c[0x0][0x1c8] ;  /* 0x00007200000e7ab9 */ /* 0x000fe20000000a00 */
[----:B------:R-:W0:Y:S01]  /*0090*/  S2R R2, SR_CTAID.Y ;  /* 0x0000000000027919 */ /* 0x000e220000002600 */
[----:B------:R-:W-:Y:S02]  /*00a0*/  UIMAD UR4, UR6, UR14, URZ ;  /* 0x0000000e060472a4 */ /* 0x000fe4000f8e023f */
[----:B------:R-:W-:Y:S01]  /*00b0*/  ULDC.64 UR16, c[0x0][0x1d0] ;  /* 0x0000740000107ab9 */ /* 0x000fe20000000a00 */
[----:B------:R-:W1:Y:S01]  /*00c0*/  S2R R3, SR_TID.X ;  /* 0x0000000000037919 */ /* 0x000e620000002100 */
[----:B------:R-:W-:Y:S02]  /*00d0*/  UIMAD UR15, UR20, UR15, UR4 ;  /* 0x0000000f140f72a4 */ /* 0x000fe4000f8e0204 */
[----:B------:R-:W-:Y:S01]  /*00e0*/  UIMAD UR4, UR6, UR16, URZ ;  /* 0x00000010060472a4 */ /* 0x000fe2000f8e023f */
[----:B------:R-:W1:Y:S01]  /*00f0*/  S2R R0, SR_CTAID.X ;  /* 0x0000000000007919 */ /* 0x000e620000002500 */
[----:B------:R-:W-:-:S02]  /*0100*/  ULDC.64 UR8, c[0x0][0x1a0] ;  /* 0x0000680000087ab9 */ /* 0x000fc40000000a00 */
[----:B------:R-:W-:Y:S02]  /*0110*/  UIMAD UR17, UR20, UR17, UR4 ;  /* 0x00000011141172a4 */ /* 0x000fe4000f8e0204 */
[----:B------:R-:W-:Y:S02]  /*0120*/  ULDC.64 UR22, c[0x0][0x1a0] ;  /* 0x0000680000167ab9 */ /* 0x000fe40000000a00 */
[----:B------:R-:W-:Y:S02]  /*0130*/  ULDC.64 UR4, c[0x0][0x1d8] ;  /* 0x0000760000047ab9 */ /* 0x000fe40000000a00 */
[----:B------:R-:W-:Y:S02]  /*0140*/  UIMAD UR21, UR6, UR4, URZ ;  /* 0x00000004061572a4 */ /* 0x000fe4000f8e023f */
[----:B------:R-:W-:Y:S02]  /*0150*/  UIMAD.WIDE.U32 UR8, UR20, UR4, UR8 ;  /* 0x00000004140872a5 */ /* 0x000fe4000f8e0008 */
[----:B------:R-:W-:-:S02]  /*0160*/  UIMAD UR21, UR20, UR5, UR21 ;  /* 0x00000005141572a4 */ /* 0x000fc4000f8e0215 */
[----:B------:R-:W-:Y:S01]  /*0170*/  ULDC.64 UR24, c[0x0][0x188] ;  /* 0x0000620000187ab9 */ /* 0x000fe20000000a00 */
[----:B0-----:R-:W-:Y:S01]  /*0180*/  IMAD R2, R2, c[0x0][0x4], R5 ;  /* 0x0000010002027a24 */ /* 0x001fe200078e0205 */
[----:B------:R-:W-:Y:S02]  /*0190*/  ULDC.64 UR4, c[0x0][0x1e0] ;  /* 0x0000780000047ab9 */ /* 0x000fe40000000a00 */
[----:B------:R-:W-:Y:S01]  /*01a0*/  ULDC.64 UR26, c[0x0][0x170] ;  /* 0x00005c00001a7ab9 */ /* 0x000fe20000000a00 */
[----:B------:R-:W-:Y:S01]  /*01b0*/  IMAD.SHL.U32 R2, R2, 0x4, RZ ;  /* 0x0000000402027824 */ /* 0x000fe200078e00ff */
[----:B------:R-:W-:Y:S02]  /*01c0*/  UISETP.NE.U32.AND UP0, UPT, URZ, UR22, UPT ;  /* 0x000000163f00728c */ /* 0x000fe4000bf05070 */
[----:B------:R-:W-:Y:S01]  /*01d0*/  UIMAD.WIDE.U32 UR24, UR20, UR16, UR24 ;  /* 0x00000010141872a5 */ /* 0x000fe2000f8e0018 */
[----:B-1----:R-:W-:Y:S01]  /*01e0*/  IMAD R0, R0, c[0x0][0x0], R3 ;  /* 0x0000000000007a24 */ /* 0x002fe200078e0203 */
[----:B------:R-:W-:Y:S01]  /*01f0*/  SHF.R.S32.HI R3, RZ, 0x1f, R2 ;  /* 0x0000001fff037819 */ /* 0x000fe20000011402 */
[----:B------:R-:W-:Y:S01]  /*0200*/  UIMAD UR6, UR6, UR4, URZ ;  /* 0x00000004060672a4 */ /* 0x000fe2000f8e023f */
[----:B------:R-:W-:Y:S01]  /*0210*/  IADD3 R8, R2, 0x2, RZ ;  /* 0x0000000202087810 */ /* 0x000fe20007ffe0ff */
[----:B------:R-:W-:Y:S01]  /*0220*/  IMAD.SHL.U32 R10, R0, 0x4, RZ ;  /* 0x00000004000a7824 */ /* 0x000fe200078e00ff */
[----:B------:R-:W-:Y:S01]  /*0230*/  LEA.HI R96, R3, R2, RZ, 0x5 ;  /* 0x0000000203607211 */ /* 0x000fe200078f28ff */
[----:B------:R-:W-:Y:S01]  /*0240*/  UIMAD.WIDE.U32 UR26, UR20, UR14, UR26 ;  /* 0x0000000e141a72a5 */ /* 0x000fe2000f8e001a */
[----:B------:R-:W-:Y:S01]  /*0250*/  IADD3 R0, R2, 0x1, RZ ;  /* 0x0000000102007810 */ /* 0x000fe20007ffe0ff */
[----:B------:R-:W-:Y:S01]  /*0260*/  IMAD.WIDE R110, R10, 0x20, RZ ;  /* 0x000000200a6e7825 */ /* 0x000fe200078e02ff */
[----:B------:R-:W-:Y:S01]  /*0270*/  LOP3.LUT R5, R96, 0xffffffe0, RZ, 0xc0, !PT ;  /* 0xffffffe060057812 */ /* 0x000fe200078ec0ff */
[----:B------:R-:W-:Y:S01]  /*0280*/  ULDC.64 UR18, c[0x0][0x1b0] ;  /* 0x00006c0000127ab9 */ /* 0x000fe20000000a00 */
[----:B------:R-:W-:Y:S01]  /*0290*/  IADD3 R106, R10, 0x1, RZ ;  /* 0x000000010a6a7810 */ /* 0x000fe20007ffe0ff */
[----:B------:R-:W-:Y:S01]  /*02a0*/  UISETP.NE.AND.EX UP0, UPT, URZ, UR23, UPT, UP0 ;  /* 0x000000173f00728c */ /* 0x000fe2000bf05300 */
[----:B------:R-:W-:Y:S01]  /*02b0*/  SHF.R.S32.HI R96, RZ, 0x5, R96 ;  /* 0x00000005ff607819 */ /* 0x000fe20000011460 */
[----:B------:R-:W-:Y:S01]  /*02c0*/  IMAD.IADD R5, R2, 0x1, -R5 ;  /* 0x0000000102057824 */ /* 0x000fe200078e0a05 */
[C---:B------:R-:W-:Y:S01]  /*02d0*/  ISETP.GE.AND P3, PT, R106.reuse, c[0x0][0x160], PT ;  /* 0x000058006a007a0c */ /* 0x040fe20003f66270 */
[----:B------:R-:W-:Y:S01]  /*02e0*/  IMAD.WIDE R106, R106, 0x20, RZ ;  /* 0x000000206a6a7825 */ /* 0x000fe200078e02ff */
[----:B------:R-:W-:Y:S01]  /*02f0*/  SHF.R.S32.HI R51, RZ, 0x1f, R96 ;  /* 0x0000001fff337819 */ /* 0x000fe20000011460 */
[----:B------:R-:W-:Y:S01]  /*0300*/  UIADD3 UR21, UR9, UR21, URZ ;  /* 0x0000001509157290 */ /* 0x000fe2000fffe03f */
[----:B------:R-:W-:Y:S01]  /*0310*/  SHF.R.S32.HI R7, RZ, 0x1f, R0 ;  /* 0x0000001fff077819 */ /* 0x000fe20000011400 */
[----:B------:R-:W-:Y:S01]  /*0320*/  UIMAD.WIDE.U32 UR18, UR20, UR4, UR18 ;  /* 0x00000004141272a5 */ /* 0x000fe2000f8e0012 */
[----:B------:R-:W-:Y:S01]  /*0330*/  SHF.R.S32.HI R3, RZ, 0x1f, R5 ;  /* 0x0000001fff037819 */ /* 0x000fe20000011405 */
[C---:B------:R-:W-:Y:S01]  /*0340*/  IMAD R9, R51.reuse, c[0x0][0x1b8], RZ ;  /* 0x00006e0033097a24 */ /* 0x040fe200078e02ff */
[-C--:B------:R-:W-:Y:S01]  /*0350*/  IADD3 R100, P1, R110, R5.reuse, RZ ;  /* 0x000000056e647210 */ /* 0x080fe20007f3e0ff */
[----:B------:R-:W-:Y:S01]  /*0360*/  IMAD R51, R51, c[0x0][0x1a8], RZ ;  /* 0x00006a0033337a24 */ /* 0x000fe200078e02ff */
[----:B------:R-:W-:Y:S01]  /*0370*/  IADD3 R4, P0, R106, R5, RZ ;  /* 0x000000056a047210 */ /* 0x000fe20007f1e0ff */
[----:B------:R-:W-:Y:S01]  /*0380*/  IMAD R9, R96, c[0x0][0x1bc], R9 ;  /* 0x00006f0060097a24 */ /* 0x000fe200078e0209 */
[----:B------:R-:W-:Y:S01]  /*0390*/  LEA.HI R84, R7, R0, RZ, 0x5 ;  /* 0x0000000007547211 */ /* 0x000fe200078f28ff */
[--C-:B------:R-:W-:Y:S01]  /*03a0*/  IMAD.X R101, R111, 0x1, R3.reuse, P1 ;  /* 0x000000016f657824 */ /* 0x100fe200008e0603 */
[----:B------:R-:W-:Y:S01]  /*03b0*/  IADD3 R6, R2, 0x3, RZ ;  /* 0x0000000302067810 */ /* 0x000fe20007ffe0ff */
[----:B------:R-:W-:Y:S01]  /*03c0*/  IMAD.X R5, R107, 0x1, R3, P0 ;  /* 0x000000016b057824 */ /* 0x000fe200000e0603 */
[----:B------:R-:W-:Y:S01]  /*03d0*/  LOP3.LUT R13, R84, 0xffffffe0, RZ, 0xc0, !PT ;  /* 0xffffffe0540d7812 */ /* 0x000fe200078ec0ff */
[C---:B------:R-:W-:Y:S01]  /*03e0*/  IMAD.WIDE.U32 R104, R96.reuse, c[0x0][0x1b8], R100 ;  /* 0x00006e0060687a25 */ /* 0x040fe200078e0064 */
[----:B------:R-:W-:Y:S01]  /*03f0*/  SHF.R.S32.HI R84, RZ, 0x5, R84 ;  /* 0x00000005ff547819 */ /* 0x000fe20000011454 */
[----:B------:R-:W-:Y:S01]  /*0400*/  UIMAD UR6, UR20, UR5, UR6 ;  /* 0x00000005140672a4 */ /* 0x000fe2000f8e0206 */
[----:B------:R-:W-:Y:S01]  /*0410*/  SHF.R.S32.HI R11, RZ, 0x1f, R6 ;  /* 0x0000001fff0b7819 */ /* 0x000fe20000011406 */
[C---:B------:R-:W-:Y:S01]  /*0420*/  IMAD R51, R96.reuse, c[0x0][0x1ac], R51 ;  /* 0x00006b0060337a24 */ /* 0x040fe200078e0233 */
[----:B------:R-:W-:Y:S01]  /*0430*/  SHF.R.S32.HI R55, RZ, 0x1f, R84 ;  /* 0x0000001fff377819 */ /* 0x000fe20000011454 */
[----:B------:R-:W-:Y:S01]  /*0440*/  IMAD.WIDE.U32 R100, R96, c[0x0][0x1a8], R100 ;  /* 0x00006a0060647a25 */ /* 0x000fe200078e0064 */
[----:B------:R-:W-:Y:S01]  /*0450*/  LEA.HI R66, R11, R6, RZ, 0x5 ;  /* 0x000000060b427211 */ /* 0x000fe200078f28ff */
[----:B------:R-:W-:Y:S01]  /*0460*/  ULDC UR14, c[0x0][0x1a0] ;  /* 0x00006800000e7ab9 */ /* 0x000fe20000000800 */
[----:B------:R-:W-:Y:S01]  /*0470*/  ISETP.LT.AND P4, PT, R8, c[0x0][0x164], !P3 ;  /* 0x0000590008007a0c */ /* 0x000fe20005f81270 */
[--C-:B------:R-:W-:Y:S01]  /*0480*/  IMAD.WIDE.U32 R98, R96, c[0x0][0x1b8], R4.reuse ;  /* 0x00006e0060627a25 */ /* 0x100fe200078e0004 */
[----:B------:R-:W-:Y:S01]  /*0490*/  ISETP.LT.AND P2, PT, R2, c[0x0][0x164], !P3 ;  /* 0x0000590002007a0c */ /* 0x000fe20005f41270 */
[----:B------:R-:W-:Y:S01]  /*04a0*/  USEL UR23, UR21, UR23, UP0 ;  /* 0x0000001715177287 */ /* 0x000fe20008000000 */
[----:B------:R-:W-:Y:S01]  /*04b0*/  ISETP.LT.AND P6, PT, R0, c[0x0][0x164], !P3 ;  /* 0x0000590000007a0c */ /* 0x000fe20005fc1270 */
[----:B------:R-:W-:Y:S01]  /*04c0*/  IMAD.WIDE.U32 R96, R96, c[0x0][0x1a8], R4 ;  /* 0x00006a0060607a25 */ /* 0x000fe200078e0004 */
[----:B------:R-:W-:Y:S01]  /*04d0*/  SHF.R.S32.HI R5, RZ, 0x1f, R8 ;  /* 0x0000001fff057819 */ /* 0x000fe20000011408 */
[----:B------:R-:W-:Y:S01]  /*04e0*/  UMOV UR16, UR24 ;  /* 0x0000001800107c82 */ /* 0x000fe20008000000 */
[----:B------:R-:W-:Y:S01]  /*04f0*/  P2R R42, PR, RZ, 0x10 ;  /* 0x00000010ff2a7803 */ /* 0x000fe20000000000 */
[----:B------:R-:W-:Y:S01]  /*0500*/  IMAD.IADD R13, R0, 0x1, -R13 ;  /* 0x00000001000d7824 */ /* 0x000fe200078e0a0d */
[----:B------:R-:W-:Y:S01]  /*0510*/  LEA.HI R76, R5, R8, RZ, 0x5 ;  /* 0x00000008054c7211 */ /* 0x000fe200078f28ff */
[C---:B------:R-:W-:Y:S01]  /*0520*/  IMAD R7, R55.reuse, c[0x0][0x1b8], RZ ;  /* 0x00006e0037077a24 */ /* 0x040fe200078e02ff */
[----:B------:R-:W-:Y:S01]  /*0530*/  ULDC.64 UR4, c[0x0][0x118] ;  /* 0x0000460000047ab9 */ /* 0x000fe20000000a00 */
[----:B------:R-:W-:Y:S01]  /*0540*/  IMAD R55, R55, c[0x0][0x1a8], RZ ;  /* 0x00006a0037377a24 */ /* 0x000fe200078e02ff */
[----:B------:R-:W-:Y:S01]  /*0550*/  SHF.R.S32.HI R3, RZ, 0x1f, R13 ;  /* 0x0000001fff037819 */ /* 0x000fe2000001140d */
[----:B------:R-:W-:Y:S01]  /*0560*/  IMAD R7, R84, c[0x0][0x1bc], R7 ;  /* 0x00006f0054077a24 */ /* 0x000fe200078e0207 */
[-C--:B------:R-:W-:Y:S01]  /*0570*/  IADD3 R90, P1, R110, R13.reuse, RZ ;  /* 0x0000000d6e5a7210 */ /* 0x080fe20007f3e0ff */
[----:B------:R-:W-:Y:S01]  /*0580*/  IMAD R55, R84, c[0x0][0x1ac], R55 ;  /* 0x00006b0054377a24 */ /* 0x000fe200078e0237 */
[----:B------:R-:W-:Y:S01]  /*0590*/  IADD3 R12, P0, R106, R13, RZ ;  /* 0x0000000d6a0c7210 */ /* 0x000fe20007f1e0ff */
[----:B------:R-:W-:Y:S01]  /*05a0*/  IMAD.IADD R49, R101, 0x1, R51 ;  /* 0x0000000165317824 */ /* 0x000fe200078e0233 */
[----:B------:R-:W-:Y:S01]  /*05b0*/  LOP3.LUT R5, R76, 0xffffffe0, RZ, 0xc0, !PT ;  /* 0xffffffe04c057812 */ /* 0x000fe200078ec0ff */
[--C-:B------:R-:W-:Y:S01]  /*05c0*/  IMAD.X R91, R111, 0x1, R3.reuse, P1 ;  /* 0x000000016f5b7824 */ /* 0x100fe200008e0603 */
[----:B------:R-:W-:Y:S01]  /*05d0*/  SHF.R.S32.HI R76, RZ, 0x5, R76 ;  /* 0x00000005ff4c7819 */ /* 0x000fe2000001144c */
[----:B------:R-:W-:Y:S01]  /*05e0*/  IMAD.X R13, R107, 0x1, R3, P0 ;  /* 0x000000016b0d7824 */ /* 0x000fe200000e0603 */
[----:B------:R-:W-:Y:S01]  /*05f0*/  ULDC UR12, c[0x0][0x168] ;  /* 0x00005a00000c7ab9 */ /* 0x000fe20000000800 */
[----:B------:R-:W-:Y:S01]  /*0600*/  IMAD.IADD R5, R8, 0x1, -R5 ;  /* 0x0000000108057824 */ /* 0x000fe200078e0a05 */
[----:B------:R-:W-:Y:S01]  /*0610*/  SHF.R.S32.HI R59, RZ, 0x1f, R76 ;  /* 0x0000001fff3b7819 */ /* 0x000fe2000001144c */
[----:B------:R-:W-:Y:S01]  /*0620*/  IMAD.WIDE.U32 R92, R84, c[0x0][0x1b8], R90 ;  /* 0x00006e00545c7a25 */ /* 0x000fe200078e005a */
[----:B------:R-:W-:-:S02]  /*0630*/  ULDC UR13, c[0x0][0x14] ;  /* 0x00000500000d7ab9 */ /* 0x000fc40000000800 */
[----:B------:R-:W-:Y:S01]  /*0640*/  SHF.R.S32.HI R3, RZ, 0x1f, R5 ;  /* 0x0000001fff037819 */ /* 0x000fe20000011405 */
[----:B------:R-:W-:Y:S01]  /*0650*/  IMAD.WIDE.U32 R90, R84, c[0x0][0x1a8], R90 ;  /* 0x00006a00545a7a25 */ /* 0x000fe200078e005a */
[-C--:B------:R-:W-:Y:S01]  /*0660*/  IADD3 R80, P1, R110, R5.reuse, RZ ;  /* 0x000000056e507210 */ /* 0x080fe20007f3e0ff */
[----:B------:R-:W-:Y:S02]  /*0670*/  ULDC UR11, c[0x0][0x14] ;  /* 0x00000500000b7ab9 */ /* 0x000fe40000000800 */
[C-C-:B------:R-:W-:Y:S01]  /*0680*/  IMAD.WIDE.U32 R86, R84.reuse, c[0x0][0x1b8], R12.reuse ;  /* 0x00006e0054567a25 */ /* 0x140fe200078e000c */
[----:B------:R-:W-:Y:S02]  /*0690*/  ULDC UR10, c[0x0][0x1c4] ;  /* 0x00007100000a7ab9 */ /* 0x000fe40000000800 */
[----:B------:R-:W-:Y:S01]  /*06a0*/  UMOV UR22, UR26 ;  /* 0x0000001a00167c82 */ /* 0x000fe20008000000 */
[----:B------:R-:W-:Y:S01]  /*06b0*/  IMAD.WIDE.U32 R84, R84, c[0x0][0x1a8], R12 ;  /* 0x00006a0054547a25 */ /* 0x000fe200078e000c */
[----:B------:R-:W-:Y:S01]  /*06c0*/  IADD3 R12, P0, R106, R5, RZ ;  /* 0x000000056a0c7210 */ /* 0x000fe20007f1e0ff */
[----:B------:R-:W-:-:S02]  /*06d0*/  UIADD3 UR15, UR27, UR15, URZ ;  /* 0x0000000f1b0f7290 */ /* 0x000fc4000fffe03f */
[--C-:B------:R-:W-:Y:S01]  /*06e0*/  IMAD.X R81, R111, 0x1, R3.reuse, P1 ;  /* 0x000000016f517824 */ /* 0x100fe200008e0603 */
[----:B------:R-:W-:Y:S01]  /*06f0*/  UIADD3 UR17, UR25, UR17, URZ ;  /* 0x0000001119117290 */ /* 0x000fe2000fffe03f */
[----:B------:R-:W-:Y:S01]  /*0700*/  IMAD.X R13, R107, 0x1, R3, P0 ;  /* 0x000000016b0d7824 */ /* 0x000fe200000e0603 */
[----:B------:R-:W-:Y:S01]  /*0710*/  LOP3.LUT R3, R66, 0xffffffe0, RZ, 0xc0, !PT ;  /* 0xffffffe042037812 */ /* 0x000fe200078ec0ff */
[C---:B------:R-:W-:Y:S01]  /*0720*/  IMAD R5, R59.reuse, c[0x0][0x1b8], RZ ;  /* 0x00006e003b057a24 */ /* 0x040fe200078e02ff */
[----:B------:R-:W-:Y:S01]  /*0730*/  SHF.R.S32.HI R66, RZ, 0x5, R66 ;  /* 0x00000005ff427819 */ /* 0x000fe20000011442 */
[----:B------:R-:W-:Y:S01]  /*0740*/  IMAD R59, R59, c[0x0][0x1a8], RZ ;  /* 0x00006a003b3b7a24 */ /* 0x000fe200078e02ff */
[----:B------:R-:W-:Y:S01]  /*0750*/  UIADD3 UR19, UR19, UR6, URZ ;  /* 0x0000000613137290 */ /* 0x000fe2000fffe03f */
[----:B------:R-:W-:Y:S01]  /*0760*/  IMAD.IADD R3, R6, 0x1, -R3 ;  /* 0x0000000106037824 */ /* 0x000fe200078e0a03 */
[----:B------:R-:W-:Y:S01]  /*0770*/  SHF.R.S32.HI R63, RZ, 0x1f, R66 ;  /* 0x0000001fff3f7819 */ /* 0x000fe20000011442 */
[----:B------:R-:W-:Y:S01]  /*0780*/  IMAD.WIDE.U32 R82, R76, c[0x0][0x1b8], R80 ;  /* 0x00006e004c527a25 */ /* 0x000fe200078e0050 */
[----:B------:R-:W-:-:S02]  /*0790*/  USEL UR24, UR8, URZ, UP0 ;  /* 0x0000003f08187287 */ /* 0x000fc40008000000 */
[----:B------:R-:W-:Y:S01]  /*07a0*/  SHF.R.S32.HI R11, RZ, 0x1f, R3 ;  /* 0x0000001fff0b7819 */ /* 0x000fe20000011403 */
[----:B------:R-:W-:Y:S01]  /*07b0*/  IMAD R5, R76, c[0x0][0x1bc], R5 ;  /* 0x00006f004c057a24 */ /* 0x000fe200078e0205 */
[----:B------:R-:W-:Y:S01]  /*07c0*/  IADD3 R70, P1, R110, R3, RZ ;  /* 0x000000036e467210 */ /* 0x000fe20007f3e0ff */
[C---:B------:R-:W-:Y:S01]  /*07d0*/  IMAD R59, R76.reuse, c[0x0][0x1ac], R59 ;  /* 0x00006b004c3b7a24 */ /* 0x040fe200078e023b */
[----:B------:R-:W-:Y:S01]  /*07e0*/  USEL UR14, UR8, UR14, UP0 ;  /* 0x0000000e080e7287 */ /* 0x000fe20008000000 */
[----:B------:R-:W-:Y:S01]  /*07f0*/  IMAD.WIDE.U32 R80, R76, c[0x0][0x1a8], R80 ;  /* 0x00006a004c507a25 */ /* 0x000fe200078e0050 */
[----:B------:R-:W-:-:S03]  /*0800*/  USEL UR21, UR21, URZ, UP0 ;  /* 0x0000003f15157287 */ /* 0x000fc60008000000 */
[----:B------:R-:W-:-:S04]  /*0810*/  IMAD.WIDE.U32 R78, R76, c[0x0][0x1b8], R12 ;  /* 0x00006e004c4e7a25 */ /* 0x000fc800078e000c */
[----:B------:R-:W-:Y:S01]  /*0820*/  IMAD.WIDE.U32 R76, R76, c[0x0][0x1a8], R12 ;  /* 0x00006a004c4c7a25 */ /* 0x000fe200078e000c */
[----:B------:R-:W-:-:S03]  /*0830*/  IADD3 R12, P0, R106, R3, RZ ;  /* 0x000000036a0c7210 */ /* 0x000fc60007f1e0ff */
[--C-:B------:R-:W-:Y:S02]  /*0840*/  IMAD.X R71, R111, 0x1, R11.reuse, P1 ;  /* 0x000000016f477824 */ /* 0x100fe400008e060b */
[----:B------:R-:W-:Y:S01]  /*0850*/  IMAD.X R13, R107, 0x1, R11, P0 ;  /* 0x000000016b0d7824 */ /* 0x000fe200000e060b */
[C---:B------:R-:W-:Y:S01]  /*0860*/  ISETP.GE.AND P0, PT, R10.reuse, c[0x0][0x160], PT ;  /* 0x000058000a007a0c */ /* 0x040fe20003f06270 */
[C---:B------:R-:W-:Y:S01]  /*0870*/  IMAD R3, R63.reuse, c[0x0][0x1b8], RZ ;  /* 0x00006e003f037a24 */ /* 0x040fe200078e02ff */
[----:B------:R-:W-:Y:S01]  /*0880*/  IADD3 R11, R10, 0x2, RZ ;  /* 0x000000020a0b7810 */ /* 0x000fe20007ffe0ff */
[----:B------:R-:W-:Y:S01]  /*0890*/  IMAD R63, R63, c[0x0][0x1a8], RZ ;  /* 0x00006a003f3f7a24 */ /* 0x000fe200078e02ff */
[----:B------:R-:W-:Y:S01]  /*08a0*/  ISETP.LT.AND P1, PT, R2, c[0x0][0x164], !P0 ;  /* 0x0000590002007a0c */ /* 0x000fe20004721270 */
[----:B------:R-:W-:Y:S01]  /*08b0*/  IMAD.WIDE.U32 R72, R66, c[0x0][0x1b8], R70 ;  /* 0x00006e0042487a25 */ /* 0x000fe200078e0046 */
[----:B------:R-:W-:Y:S02]  /*08c0*/  ISETP.LT.AND P5, PT, R0, c[0x0][0x164], !P0 ;  /* 0x0000590000007a0c */ /* 0x000fe400047a1270 */
[----:B------:R-:W-:Y:S01]  /*08d0*/  P2R R4, PR, RZ, 0x2 ;  /* 0x00000002ff047803 */ /* 0x000fe20000000000 */
[----:B------:R-:W-:Y:S01]  /*08e0*/  IMAD R3, R66, c[0x0][0x1bc], R3 ;  /* 0x00006f0042037a24 */ /* 0x000fe200078e0203 */
[----:B------:R-:W-:Y:S01]  /*08f0*/  ISETP.LT.AND P1, PT, R8, c[0x0][0x164], !P0 ;  /* 0x0000590008007a0c */ /* 0x000fe20004721270 */
[----:B------:R-:W-:Y:S01]  /*0900*/  IMAD R63, R66, c[0x0][0x1ac], R63 ;  /* 0x00006b00423f7a24 */ /* 0x000fe200078e023f */
[----:B------:R-:W-:Y:S01]  /*0910*/  ISETP.LT.AND P0, PT, R6, c[0x0][0x164], !P0 ;  /* 0x0000590006007a0c */ /* 0x000fe20004701270 */
[----:B------:R-:W-:Y:S01]  /*0920*/  IMAD.WIDE.U32 R70, R66, c[0x0][0x1a8], R70 ;  /* 0x00006a0042467a25 */ /* 0x000fe200078e0046 */
[----:B------:R-:W-:-:S02]  /*0930*/  P2R R43, PR, RZ, 0x2 ;  /* 0x00000002ff2b7803 */ /* 0x000fc40000000000 */
[----:B------:R-:W-:Y:S01]  /*0940*/  P2R R40, PR, RZ, 0x1 ;  /* 0x00000001ff287803 */ /* 0x000fe20000000000 */
[--C-:B------:R-:W-:Y:S01]  /*0950*/  IMAD.WIDE.U32 R68, R66, c[0x0][0x1b8], R12.reuse ;  /* 0x00006e0042447a25 */ /* 0x100fe200078e000c */
[----:B------:R-:W-:Y:S02]  /*0960*/  ISETP.LT.AND P1, PT, R6, c[0x0][0x164], !P3 ;  /* 0x0000590006007a0c */ /* 0x000fe40005f21270 */
[----:B------:R-:W-:Y:S01]  /*0970*/  ISETP.GE.AND P0, PT, R11, c[0x0][0x160], PT ;  /* 0x000058000b007a0c */ /* 0x000fe20003f06270 */
[----:B------:R-:W-:Y:S01]  /*0980*/  IMAD.WIDE.U32 R66, R66, c[0x0][0x1a8], R12 ;  /* 0x00006a0042427a25 */ /* 0x000fe200078e000c */
[----:B------:R-:W-:Y:S02]  /*0990*/  P2R R33, PR, RZ, 0x2 ;  /* 0x00000002ff217803 */ /* 0x000fe40000000000 */
[----:B------:R-:W-:Y:S01]  /*09a0*/  ISETP.LT.AND P1, PT, R0, c[0x0][0x164], !P0 ;  /* 0x0000590000007a0c */ /* 0x000fe20004721270 */
[----:B------:R-:W-:Y:S01]  /*09b0*/  IMAD.IADD R53, R91, 0x1, R55 ;  /* 0x000000015b357824 */ /* 0x000fe200078e0237 */
[----:B------:R-:W-:Y:S01]  /*09c0*/  IADD3 R10, R10, 0x3, RZ ;  /* 0x000000030a0a7810 */ /* 0x000fe20007ffe0ff */
[----:B------:R-:W-:Y:S01]  /*09d0*/  IMAD.IADD R57, R81, 0x1, R59 ;  /* 0x0000000151397824 */ /* 0x000fe200078e023b */
[----:B------:R-:W-:Y:S01]  /*09e0*/  P2R R44, PR, RZ, 0x2 ;  /* 0x00000002ff2c7803 */ /* 0x000fe20000000000 */
[----:B------:R-:W-:Y:S01]  /*09f0*/  IMAD.IADD R61, R71, 0x1, R63 ;  /* 0x00000001473d7824 */ /* 0x000fe200078e023f */
[C---:B------:R-:W-:Y:S01]  /*0a00*/  ISETP.LT.AND P3, PT, R2.reuse, c[0x0][0x164], !P0 ;  /* 0x0000590002007a0c */ /* 0x040fe20004761270 */
[----:B------:R-:W-:Y:S01]  /*0a10*/  IMAD.WIDE R108, R2, 0x20, RZ ;  /* 0x00000020026c7825 */ /* 0x000fe200078e02ff */
[----:B------:R-:W-:-:S02]  /*0a20*/  ISETP.LT.AND P4, PT, R8, c[0x0][0x164], !P0 ;  /* 0x0000590008007a0c */ /* 0x000fc40004781270 */
[----:B------:R-:W-:Y:S01]  /*0a30*/  ISETP.LT.AND P1, PT, R6, c[0x0][0x164], !P0 ;  /* 0x0000590006007a0c */ /* 0x000fe20004721270 */
[----:B------:R-:W-:Y:S01]  /*0a40*/  IMAD.WIDE R112, R0, 0x20, RZ ;  /* 0x0000002000707825 */ /* 0x000fe200078e02ff */
[----:B------:R-:W-:Y:S02]  /*0a50*/  ISETP.GE.AND P0, PT, R10, c[0x0][0x160], PT ;  /* 0x000058000a007a0c */ /* 0x000fe40003f06270 */
[----:B------:R-:W-:Y:S01]  /*0a60*/  P2R R46, PR, RZ, 0x2 ;  /* 0x00000002ff2e7803 */ /* 0x000fe20000000000 */
[----:B------:R-:W-:Y:S01]  /*0a70*/  IMAD.IADD R48, R105, 0x1, R9 ;  /* 0x0000000169307824 */ /* 0x000fe200078e0209 */
[----:B------:R-:W-:Y:S01]  /*0a80*/  ISETP.LT.AND P1, PT, R8, c[0x0][0x164], !P0 ;  /* 0x0000590008007a0c */ /* 0x000fe20004721270 */
[----:B------:R-:W-:Y:S01]  /*0a90*/  IMAD.IADD R50, R9, 0x1, R99 ;  /* 0x0000000109327824 */ /* 0x000fe200078e0263 */
[----:B------:R-:W-:Y:S01]  /*0aa0*/  P2R R41, PR, RZ, 0x10 ;  /* 0x00000010ff297803 */ /* 0x000fe20000000000 */
[----:B------:R-:W-:Y:S01]  /*0ab0*/  IMAD.IADD R51, R51, 0x1, R97 ;  /* 0x0000000133337824 */ /* 0x000fe200078e0261 */
[----:B------:R-:W-:Y:S01]  /*0ac0*/  P2R R47, PR, RZ, 0x2 ;  /* 0x00000002ff2f7803 */ /* 0x000fe20000000000 */
[----:B------:R-:W-:Y:S01]  /*0ad0*/  IMAD.IADD R52, R93, 0x1, R7 ;  /* 0x000000015d347824 */ /* 0x000fe200078e0207 */
[----:B------:R-:W-:Y:S01]  /*0ae0*/  ISETP.LT.AND P4, PT, R2, c[0x0][0x164], !P0 ;  /* 0x0000590002007a0c */ /* 0x000fe20004781270 */
[----:B------:R-:W-:Y:S01]  /*0af0*/  IMAD.IADD R54, R7, 0x1, R87 ;  /* 0x0000000107367824 */ /* 0x000fe200078e0257 */
[----:B------:R-:W-:Y:S01]  /*0b00*/  ISETP.LT.AND P1, PT, R6, c[0x0][0x164], !P0 ;  /* 0x0000590006007a0c */ /* 0x000fe20004721270 */
[----:B------:R-:W-:Y:S01]  /*0b10*/  IMAD.IADD R56, R83, 0x1, R5 ;  /* 0x0000000153387824 */ /* 0x000fe200078e0205 */
[----:B------:R-:W-:Y:S01]  /*0b20*/  ISETP.LT.AND P0, PT, R0, c[0x0][0x164], !P0 ;  /* 0x0000590000007a0c */ /* 0x000fe20004701270 */
[----:B------:R-:W-:Y:S01]  /*0b30*/  IMAD.IADD R58, R5, 0x1, R79 ;  /* 0x00000001053a7824 */ /* 0x000fe200078e024f */
[----:B------:R-:W-:Y:S01]  /*0b40*/  P2R R45, PR, RZ, 0x2 ;  /* 0x00000002ff2d7803 */ /* 0x000fe20000000000 */
[----:B------:R-:W-:Y:S01]  /*0b50*/  IMAD.IADD R60, R73, 0x1, R3 ;  /* 0x00000001493c7824 */ /* 0x000fe200078e0203 */
[----:B------:R-:W-:Y:S01]  /*0b60*/  ISETP.NE.AND P1, PT, R4, RZ, PT ;  /* 0x000000ff0400720c */ /* 0x000fe20003f25270 */
[----:B------:R-:W-:Y:S01]  /*0b70*/  IMAD.IADD R62, R3, 0x1, R69 ;  /* 0x00000001033e7824 */ /* 0x000fe200078e0245 */
[----:B------:R-:W-:Y:S01]  /*0b80*/  P2R R64, PR, RZ, 0x1 ;  /* 0x00000001ff407803 */ /* 0x000fe20000000000 */
[----:B------:R-:W-:-:S02]  /*0b90*/  IMAD.IADD R55, R55, 0x1, R85 ;  /* 0x0000000137377824 */ /* 0x000fc400078e0255 */
[----:B------:R-:W-:Y:S02]  /*0ba0*/  IMAD.IADD R59, R59, 0x1, R77 ;  /* 0x000000013b3b7824 */ /* 0x000fe400078e024d */
[----:B------:R-:W-:Y:S02]  /*0bb0*/  IMAD.IADD R63, R63, 0x1, R67 ;  /* 0x000000013f3f7824 */ /* 0x000fe400078e0243 */
.L_x_228:
        /* <DEDUP_REMOVED lines=14> */
[----:B------:R-:W-:Y:S01]  /*0ca0*/  IMAD.MOV.U32 R3, RZ, RZ, c[0x0][0x1c0] ;  /* 0x00007000ff037624 */ /* 0x000fe200078e00ff */
[----:B------:R-:W-:Y:S01]  /*0cb0*/  MOV R4, c[0x0][0x1c0] ;  /* 0x0000700000047a02 */ /* 0x000fe20000000f00 */
[----:B------:R-:W-:Y:S01]  /*0cc0*/  IMAD.MOV.U32 R0, RZ, RZ, c[0x0][0x1c0] ;  /* 0x00007000ff007624 */ /* 0x000fe200078e00ff */
[----:B------:R-:W-:Y:S01]  /*0cd0*/  MOV R2, c[0x0][0x1c0] ;  /* 0x0000700000027a02 */ /* 0x000fe20000000f00 */
[----:B------:R-:W-:Y:S05]  /*0ce0*/  @!P0 BRA `(.L_x_181) ;  /* 0x000008c000008947 */ /* 0x000fea0003800000 */
        /* <DEDUP_REMOVED lines=16> */
[----:B------:R-:W-:-:S02]  /*0df0*/  UMOV UR28, URZ ;  /* 0x0000003f001c7c82 */ /* 0x000fc40008000000 */
[----:B------:R-:W-:Y:S02]  /*0e00*/  ULDC.64 UR8, c[0x0][0x178] ;  /* 0x00005e0000087ab9 */ /* 0x000fe40000000a00 */
[----:B------:R-:W-:Y:S02]  /*0e10*/  ULDC.64 UR6, c[0x0][0x190] ;  /* 0x0000640000067ab9 */ /* 0x000fe40000000a00 */
.L_x_182:
[----:B------:R-:W-:Y:S01]  /*0e20*/  USHF.R.U32.HI UR25, URZ, 0x5, UR28 ;  /* 0x000000053f197899 */ /* 0x000fe2000801161c */
[----:B------:R-:W-:Y:S01]  /*0e30*/  P2R R103, PR, RZ, 0x40 ;  /* 0x00000040ff677803 */ /* 0x000fe20000000000 */
[----:B------:R-:W-:Y:S02]  /*0e40*/  ULOP3.LUT UR27, UR28, 0x1f, URZ, 0xc0, !UPT ;  /* 0x0000001f1c1b7892 */ /* 0x000fe4000f8ec03f */
[----:B------:R-:W-:Y:S02]  /*0e50*/  UIMAD.WIDE.U32 UR32, UR25, UR8, URZ ;  /* 0x00000008192072a5 */ /* 0x000fe4000f8e003f */
[----:B------:R-:W-:Y:S02]  /*0e60*/  UIMAD.WIDE.U32 UR30, UR25, UR6, URZ ;  /* 0x00000006191e72a5 */ /* 0x000fe4000f8e003f */
[----:B------:R-:W-:Y:S02]  /*0e70*/  UIMAD UR26, UR25, UR9, UR33 ;  /* 0x00000009191a72a4 */ /* 0x000fe4000f8e0221 */
[----:B------:R-:W-:Y:S01]  /*0e80*/  IMAD.U32 R65, RZ, RZ, UR32 ;  /* 0x00000020ff417e24 */ /* 0x000fe2000f8e00ff */
[----:B------:R-:W-:Y:S01]  /*0e90*/  UIMAD UR25, UR25, UR7, UR31 ;  /* 0x00000007191972a4 */ /* 0x000fe2000f8e021f */
[----:B------:R-:W-:Y:S01]  /*0ea0*/  IMAD.U32 R95, RZ, RZ, UR30 ;  /* 0x0000001eff5f7e24 */ /* 0x000fe2000f8e00ff */
[----:B------:R-:W-:Y:S01]  /*0eb0*/  UIADD3 UR28, UR28, 0x1, URZ ;  /* 0x000000011c1c7890 */ /* 0x000fe2000fffe03f */
[----:B------:R-:W-:Y:S01]  /*0ec0*/  IMAD.U32 R89, RZ, RZ, UR32 ;  /* 0x00000020ff597e24 */ /* 0x000fe2000f8e00ff */
[----:B------:R-:W-:Y:S01]  /*0ed0*/  IADD3 R102, P6, P0, R65, UR27, R110 ;  /* 0x0000001b41667c10 */ /* 0x000fe2000f8de06e */
[----:B------:R-:W-:Y:S01]  /*0ee0*/  IMAD.U32 R75, RZ, RZ, UR30 ;  /* 0x0000001eff4b7e24 */ /* 0x000fe2000f8e00ff */
[----:B------:R-:W-:Y:S02]  /*0ef0*/  UISETP.GE.AND UP0, UPT, UR28, UR12, UPT ;  /* 0x0000000c1c00728c */ /* 0x000fe4000bf06270 */
[----:B------:R-:W-:Y:S02]  /*0f00*/  IADD3.X R94, R111, UR26, RZ, P6, P0 ;  /* 0x0000001a6f5e7c10 */ /* 0x000fe4000b7e04ff */
[----:B------:R-:W-:Y:S04]  /*0f10*/  IADD3 R95, P6, P0, R95, UR27, R108 ;  /* 0x0000001b5f5f7c10 */ /* 0x000fe8000f8de06c */
[----:B------:R-:W-:Y:S02]  /*0f20*/  IADD3.X R88, R109, UR25, RZ, P6, P0 ;  /* 0x000000196d587c10 */ /* 0x000fe4000b7e04ff */
[----:B------:R-:W-:Y:S04]  /*0f30*/  IADD3 R89, P6, P0, R89, UR27, R106 ;  /* 0x0000001b59597c10 */ /* 0x000fe8000f8de06a */
[----:B------:R-:W-:Y:S02]  /*0f40*/  IADD3.X R74, R107, UR26, RZ, P6, P0 ;  /* 0x0000001a6b4a7c10 */ /* 0x000fe4000b7e04ff */
[----:B------:R-:W-:Y:S04]  /*0f50*/  IADD3 R75, P6, P0, R75, UR27, R112 ;  /* 0x0000001b4b4b7c10 */ /* 0x000fe8000f8de070 */
[----:B------:R-:W-:Y:S02]  /*0f60*/  IADD3.X R65, R113, UR25, RZ, P6, P0 ;  /* 0x0000001971417c10 */ /* 0x000fe4000b7e04ff */
[----:B------:R-:W-:Y:S02]  /*0f70*/  IADD3 R38, P0, R102, UR22, RZ ;  /* 0x0000001666267c10 */ /* 0x000fe4000ff1e0ff */
[----:B------:R-:W-:Y:S02]  /*0f80*/  ISETP.NE.AND P6, PT, R103, RZ, PT ;  /* 0x000000ff6700720c */ /* 0x000fe40003fc5270 */
[----:B------:R-:W-:Y:S02]  /*0f90*/  IADD3.X R39, R94, UR15, RZ, P0, !PT ;  /* 0x0000000f5e277c10 */ /* 0x000fe400087fe4ff */
[----:B------:R-:W-:Y:S03]  /*0fa0*/  IADD3 R28, P0, R95, UR16, RZ ;  /* 0x000000105f1c7c10 */ /* 0x000fe6000ff1e0ff */
[----:B------:R-:W2:Y:S01]  /*0fb0*/  @P1 LDG.E.S8 R18, [R38.64] ;  /* 0x0000000426121981 */ /* 0x000ea2000c1e1300 */
[----:B------:R-:W-:Y:S02]  /*0fc0*/  IADD3.X R29, R88, UR17, RZ, P0, !PT ;  /* 0x00000011581d7c10 */ /* 0x000fe400087fe4ff */
[----:B------:R-:W-:Y:S01]  /*0fd0*/  IADD3 R36, P0, R89, UR22, RZ ;  /* 0x0000001659247c10 */ /* 0x000fe2000ff1e0ff */
[----:B------:R-:W3:Y:S01]  /*0fe0*/  @P5 LDG.E.S8 R26, [R38.64] ;  /* 0x00000004261a5981 */ /* 0x000ee2000c1e1300 */
[----:B------:R-:W-:Y:S02]  /*0ff0*/  P2R R88, PR, RZ, 0x10 ;  /* 0x00000010ff587803 */ /* 0x000fe40000000000 */
[----:B------:R-:W-:Y:S01]  /*1000*/  IADD3.X R37, R74, UR15, RZ, P0, !PT ;  /* 0x0000000f4a257c10 */ /* 0x000fe200087fe4ff */
[----:B------:R-:W2:Y:S01]  /*1010*/  @P1 LDG.E.S8 R17, [R28.64] ;  /* 0x000000041c111981 */ /* 0x000ea2000c1e1300 */
[----:B------:R-:W-:Y:S02]  /*1020*/  IADD3 R34, P0, R75, UR16, RZ ;  /* 0x000000104b227c10 */ /* 0x000fe4000ff1e0ff */
[----:B------:R-:W-:Y:S01]  /*1030*/  P2R R75, PR, RZ, 0x8 ;  /* 0x00000008ff4b7803 */ /* 0x000fe20000000000 */
[----:B------:R-:W4:Y:S01]  /*1040*/  @P2 LDG.E.S8 R20, [R28.64] ;  /* 0x000000041c142981 */ /* 0x000f22000c1e1300 */
[----:B------:R-:W-:Y:S02]  /*1050*/  IADD3.X R35, R65, UR17, RZ, P0, !PT ;  /* 0x0000001141237c10 */ /* 0x000fe400087fe4ff */
[----:B------:R-:W-:Y:S01]  /*1060*/  ISETP.NE.AND P0, PT, R45, RZ, PT ;  /* 0x000000ff2d00720c */ /* 0x000fe20003f05270 */
[----:B------:R-:W4:Y:S01]  /*1070*/  @P2 LDG.E.S8 R19, [R36.64] ;  /* 0x0000000424132981 */ /* 0x000f22000c1e1300 */
[----:B------:R-:W-:Y:S02]  /*1080*/  P2R R74, PR, RZ, 0x4 ;  /* 0x00000004ff4a7803 */ /* 0x000fe40000000000 */
[----:B------:R-:W-:Y:S01]  /*1090*/  P2R R89, PR, RZ, 0x1 ;  /* 0x00000001ff597803 */ /* 0x000fe20000000000 */
[----:B------:R-:W5:Y:S01]  /*10a0*/  @P3 LDG.E.S8 R22, [R28.64] ;  /* 0x000000041c163981 */ /* 0x000f62000c1e1300 */
[----:B------:R-:W-:Y:S02]  /*10b0*/  ISETP.NE.AND P0, PT, R44, RZ, PT ;  /* 0x000000ff2c00720c */ /* 0x000fe40003f05270 */
[----:B------:R-:W-:Y:S01]  /*10c0*/  P2R R65, PR, RZ, 0x2 ;  /* 0x00000002ff417803 */ /* 0x000fe20000000000 */
[----:B------:R-:W5:Y:S04]  /*10d0*/  @P3 LDG.E.S8 R21, [R36.64+0x20] ;  /* 0x0000200424153981 */ /* 0x000f68000c1e1300 */
[----:B------:R0:W3:Y:S04]  /*10e0*/  @P4 LDG.E.S8 R24, [R28.64] ;  /* 0x000000041c184981 */ /* 0x0000e8000c1e1300 */
[----:B------:R-:W3:Y:S01]  /*10f0*/  @P4 LDG.E.S8 R23, [R36.64+0x40] ;  /* 0x0000400424174981 */ /* 0x000ee2000c1e1300 */
[----:B------:R-:W-:Y:S03]  /*1100*/  ISETP.NE.AND P4, PT, R43, RZ, PT ;  /* 0x000000ff2b00720c */ /* 0x000fe60003f85270 */
[----:B------:R-:W3:Y:S01]  /*1110*/  @P5 LDG.E.S8 R25, [R34.64] ;  /* 0x0000000422195981 */ /* 0x000ee2000c1e1300 */
[----:B------:R-:W-:Y:S02]  /*1120*/  P2R R94, PR, RZ, 0x10 ;  /* 0x00000010ff5e7803 */ /* 0x000fe40000000000 */
[----:B------:R-:W-:Y:S01]  /*1130*/  ISETP.NE.AND P4, PT, R64, RZ, PT ;  /* 0x000000ff4000720c */ /* 0x000fe20003f85270 */
[----:B--2---:R-:W-:Y:S01]  /*1140*/  @P1 IMAD R0, R17, R18, R0 ;  /* 0x0000001211001224 */ /* 0x004fe200078e0200 */
[----:B------:R-:W-:Y:S01]  /*1150*/  ISETP.NE.AND P1, PT, R46, RZ, PT ;  /* 0x000000ff2e00720c */ /* 0x000fe20003f25270 */
[----:B------:R-:W2:Y:S04]  /*1160*/  @P6 LDG.E.S8 R18, [R36.64] ;  /* 0x0000000424126981 */ /* 0x000ea8000c1e1300 */
[----:B------:R-:W2:Y:S01]  /*1170*/  @P6 LDG.E.S8 R17, [R34.64] ;  /* 0x0000000422116981 */ /* 0x000ea2000c1e1300 */
[----:B----4-:R-:W-:Y:S01]  /*1180*/  @P2 IMAD R5, R20, R19, R5 ;  /* 0x0000001314052224 */ /* 0x010fe200078e0205 */
[----:B------:R-:W-:Y:S02]  /*1190*/  ISETP.NE.AND P2, PT, R33, RZ, PT ;  /* 0x000000ff2100720c */ /* 0x000fe40003f45270 */
[----:B------:R-:W4:Y:S04]  /*11a0*/  @P0 LDG.E.S8 R20, [R36.64+0x20] ;  /* 0x0000200424140981 */ /* 0x000f28000c1e1300 */
[----:B------:R-:W4:Y:S01]  /*11b0*/  @P0 LDG.E.S8 R19, [R34.64] ;  /* 0x0000000422130981 */ /* 0x000f22000c1e1300 */
[----:B------:R-:W-:Y:S01]  /*11c0*/  ISETP.NE.AND P0, PT, R42, RZ, PT ;  /* 0x000000ff2a00720c */ /* 0x000fe20003f05270 */
[----:B-----5:R-:W-:Y:S01]  /*11d0*/  @P3 IMAD R9, R22, R21, R9 ;  /* 0x0000001516093224 */ /* 0x020fe200078e0209 */
[----:B------:R-:W-:Y:S01]  /*11e0*/  ISETP.NE.AND P3, PT, R40, RZ, PT ;  /* 0x000000ff2800720c */ /* 0x000fe20003f65270 */
[----:B------:R-:W5:Y:S03]  /*11f0*/  @P4 LDG.E.S8 R22, [R36.64+0x40] ;  /* 0x0000400424164981 */ /* 0x000f66000c1e1300 */
[----:B------:R-:W-:Y:S01]  /*1200*/  P2R R95, PR, RZ, 0x8 ;  /* 0x00000008ff5f7803 */ /* 0x000fe20000000000 */
[----:B------:R-:W5:Y:S01]  /*1210*/  @P4 LDG.E.S8 R21, [R34.64] ;  /* 0x0000000422154981 */ /* 0x000f62000c1e1300 */
[----:B------:R-:W-:Y:S02]  /*1220*/  ISETP.NE.AND P4, PT, R94, RZ, PT ;  /* 0x000000ff5e00720c */ /* 0x000fe40003f85270 */
[----:B------:R-:W-:Y:S01]  /*1230*/  P2R R94, PR, RZ, 0x20 ;  /* 0x00000020ff5e7803 */ /* 0x000fe20000000000 */
[----:B0-----:R-:W5:Y:S04]  /*1240*/  @P2 LDG.E.S8 R29, [R36.64] ;  /* 0x00000004241d2981 */ /* 0x001f68000c1e1300 */
[----:B------:R-:W5:Y:S01]  /*1250*/  @P3 LDG.E.S8 R28, [R38.64] ;  /* 0x00000004261c3981 */ /* 0x000f62000c1e1300 */
[----:B------:R-:W-:Y:S03]  /*1260*/  ISETP.NE.AND P3, PT, R64, RZ, PT ;  /* 0x000000ff4000720c */ /* 0x000fe60003f65270 */
[----:B------:R-:W5:Y:S01]  /*1270*/  @P1 LDG.E.S8 R30, [R36.64+0x20] ;  /* 0x00002004241e1981 */ /* 0x000f62000c1e1300 */
[----:B------:R-:W-:Y:S02]  /*1280*/  P2R R102, PR, RZ, 0x8 ;  /* 0x00000008ff667803 */ /* 0x000fe40000000000 */
[----:B------:R-:W-:Y:S01]  /*1290*/  ISETP.NE.AND P3, PT, R43, RZ, PT ;  /* 0x000000ff2b00720c */ /* 0x000fe20003f65270 */
[----:B------:R-:W5:Y:S01]  /*12a0*/  @P4 LDG.E.S8 R27, [R38.64] ;  /* 0x00000004261b4981 */ /* 0x000f62000c1e1300 */
[----:B------:R-:W-:Y:S02]  /*12b0*/  ISETP.NE.AND P4, PT, R88, RZ, PT ;  /* 0x000000ff5800720c */ /* 0x000fe40003f85270 */
[----:B------:R-:W-:Y:S02]  /*12c0*/  P2R R103, PR, RZ, 0x8 ;  /* 0x00000008ff677803 */ /* 0x000fe40000000000 */
[----:B------:R-:W-:Y:S02]  /*12d0*/  ISETP.NE.AND P3, PT, R44, RZ, PT ;  /* 0x000000ff2c00720c */ /* 0x000fe40003f65270 */
[----:B------:R-:W-:Y:S07]  /*12e0*/  P2R R88, PR, RZ, 0x10 ;  /* 0x00000010ff587803 */ /* 0x000fee0000000000 */
[----:B---3--:R-:W-:Y:S01]  /*12f0*/  @P4 IMAD R13, R24, R23, R13 ;  /* 0x00000017180d4224 */ /* 0x008fe200078e020d */
[----:B------:R-:W-:Y:S01]  /*1300*/  ISETP.NE.AND P4, PT, R47, RZ, PT ;  /* 0x000000ff2f00720c */ /* 0x000fe20003f85270 */
[----:B------:R-:W3:Y:S01]  /*1310*/  @P0 LDG.E.S8 R23, [R36.64] ;  /* 0x0000000424170981 */ /* 0x000ee2000c1e1300 */
[----:B------:R-:W-:Y:S01]  /*1320*/  @P5 IMAD R2, R25, R26, R2 ;  /* 0x0000001a19025224 */ /* 0x000fe200078e0202 */
[----:B------:R-:W-:Y:S02]  /*1330*/  ISETP.NE.AND P0, PT, R89, RZ, PT ;  /* 0x000000ff5900720c */ /* 0x000fe40003f05270 */
[----:B------:R-:W-:Y:S02]  /*1340*/  P2R R89, PR, RZ, 0x40 ;  /* 0x00000040ff597803 */ /* 0x000fe40000000000 */
[----:B------:R-:W-:Y:S06]  /*1350*/  ISETP.NE.AND P5, PT, R41, RZ, PT ;  /* 0x000000ff2900720c */ /* 0x000fec0003fa5270 */
[----:B------:R-:W3:Y:S04]  /*1360*/  @P4 LDG.E.S8 R26, [R36.64+0x40] ;  /* 0x00004004241a4981 */ /* 0x000ee8000c1e1300 */
[----:B------:R-:W3:Y:S04]  /*1370*/  @P0 LDG.E.S8 R32, [R36.64+0x40] ;  /* 0x0000400424200981 */ /* 0x000ee8000c1e1300 */
[----:B------:R-:W3:Y:S04]  /*1380*/  @P5 LDG.E.S8 R25, [R36.64+0x20] ;  /* 0x0000200424195981 */ /* 0x000ee8000c1e1300 */
[----:B------:R-:W3:Y:S04]  /*1390*/  @P5 LDG.E.S8 R24, [R34.64+0x20] ;  /* 0x0000200422185981 */ /* 0x000ee8000c1e1300 */
[----:B------:R-:W3:Y:S01]  /*13a0*/  @P0 LDG.E.S8 R31, [R34.64+0x40] ;  /* 0x00004004221f0981 */ /* 0x000ee2000c1e1300 */
[----:B--2---:R-:W-:Y:S01]  /*13b0*/  @P6 IMAD R6, R17, R18, R6 ;  /* 0x0000001211066224 */ /* 0x004fe200078e0206 */
[----:B------:R-:W-:Y:S01]  /*13c0*/  ISETP.NE.AND P6, PT, R42, RZ, PT ;  /* 0x000000ff2a00720c */ /* 0x000fe20003fc5270 */
[----:B----4-:R-:W-:Y:S01]  /*13d0*/  @P3 IMAD R10, R19, R20, R10 ;  /* 0x00000014130a3224 */ /* 0x010fe200078e020a */
[----:B------:R-:W-:Y:S01]  /*13e0*/  ISETP.NE.AND P3, PT, R103, RZ, PT ;  /* 0x000000ff6700720c */ /* 0x000fe20003f65270 */
[----:B------:R-:W2:Y:S10]  /*13f0*/  @P2 LDG.E.S8 R19, [R34.64+0x40] ;  /* 0x0000400422132981 */ /* 0x000eb4000c1e1300 */
[----:B------:R-:W3:Y:S04]  /*1400*/  @P6 LDG.E.S8 R20, [R34.64+0x20] ;  /* 0x0000200422146981 */ /* 0x000ee8000c1e1300 */
[----:B------:R-:W4:Y:S01]  /*1410*/  @P3 LDG.E.S8 R18, [R34.64+0x20] ;  /* 0x0000200422123981 */ /* 0x000f22000c1e1300 */
[----:B------:R-:W-:Y:S02]  /*1420*/  ISETP.NE.AND P3, PT, R102, RZ, PT ;  /* 0x000000ff6600720c */ /* 0x000fe40003f65270 */
[----:B------:R-:W-:Y:S02]  /*1430*/  P2R R102, PR, RZ, 0x40 ;  /* 0x00000040ff667803 */ /* 0x000fe40000000000 */
[----:B------:R-:W-:Y:S09]  /*1440*/  ISETP.NE.AND P6, PT, R43, RZ, PT ;  /* 0x000000ff2b00720c */ /* 0x000ff20003fc5270 */
[----:B-----5:R-:W-:Y:S01]  /*1450*/  @P3 IMAD R14, R21, R22, R14 ;  /* 0x00000016150e3224 */ /* 0x020fe200078e020e */
[----:B------:R-:W-:Y:S01]  /*1460*/  ISETP.NE.AND P3, PT, R95, RZ, PT ;  /* 0x000000ff5f00720c */ /* 0x000fe20003f65270 */
[----:B------:R-:W5:Y:S04]  /*1470*/  @P4 LDG.E.S8 R22, [R34.64+0x20] ;  /* 0x0000200422164981 */ /* 0x000f68000c1e1300 */
[----:B------:R-:W2:Y:S08]  /*1480*/  @P1 LDG.E.S8 R21, [R34.64+0x40] ;  /* 0x0000400422151981 */ /* 0x000eb0000c1e1300 */
[----:B------:R-:W2:Y:S01]  /*1490*/  @P3 LDG.E.S8 R17, [R34.64+0x40] ;  /* 0x0000400422113981 */ /* 0x000ea2000c1e1300 */
[----:B----4-:R-:W-:Y:S01]  /*14a0*/  @P6 IMAD R3, R18, R27, R3 ;  /* 0x0000001b12036224 */ /* 0x010fe200078e0203 */
[----:B------:R-:W-:-:S13]  /*14b0*/  ISETP.NE.AND P6, PT, R102, RZ, PT ;  /* 0x000000ff6600720c */ /* 0x000fda0003fc5270 */
[----:B---3--:R-:W-:Y:S01]  /*14c0*/  @P6 IMAD R7, R20, R23, R7 ;  /* 0x0000001714076224 */ /* 0x008fe200078e0207 */
[----:B------:R-:W-:Y:S01]  /*14d0*/  ISETP.NE.AND P6, PT, R89, RZ, PT ;  /* 0x000000ff5900720c */ /* 0x000fe20003fc5270 */
[----:B------:R-:W-:Y:S01]  /*14e0*/  @P5 IMAD R11, R24, R25, R11 ;  /* 0x00000019180b5224 */ /* 0x000fe200078e020b */
[----:B------:R-:W-:Y:S01]  /*14f0*/  ISETP.NE.AND P5, PT, R94, RZ, PT ;  /* 0x000000ff5e00720c */ /* 0x000fe20003fa5270 */
[----:B-----5:R-:W-:Y:S01]  /*1500*/  @P4 IMAD R15, R22, R26, R15 ;  /* 0x0000001a160f4224 */ /* 0x020fe200078e020f */
[----:B------:R-:W-:Y:S01]  /*1510*/  ISETP.NE.AND P4, PT, R88, RZ, PT ;  /* 0x000000ff5800720c */ /* 0x000fe20003f85270 */
[----:B--2---:R-:W-:Y:S01]  /*1520*/  @P3 IMAD R4, R17, R28, R4 ;  /* 0x0000001c11043224 */ /* 0x004fe200078e0204 */
[----:B------:R-:W-:Y:S01]  /*1530*/  ISETP.NE.AND P3, PT, R75, RZ, PT ;  /* 0x000000ff4b00720c */ /* 0x000fe20003f65270 */
[----:B------:R-:W-:Y:S01]  /*1540*/  @P2 IMAD R8, R19, R29, R8 ;  /* 0x0000001d13082224 */ /* 0x000fe200078e0208 */
[----:B------:R-:W-:Y:S01]  /*1550*/  ISETP.NE.AND P2, PT, R74, RZ, PT ;  /* 0x000000ff4a00720c */ /* 0x000fe20003f45270 */
[----:B------:R-:W-:Y:S01]  /*1560*/  @P1 IMAD R12, R21, R30, R12 ;  /* 0x0000001e150c1224 */ /* 0x000fe200078e020c */
[----:B------:R-:W-:Y:S01]  /*1570*/  ISETP.NE.AND P1, PT, R65, RZ, PT ;  /* 0x000000ff4100720c */ /* 0x000fe20003f25270 */
[----:B------:R-:W-:Y:S01]  /*1580*/  @P0 IMAD R16, R31, R32, R16 ;  /* 0x000000201f100224 */ /* 0x000fe200078e0210 */
[----:B------:R-:W-:-:S13]  /*1590*/  PLOP3.LUT P0, PT, PT, PT, UP0, 0x40, 0x0 ;  /* 0x000000000000781c */ /* 0x000fda0003f0e808 */
[----:B------:R-:W-:-:S05]  /*15a0*/  @P0 BRA `(.L_x_182) ;  /* 0xfffff87000000947 */ /* 0x000fca000383ffff */
.L_x_181:
        /* <DEDUP_REMOVED lines=17> */
.L_x_184:
[----:B------:R-:W-:Y:S05]  /*16c0*/  BSYNC B0 ;  /* 0x0000000000007941 */ /* 0x000fea0003800000 */
.L_x_183:
[----:B0-----:R-:W-:Y:S01]  /*16d0*/  IADD3 R20, P0, R96, UR14, RZ ;  /* 0x0000000e60147c10 */ /* 0x001fe2000ff1e0ff */
[----:B------:R-:W-:Y:S03]  /*16e0*/  BSSY B0, `(.L_x_185) ;  /* 0x000000f000007945 */ /* 0x000fe60003800000 */
[----:B------:R-:W-:Y:S02]  /*16f0*/  IADD3.X R21, R51, UR23, RZ, P0, !PT ;  /* 0x0000001733157c10 */ /* 0x000fe400087fe4ff */
[----:B------:R-:W-:-:S04]  /*1700*/  IADD3 R18, P0, R98, UR18, RZ ;  /* 0x0000001262127c10 */ /* 0x000fc8000ff1e0ff */
        /* <DEDUP_REMOVED lines=10> */
.L_x_187:
[----:B------:R-:W0:Y:S02]  /*17b0*/  F2I.S8.NTZ R17, R17 ;  /* 0x0000001100117305 */ /* 0x000e240000202100 */
[----:B0-----:R0:W-:Y:S02]  /*17c0*/  STG.E.U8 [R18.64], R17 ;  /* 0x0000001112007986 */ /* 0x0011e4000c101104 */
.L_x_186:
[----:B------:R-:W-:Y:S05]  /*17d0*/  BSYNC B0 ;  /* 0x0000000000007941 */ /* 0x000fea0003800000 */
.L_x_185:
[----:B------:R-:W-:Y:S01]  /*17e0*/  BSSY B0, `(.L_x_188) ;  /* 0x000000c000007945 */ /* 0x000fe20003800000 */
[----:B------:R-:W-:Y:S05]  /*17f0*/  @!P3 BRA `(.L_x_189) ;  /* 0x000000a00000b947 */ /* 0x000fea0003800000 */
[----:B------:R-:W-:Y:S01]  /*1800*/  ISETP.NE.U32.AND P0, PT, RZ, UR24, PT ;  /* 0x00000018ff007c0c */ /* 0x000fe2000bf05070 */
[----:B------:R-:W1:Y:S03]  /*1810*/  I2F R5, R9 ;  /* 0x0000000900057306 */ /* 0x000e660000201400 */
[----:B------:R-:W-:Y:S01]  /*1820*/  ISETP.NE.AND.EX P0, PT, RZ, UR21, PT, P0 ;  /* 0x00000015ff007c0c */ /* 0x000fe2000bf05300 */
[----:B-1----:R-:W-:-:S12]  /*1830*/  FMUL R5, R5, c[0x0][0x16c] ;  /* 0x00005b0005057a20 */ /* 0x002fd80000400000 */
[----:B------:R-:W-:Y:S05]  /*1840*/  @!P0 BRA `(.L_x_190) ;  /* 0x0000003000008947 */ /* 0x000fea0003800000 */
[----:B------:R-:W2:Y:S02]  /*1850*/  LDG.E.S8 R0, [R20.64+0x20] ;  /* 0x0000200414007981 */ /* 0x000ea4000c1e1300 */
[----:B--2---:R-:W1:Y:S02]  /*1860*/  I2F.S16 R0, R0 ;  /* 0x0000000000007306 */ /* 0x004e640000101400 */
[----:B-1----:R-:W-:-:S06]  /*1870*/  FFMA R5, R0, c[0x0][0x19c], R5 ;  /* 0x0000670000057a23 */ /* 0x002fcc0000000005 */
.L_x_190:
[----:B------:R-:W1:Y:S02]  /*1880*/  F2I.S8.NTZ R5, R5 ;  /* 0x0000000500057305 */ /* 0x000e640000202100 */
[----:B-1----:R1:W-:Y:S02]  /*1890*/  STG.E.U8 [R18.64+0x20], R5 ;  /* 0x0000200512007986 */ /* 0x0023e4000c101104 */
.L_x_189:
[----:B------:R-:W-:Y:S05]  /*18a0*/  BSYNC B0 ;  /* 0x0000000000007941 */ /* 0x000fea0003800000 */
.L_x_188:
[----:B------:R-:W-:Y:S01]  /*18b0*/  BSSY B0, `(.L_x_191) ;  /* 0x000000c000007945 */ /* 0x000fe20003800000 */
[----:B------:R-:W-:Y:S05]  /*18c0*/  @!P4 BRA `(.L_x_192) ;  /* 0x000000a00000c947 */ /* 0x000fea0003800000 */
[----:B------:R-:W-:Y:S01]  /*18d0*/  ISETP.NE.U32.AND P0, PT, RZ, UR24, PT ;  /* 0x00000018ff007c0c */ /* 0x000fe2000bf05070 */
[----:B-1----:R-:W1:Y:S03]  /*18e0*/  I2F R5, R13 ;  /* 0x0000000d00057306 */ /* 0x002e660000201400 */
[----:B------:R-:W-:Y:S01]  /*18f0*/  ISETP.NE.AND.EX P0, PT, RZ, UR21, PT, P0 ;  /* 0x00000015ff007c0c */ /* 0x000fe2000bf05300 */
[----:B-1----:R-:W-:-:S12]  /*1900*/  FMUL R5, R5, c[0x0][0x16c] ;  /* 0x00005b0005057a20 */ /* 0x002fd80000400000 */
[----:B------:R-:W-:Y:S05]  /*1910*/  @!P0 BRA `(.L_x_193) ;  /* 0x0000003000008947 */ /* 0x000fea0003800000 */
[----:B------:R-:W2:Y:S02]  /*1920*/  LDG.E.S8 R0, [R20.64+0x40] ;  /* 0x0000400414007981 */ /* 0x000ea4000c1e1300 */
[----:B--2---:R-:W1:Y:S02]  /*1930*/  I2F.S16 R0, R0 ;  /* 0x0000000000007306 */ /* 0x004e640000101400 */
[----:B-1----:R-:W-:-:S06]  /*1940*/  FFMA R5, R0, c[0x0][0x19c], R5 ;  /* 0x0000670000057a23 */ /* 0x002fcc0000000005 */
.L_x_193:
[----:B------:R-:W1:Y:S02]  /*1950*/  F2I.S8.NTZ R5, R5 ;  /* 0x0000000500057305 */ /* 0x000e640000202100 */
[----:B-1----:R1:W-:Y:S02]  /*1960*/  STG.E.U8 [R18.64+0x40], R5 ;  /* 0x0000400512007986 */ /* 0x0023e4000c101104 */
.L_x_192:
[----:B------:R-:W-:Y:S05]  /*1970*/  BSYNC B0 ;  /* 0x0000000000007941 */ /* 0x000fea0003800000 */
.L_x_191:
        /* <DEDUP_REMOVED lines=9> */
[----:B------:R-:W3:Y:S02]  /*1a10*/  I2F R2, R2 ;  /* 0x0000000200027306 */ /* 0x000ee40000201400 */
[----:B-1-3--:R-:W-:-:S06]  /*1a20*/  FMUL R5, R2, c[0x0][0x16c] ;  /* 0x00005b0002057a20 */ /* 0x00afcc0000400000 */
[----:B--2---:R-:W1:Y:S02]  /*1a30*/  @P0 I2F.S16 R0, R0 ;  /* 0x0000000000000306 */ /* 0x004e640000101400 */
[----:B-1----:R-:W-:Y:S01]  /*1a40*/  @P0 FFMA R5, R0, c[0x0][0x19c], R5 ;  /* 0x0000670000050a23 */ /* 0x002fe20000000005 */
[----:B0-----:R-:W-:-:S04]  /*1a50*/  IADD3 R18, P0, R92, UR18, RZ ;  /* 0x000000125c127c10 */ /* 0x001fc8000ff1e0ff */
[----:B------:R-:W-:Y:S01]  /*1a60*/  IADD3.X R19, R52, UR19, RZ, P0, !PT ;  /* 0x0000001334137c10 */ /* 0x000fe200087fe4ff */
[----:B------:R-:W0:Y:S04]  /*1a70*/  F2I.S8.NTZ R5, R5 ;  /* 0x0000000500057305 */ /* 0x000e280000202100 */
[----:B0-----:R0:W-:Y:S04]  /*1a80*/  STG.E.U8 [R18.64], R5 ;  /* 0x0000000512007986 */ /* 0x0011e8000c101104 */
.L_x_195:
[----:B------:R-:W-:Y:S05]  /*1a90*/  BSYNC B0 ;  /* 0x0000000000007941 */ /* 0x000fea0003800000 */
.L_x_194:
[----:B------:R-:W-:Y:S01]  /*1aa0*/  IADD3 R20, P0, R84, UR14, RZ ;  /* 0x0000000e54147c10 */ /* 0x000fe2000ff1e0ff */
[----:B------:R-:W-:Y:S03]  /*1ab0*/  BSSY B0, `(.L_x_196) ;  /* 0x000000f000007945 */ /* 0x000fe60003800000 */
[----:B------:R-:W-:Y:S02]  /*1ac0*/  IADD3.X R21, R55, UR23, RZ, P0, !PT ;  /* 0x0000001737157c10 */ /* 0x000fe400087fe4ff */
[----:B01----:R-:W-:-:S04]  /*1ad0*/  IADD3 R18, P0, R86, UR18, RZ ;  /* 0x0000001256127c10 */ /* 0x003fc8000ff1e0ff */
        /* <DEDUP_REMOVED lines=10> */
.L_x_198:
[----:B------:R-:W0:Y:S02]  /*1b80*/  F2I.S8.NTZ R5, R5 ;  /* 0x0000000500057305 */ /* 0x000e240000202100 */
[----:B0-----:R0:W-:Y:S02]  /*1b90*/  STG.E.U8 [R18.64], R5 ;  /* 0x0000000512007986 */ /* 0x0011e4000c101104 */
.L_x_197:
[----:B------:R-:W-:Y:S05]  /*1ba0*/  BSYNC B0 ;  /* 0x0000000000007941 */ /* 0x000fea0003800000 */
.L_x_196:
[----:B------:R-:W-:Y:S01]  /*1bb0*/  ISETP.NE.AND P0, PT, R44, RZ, PT ;  /* 0x000000ff2c00720c */ /* 0x000fe20003f05270 */
        /* <DEDUP_REMOVED lines=10> */
.L_x_201:
[----:B------:R-:W0:Y:S02]  /*1c60*/  F2I.S8.NTZ R5, R5 ;  /* 0x0000000500057305 */ /* 0x000e240000202100 */
[----:B0-----:R0:W-:Y:S02]  /*1c70*/  STG.E.U8 [R18.64+0x20], R5 ;  /* 0x0000200512007986 */ /* 0x0011e4000c101104 */
.L_x_200:
[----:B------:R-:W-:Y:S05]  /*1c80*/  BSYNC B0 ;  /* 0x0000000000007941 */ /* 0x000fea0003800000 */
.L_x_199:
        /* <DEDUP_REMOVED lines=11> */
.L_x_204:
[----:B------:R-:W0:Y:S02]  /*1d40*/  F2I.S8.NTZ R5, R5 ;  /* 0x0000000500057305 */ /* 0x000e240000202100 */
[----:B0-----:R0:W-:Y:S02]  /*1d50*/  STG.E.U8 [R18.64+0x40], R5 ;  /* 0x0000400512007986 */ /* 0x0011e4000c101104 */
.L_x_203:
[----:B------:R-:W-:Y:S05]  /*1d60*/  BSYNC B0 ;  /* 0x0000000000007941 */ /* 0x000fea0003800000 */
.L_x_202:
[----:B------:R-:W-:Y:S01]  /*1d70*/  ISETP.NE.AND P0, PT, R43, RZ, PT ;  /* 0x000000ff2b00720c */ /* 0x000fe20003f05270 */
[----:B------:R-:W-:-:S12]  /*1d80*/  BSSY B0, `(.L_x_205) ;  /* 0x0000011000007945 */ /* 0x000fd80003800000 */
        /* <DEDUP_REMOVED lines=8> */
[----:B------:R-:W1:Y:S02]  /*1e10*/  I2F R3, R3 ;  /* 0x0000000300037306 */ /* 0x000e640000201400 */
[----:B01----:R-:W-:-:S06]  /*1e20*/  FMUL R5, R3, c[0x0][0x16c] ;  /* 0x00005b0003057a20 */ /* 0x003fcc0000400000 */
[----:B--2---:R-:W0:Y:S02]  /*1e30*/  @P0 I2F.S16 R0, R0 ;  /* 0x0000000000000306 */ /* 0x004e240000101400 */
[----:B0-----:R-:W-:Y:S01]  /*1e40*/  @P0 FFMA R5, R0, c[0x0][0x19c], R5 ;  /* 0x0000670000050a23 */ /* 0x001fe20000000005 */
[----:B------:R-:W-:-:S04]  /*1e50*/  IADD3 R18, P0, R82, UR18, RZ ;  /* 0x0000001252127c10 */ /* 0x000fc8000ff1e0ff */
[----:B------:R-:W-:Y:S01]  /*1e60*/  IADD3.X R19, R56, UR19, RZ, P0, !PT ;  /* 0x0000001338137c10 */ /* 0x000fe200087fe4ff */
[----:B------:R-:W0:Y:S04]  /*1e70*/  F2I.S8.NTZ R5, R5 ;  /* 0x0000000500057305 */ /* 0x000e280000202100 */
[----:B0-----:R0:W-:Y:S04]  /*1e80*/  STG.E.U8 [R18.64], R5 ;  /* 0x0000000512007986 */ /* 0x0011e8000c101104 */
.L_x_206:
[----:B------:R-:W-:Y:S05]  /*1e90*/  BSYNC B0 ;  /* 0x0000000000007941 */ /* 0x000fea0003800000 */
.L_x_205:
[----:B------:R-:W-:Y:S01]  /*1ea0*/  IADD3 R20, P0, R76, UR14, RZ ;  /* 0x0000000e4c147c10 */ /* 0x000fe2000ff1e0ff */
[----:B------:R-:W-:Y:S03]  /*1eb0*/  BSSY B0, `(.L_x_207) ;  /* 0x0000010000007945 */ /* 0x000fe60003800000 */
[----:B------:R-:W-:Y:S02]  /*1ec0*/  IADD3.X R21, R59, UR23, RZ, P0, !PT ;  /* 0x000000173b157c10 */ /* 0x000fe400087fe4ff */
[----:B0-----:R-:W-:-:S04]  /*1ed0*/  IADD3 R18, P0, R78, UR18, RZ ;  /* 0x000000124e127c10 */ /* 0x001fc8000ff1e0ff */
[----:B------:R-:W-:Y:S02]  /*1ee0*/  IADD3.X R19, R58, UR19, RZ, P0, !PT ;  /* 0x000000133a137c10 */ /* 0x000fe400087fe4ff */
[----:B------:R-:W-:-:S13]  /*1ef0*/  ISETP.NE.AND P0, PT, R42, RZ, PT ;  /* 0x000000ff2a00720c */ /* 0x000fda0003f05270 */
        /* <DEDUP_REMOVED lines=9> */
.L_x_209:
[----:B------:R-:W0:Y:S02]  /*1f90*/  F2I.S8.NTZ R3, R3 ;  /* 0x0000000300037305 */ /* 0x000e240000202100 */
[----:B0-----:R0:W-:Y:S02]  /*1fa0*/  STG.E.U8 [R18.64], R3 ;  /* 0x0000000312007986 */ /* 0x0011e4000c101104 */
.L_x_208:
[----:B------:R-:W-:Y:S05]  /*1fb0*/  BSYNC B0 ;  /* 0x0000000000007941 */ /* 0x000fea0003800000 */
.L_x_207:
        /* <DEDUP_REMOVED lines=11> */
.L_x_212:
[----:B------:R-:W0:Y:S02]  /*2070*/  F2I.S8.NTZ R3, R3 ;  /* 0x0000000300037305 */ /* 0x000e240000202100 */
[----:B0-----:R0:W-:Y:S02]  /*2080*/  STG.E.U8 [R18.64+0x20], R3 ;  /* 0x0000200312007986 */ /* 0x0011e4000c101104 */
.L_x_211:
[----:B------:R-:W-:Y:S05]  /*2090*/  BSYNC B0 ;  /* 0x0000000000007941 */ /* 0x000fea0003800000 */
.L_x_210:
        /* <DEDUP_REMOVED lines=11> */
.L_x_215:
[----:B------:R-:W0:Y:S02]  /*2150*/  F2I.S8.NTZ R3, R3 ;  /* 0x0000000300037305 */ /* 0x000e240000202100 */
[----:B0-----:R0:W-:Y:S02]  /*2160*/  STG.E.U8 [R18.64+0x40], R3 ;  /* 0x0000400312007986 */ /* 0x0011e4000c101104 */
.L_x_214:
[----:B------:R-:W-:Y:S05]  /*2170*/  BSYNC B0 ;  /* 0x0000000000007941 */ /* 0x000fea0003800000 */
.L_x_213:
        /* <DEDUP_REMOVED lines=18> */
.L_x_217:
[----:B------:R-:W-:Y:S05]  /*22a0*/  BSYNC B0 ;  /* 0x0000000000007941 */ /* 0x000fea0003800000 */
.L_x_216:
[----:B0-----:R-:W-:Y:S01]  /*22b0*/  IADD3 R6, P0, R66, UR14, RZ ;  /* 0x0000000e42067c10 */ /* 0x001fe2000ff1e0ff */
[----:B------:R-:W-:Y:S03]  /*22c0*/  BSSY B0, `(.L_x_218) ;  /* 0x0000010000007945 */ /* 0x000fe60003800000 */
[----:B------:R-:W-:Y:S02]  /*22d0*/  IADD3.X R7, R63, UR23, RZ, P0, !PT ;  /* 0x000000173f077c10 */ /* 0x000fe400087fe4ff */
[----:B------:R-:W-:-:S04]  /*22e0*/  IADD3 R4, P0, R68, UR18, RZ ;  /* 0x0000001244047c10 */ /* 0x000fc8000ff1e0ff */
        /* <DEDUP_REMOVED lines=11> */
.L_x_220:
[----:B------:R-:W0:Y:S02]  /*23a0*/  F2I.S8.NTZ R3, R3 ;  /* 0x0000000300037305 */ /* 0x000e240000202100 */
[----:B0-----:R0:W-:Y:S02]  /*23b0*/  STG.E.U8 [R4.64], R3 ;  /* 0x0000000304007986 */ /* 0x0011e4000c101104 */
.L_x_219:
[----:B------:R-:W-:Y:S05]  /*23c0*/  BSYNC B0 ;  /* 0x0000000000007941 */ /* 0x000fea0003800000 */
.L_x_218:
        /* <DEDUP_REMOVED lines=11> */
.L_x_223:
[----:B------:R-:W0:Y:S02]  /*2480*/  F2I.S8.NTZ R3, R3 ;  /* 0x0000000300037305 */ /* 0x000e240000202100 */
[----:B0-----:R0:W-:Y:S02]  /*2490*/  STG.E.U8 [R4.64+0x20], R3 ;  /* 0x0000200304007986 */ /* 0x0011e4000c101104 */
.L_x_222:
[----:B------:R-:W-:Y:S05]  /*24a0*/  BSYNC B0 ;  /* 0x0000000000007941 */ /* 0x000fea0003800000 */
.L_x_221:
        /* <DEDUP_REMOVED lines=11> */
.L_x_226:
[----:B------:R-:W0:Y:S02]  /*2560*/  F2I.S8.NTZ R3, R3 ;  /* 0x0000000300037305 */ /* 0x000e240000202100 */
[----:B0-----:R0:W-:Y:S02]  /*2570*/  STG.E.U8 [R4.64+0x40], R3 ;  /* 0x0000400304007986 */ /* 0x0011e4000c101104 */
.L_x_225:
[----:B------:R-:W-:Y:S05]  /*2580*/  BSYNC B0 ;  /* 0x0000000000007941 */ /* 0x000fea0003800000 */
.L_x_224:
[----:B------:R-:W-:Y:S02]  /*2590*/  UIADD3 UR20, UR20, UR11, URZ ;  /* 0x0000000b14147290 */ /* 0x000fe4000fffe03f */
[----:B------:R-:W-:Y:S02]  /*25a0*/  UISETP.NE.U32.AND UP0, UPT, UR24, URZ, UPT ;  /* 0x0000003f1800728c */ /* 0x000fe4000bf05070 */
[----:B------:R-:W-:-:S02]  /*25b0*/  UISETP.GE.AND UP1, UPT, UR20, UR10, UPT ;  /* 0x0000000a1400728c */ /* 0x000fc4000bf26270 */
[----:B------:R-:W-:Y:S02]  /*25c0*/  ULDC.64 UR8, c[0x0][0x1c8] ;  /* 0x0000720000087ab9 */ /* 0x000fe40000000a00 */
[----:B------:R-:W-:Y:S02]  /*25d0*/  UMOV UR28, UR22 ;  /* 0x00000016001c7c82 */ /* 0x000fe40008000000 */
[----:B------:R-:W-:Y:S01]  /*25e0*/  UMOV UR29, UR15 ;  /* 0x0000000f001d7c82 */ /* 0x000fe20008000000 */
[----:B------:R-:W-:Y:S01]  /*25f0*/  PLOP3.LUT P0, PT, PT, PT, UP1, 0x40, 0x0 ;  /* 0x000000000000781c */ /* 0x000fe20003f0e818 */
[----:B------:R-:W-:Y:S02]  /*2600*/  UISETP.NE.AND.EX UP0, UPT, UR21, URZ, UPT, UP0 ;  /* 0x0000003f1500728c */ /* 0x000fe4000bf05300 */
[----:B------:R-:W-:Y:S02]  /*2610*/  UIMAD.WIDE.U32 UR28, UR13, UR8, UR28 ;  /* 0x000000080d1c72a5 */ /* 0x000fe4000f8e001c */
[----:B------:R-:W-:-:S02]  /*2620*/  ULDC.64 UR6, c[0x0][0x1d8] ;  /* 0x0000760000067ab9 */ /* 0x000fc40000000a00 */
[----:B------:R-:W-:Y:S02]  /*2630*/  UMOV UR15, UR23 ;  /* 0x00000017000f7c82 */ /* 0x000fe40008000000 */
        /* <DEDUP_REMOVED lines=10> */
[----:B------:R-:W-:-:S02]  /*26e0*/  @UP0 UIADD3 UR23, UR27, UR22, URZ ;  /* 0x000000161b170290 */ /* 0x000fc4000fffe03f */
[----:B------:R-:W-:Y:S02]  /*26f0*/  UIMAD UR17, UR13, UR9, UR17 ;  /* 0x000000090d1172a4 */ /* 0x000fe4000f8e0211 */
[----:B------:R-:W-:Y:S02]  /*2700*/  UIMAD UR19, UR13, UR7, UR19 ;  /* 0x000000070d1372a4 */ /* 0x000fe4000f8e0213 */
[----:B------:R-:W-:Y:S02]  /*2710*/  USEL UR14, UR14, UR26, !UP0 ;  /* 0x0000001a0e0e7287 */ /* 0x000fe4000c000000 */
[----:B------:R-:W-:Y:S02]  /*2720*/  USEL UR24, UR30, URZ, UP0 ;  /* 0x0000003f1e187287 */ /* 0x000fe40008000000 */
[----:B------:R-:W-:Y:S02]  /*2730*/  UMOV UR22, UR28 ;  /* 0x0000001c00167c82 */ /* 0x000fe40008000000 */
[----:B------:R-:W-:Y:S01]  /*2740*/  USEL UR21, UR21, URZ, UP0 ;  /* 0x0000003f15157287 */ /* 0x000fe20008000000 */
[----:B------:R-:W-:Y:S01]  /*2750*/  @!P0 CALL.REL.NOINC `(.L_x_227) ;  /* 0x0000001000008944 */ /* 0x000fe20003c00000 */
[----:B------:R-:W-:Y:S05]  /*2760*/  BRA `(.L_x_228) ;  /* 0xffffe45000007947 */ /* 0x000fea000383ffff */
.L_x_227:
[----:B------:R-:W-:-:S01]  /*2770*/  NOP ;  /* 0x0000000000007918 */ /* 0x000fc20000000000 */
[----:B------:R-:W-:Y:S05]  /*2780*/  EXIT ;  /* 0x000000000000794d */ /* 0x000fea0003800000 */
.L_x_229:
        /* <DEDUP_REMOVED lines=15> */
.L_x_378:


//--------------------- .text._ZN7cutlass9reference6device6kernel26TensorScaleBiasGemmBatchedINS_9TensorRefIiNS_6layout22ColumnMajorInterleavedILi32EEEEENS4_IaS7_EEfNS4_IfNS5_8RowMajorEEENS_16NumericConverterIafLNS_15FloatRoundStyleE2EEELi4ELi4EEEvNS_4gemm9GemmCoordET_T0_T1_T2_SK_illll --------------------------
	.section	.text._ZN7cutlass9reference6device6kernel26TensorScaleBiasGemmBatchedINS_9TensorRefIiNS_6layout22ColumnMajorInterleavedILi32EEEEENS4_IaS7_EEfNS4_IfNS5_8RowMajorEEENS_16NumericConverterIafLNS_15FloatRoundStyleE2EEELi4ELi4EEEvNS_4gemm9GemmCoordET_T0_T1_T2_SK_illll,"ax",@progbits
	.sectioninfo	@"SHI_REGISTERS=70"
	.align	128
        .global         _ZN7cutlass9reference6device6kernel26TensorScaleBiasGemmBatchedINS_9TensorRefIiNS_6layout22ColumnMajorInterleavedILi32EEEEENS4_IaS7_EEfNS4_IfNS5_8RowMajorEEENS_16NumericConverterIafLNS_15FloatRoundStyleE2EEELi4ELi4EEEvNS_4gemm9GemmCoordET_T0_T1_T2_SK_illll
        .type           _ZN7cutlass9reference6device6kernel26TensorScaleBiasGemmBatchedINS_9TensorRefIiNS_6layout22ColumnMajorInterleavedILi32EEEEENS4_IaS7_EEfNS4_IfNS5_8RowMajorEEENS_16NumericConverterIafLNS_15FloatRoundStyleE2EEELi4ELi4EEEvNS_4gemm9GemmCoordET_T0_T1_T2_SK_illll,@function
        .size           _ZN7cutlass9reference6device6kernel26TensorScaleBiasGemmBatchedINS_9TensorRefIiNS_6layout22ColumnMajorInterleavedILi32EEEEENS4_IaS7_EEfNS4_IfNS5_8RowMajorEEENS_16NumericConverterIafLNS_15FloatRoundStyleE2EEELi4ELi4EEEvNS_4gemm9GemmCoordET_T0_T1_T2_SK_illll,(.L_x_379 - _ZN7cutlass9reference6device6kernel26TensorScaleBiasGemmBatchedINS_9TensorRefIiNS_6layout22ColumnMajorInterleavedILi32EEEEENS4_IaS7_EEfNS4_IfNS5_8RowMajorEEENS_16NumericConverterIafLNS_15FloatRoundStyleE2EEELi4ELi4EEEvNS_4gemm9GemmCoordET_T0_T1_T2_SK_illll)
        .other          _ZN7cutlass9reference6device6kernel26TensorScaleBiasGemmBatchedINS_9TensorRefIiNS_6layout22ColumnMajorInterleavedILi32EEEEENS4_IaS7_EEfNS4_IfNS5_8RowMajorEEENS_16NumericConverterIafLNS_15FloatRoundStyleE2EEELi4ELi4EEEvNS_4gemm9GemmCoordET_T0_T1_T2_SK_illll,@"STO_CUDA_ENTRY STV_DEFAULT"
_ZN7cutlass9reference6device6kernel26TensorScaleBiasGemmBatchedINS_9TensorRefIiNS_6layout22ColumnMajorInterleavedILi32EEEEENS4_IaS7_EEfNS4_IfNS5_8RowMajorEEENS_16NumericConverterIafLNS_15FloatRoundStyleE2EEELi4ELi4EEEvNS_4gemm9GemmCoordET_T0_T1_T2_SK_illll:
.text._ZN7cutlass9reference6device6kernel26TensorScaleBiasGemmBatchedINS_9TensorRefIiNS_6layout22ColumnMajorInterleavedILi32EEEEENS4_IaS7_EEfNS4_IfNS5_8RowMajorEEENS_16NumericConverterIafLNS_15FloatRoundStyleE2EEELi4ELi4EEEvNS_4gemm9GemmCoordET_T0_T1_T2_SK_illll:
[----:B------:R-:W-:Y:S02]  /*0000*/  MOV R1, c[0x0][0x28] ;  /* 0x00000a0000017a02 */ /* 0x000fe40000000f00 */
[----:B------:R-:W0:Y:S01]  /*0010*/  S2UR UR11, SR_CTAID.Z ;  /* 0x00000000000b79c3 */ /* 0x000e220000002700 */
[----:B------:R-:W-:Y:S02]  /*0020*/  ULDC UR4, c[0x0][0x1b8] ;  /* 0x00006e0000047ab9 */ /* 0x000fe40000000800 */
[----:B0-----:R-:W-:-:S06]  /*0030*/  UISETP.GE.AND UP0, UPT, UR11, UR4, UPT ;  /* 0x000000040b00728c */ /* 0x001fcc000bf06270 */
[----:B------:R-:W-:-:S13]  /*0040*/  PLOP3.LUT P0, PT, PT, PT, UP0, 0x80, 0x0 ;  /* 0x000000000000781c */ /* 0x000fda0003f0f008 */
[----:B------:R-:W-:Y:S05]  /*0050*/  @P0 EXIT ;  /* 0x000000000000094d */ /* 0x000fea0003800000 */
[----:B------:R-:W0:Y:S01]  /*0060*/  S2R R5, SR_TID.Y ;  /* 0x0000000000057919 */ /* 0x000e220000002200 */
[----:B------:R-:W-:Y:S02]  /*0070*/  ULDC UR21, c[0x0][0x14] ;  /* 0x0000050000157ab9 */ /* 0x000fe40000000800 */
[----:B------:R-:W-:Y:S01]  /*0080*/  ULDC.64 UR4, c[0x0][0x1d0] ;  /* 0x0000740000047ab9 */ /* 0x000fe20000000a00 */
[----:B------:R-:W0:Y:S01]  /*0090*/  S2R R0, SR_CTAID.Y ;  /* 0x0000000000007919 */ /* 0x000e220000002600 */
[----:B------:R-:W-:Y:S02]  /*00a0*/  UIMAD.WIDE.U32 UR12, UR21, UR4, URZ ;  /* 0x00000004150c72a5 */ /* 0x000fe4000f8e003f */
[----:B------:R-:W-:Y:S01]  /*00b0*/  ULDC.64 UR6, c[0x0][0x1c0] ;  /* 0x0000700000067ab9 */ /* 0x000fe20000000a00 */
[----:B------:R-:W1:Y:S01]  /*00c0*/  S2R R3, SR_TID.X ;  /* 0x0000000000037919 */ /* 0x000e620000002100 */
[----:B------:R-:W-:Y:S02]  /*00d0*/  UIMAD UR10, UR21, UR5, UR13 ;  /* 0x00000005150a72a4 */ /* 0x000fe4000f8e020d */
[----:B------:R-:W-:Y:S01]  /*00e0*/  UIMAD.WIDE.U32 UR16, UR21, UR6, URZ ;  /* 0x00000006151072a5 */ /* 0x000fe2000f8e003f */
[----:B------:R-:W1:Y:S01]  /*00f0*/  S2R R46, SR_CTAID.X ;  /* 0x00000000002e7919 */ /* 0x000e620000002500 */
[----:B------:R-:W-:-:S02]  /*0100*/  ULDC.64 UR4, c[0x0][0x1d8] ;  /* 0x0000760000047ab9 */ /* 0x000fc40000000a00 */
[----:B------:R-:W-:Y:S02]  /*0110*/  ULDC.64 UR8, c[0x0][0x1c8] ;  /* 0x0000720000087ab9 */ /* 0x000fe40000000a00 */
[----:B------:R-:W-:Y:S02]  /*0120*/  UIMAD.WIDE.U32 UR18, UR21, UR4, URZ ;  /* 0x00000004151272a5 */ /* 0x000fe4000f8e003f */
[----:B------:R-:W-:Y:S02]  /*0130*/  UIMAD.WIDE.U32 UR14, UR21, UR8, URZ ;  /* 0x00000008150e72a5 */ /* 0x000fe4000f8e003f */
[----:B------:R-:W-:Y:S02]  /*0140*/  UIMAD UR8, UR21, UR7, UR17 ;  /* 0x00000007150872a4 */ /* 0x000fe4000f8e0211 */
[----:B------:R-:W-:Y:S02]  /*0150*/  USHF.R.S32.HI UR17, URZ, 0x1f, UR11 ;  /* 0x0000001f3f117899 */ /* 0x000fe4000801140b */
[----:B------:R-:W-:-:S02]  /*0160*/  UIMAD UR13, UR21, UR5, UR19 ;  /* 0x00000005150d72a4 */ /* 0x000fc4000f8e0213 */
[----:B------:R-:W-:Y:S01]  /*0170*/  ULDC.64 UR6, c[0x0][0x1d0] ;  /* 0x0000740000067ab9 */ /* 0x000fe20000000a00 */
[----:B0-----:R-:W-:Y:S01]  /*0180*/  IMAD R0, R0, c[0x0][0x4], R5 ;  /* 0x0000010000007a24 */ /* 0x001fe200078e0205 */
[----:B------:R-:W-:Y:S02]  /*0190*/  ULDC.64 UR4, c[0x0][0x1d8] ;  /* 0x0000760000047ab9 */ /* 0x000fe40000000a00 */
[----:B------:R-:W-:Y:S01]  /*01a0*/  UIMAD UR19, UR17, UR4, URZ ;  /* 0x00000004111372a4 */ /* 0x000fe2000f8e023f */
[----:B------:R-:W-:Y:S01]  /*01b0*/  IMAD.SHL.U32 R15, R0, 0x4, RZ ;  /* 0x00000004000f7824 */ /* 0x000fe200078e00ff */
[----:B------:R-:W-:Y:S02]  /*01c0*/  UIMAD.WIDE.U32 UR22, UR11, UR4, URZ ;  /* 0x000000040b1672a5 */ /* 0x000fe4000f8e003f */
[----:B------:R-:W-:Y:S01]  /*01d0*/  UIMAD UR19, UR11, UR5, UR19 ;  /* 0x000000050b1372a4 */ /* 0x000fe2000f8e0213 */
[----:B-1----:R-:W-:Y:S01]  /*01e0*/  IMAD R46, R46, c[0x0][0x0], R3 ;  /* 0x000000002e2e7a24 */ /* 0x002fe200078e0203 */
[----:B------:R-:W-:Y:S01]  /*01f0*/  SHF.R.S32.HI R56, RZ, 0x1f, R15 ;  /* 0x0000001fff387819 */ /* 0x000fe2000001140f */
[----:B------:R-:W-:Y:S01]  /*0200*/  ULDC.64 UR4, c[0x0][0x1c0] ;  /* 0x0000700000047ab9 */ /* 0x000fe20000000a00 */
[C---:B------:R-:W-:Y:S01]  /*0210*/  ISETP.GE.AND P1, PT, R15.reuse, c[0x0][0x164], PT ;  /* 0x000059000f007a0c */ /* 0x040fe20003f26270 */
[----:B------:R-:W-:Y:S01]  /*0220*/  IMAD.SHL.U32 R46, R46, 0x4, RZ ;  /* 0x000000042e2e7824 */ /* 0x000fe200078e00ff */
[----:B------:R-:W-:Y:S01]  /*0230*/  LEA.HI R56, R56, R15, RZ, 0x5 ;  /* 0x0000000f38387211 */ /* 0x000fe200078f28ff */
[----:B------:R-:W-:Y:S01]  /*0240*/  UIMAD UR9, UR21, UR9, UR15 ;  /* 0x00000009150972a4 */ /* 0x000fe2000f8e020f */
[C---:B------:R-:W-:Y:S01]  /*0250*/  IADD3 R21, R15.reuse, 0x1, RZ ;  /* 0x000000010f157810 */ /* 0x040fe20007ffe0ff */
[----:B------:R-:W-:Y:S01]  /*0260*/  UIMAD UR20, UR17, UR6, URZ ;  /* 0x00000006111472a4 */ /* 0x000fe2000f8e023f */
[----:B------:R-:W-:Y:S01]  /*0270*/  LOP3.LUT R2, R56, 0xffffffe0, RZ, 0xc0, !PT ;  /* 0xffffffe038027812 */ /* 0x000fe200078ec0ff */
[----:B------:R-:W-:Y:S01]  /*0280*/  UIMAD UR21, UR17, UR4, URZ ;  /* 0x00000004111572a4 */ /* 0x000fe2000f8e023f */
[----:B------:R-:W-:Y:S01]  /*0290*/  SHF.R.S32.HI R56, RZ, 0x5, R56 ;  /* 0x00000005ff387819 */ /* 0x000fe20000011438 */
[----:B------:R-:W-:Y:S01]  /*02a0*/  UIMAD.WIDE.U32 UR24, UR11, UR6, URZ ;  /* 0x000000060b1872a5 */ /* 0x000fe2000f8e003f */
[----:B------:R-:W-:Y:S01]  /*02b0*/  IADD3 R66, R46, 0x1, RZ ;  /* 0x000000012e427810 */ /* 0x000fe20007ffe0ff */
[----:B------:R-:W-:Y:S01]  /*02c0*/  IMAD.IADD R2, R15, 0x1, -R2 ;  /* 0x000000010f027824 */ /* 0x000fe200078e0a02 */
[----:B------:R-:W-:Y:S01]  /*02d0*/  SHF.R.S32.HI R7, RZ, 0x1f, R56 ;  /* 0x0000001fff077819 */ /* 0x000fe20000011438 */
[----:B------:R-:W-:Y:S01]  /*02e0*/  UIMAD UR20, UR11, UR7, UR20 ;  /* 0x000000070b1472a4 */ /* 0x000fe2000f8e0214 */
[----:B------:R-:W-:Y:S01]  /*02f0*/  ISETP.LT.AND P2, PT, R66, c[0x0][0x160], !P1 ;  /* 0x0000580042007a0c */ /* 0x000fe20004f41270 */
[----:B------:R-:W-:Y:S01]  /*0300*/  UIMAD.WIDE.U32 UR28, UR11, UR4, URZ ;  /* 0x000000040b1c72a5 */ /* 0x000fe2000f8e003f */
[--C-:B------:R-:W-:Y:S01]  /*0310*/  SHF.R.S32.HI R3, RZ, 0x1f, R2.reuse ;  /* 0x0000001fff037819 */ /* 0x100fe20000011402 */
[----:B------:R-:W-:Y:S01]  /*0320*/  IMAD R5, R7, c[0x0][0x178], RZ ;  /* 0x00005e0007057a24 */ /* 0x000fe200078e02ff */
[----:B------:R-:W-:Y:S01]  /*0330*/  IADD3 R0, R15, 0x3, RZ ;  /* 0x000000030f007810 */ /* 0x000fe20007ffe0ff */
[----:B------:R-:W-:Y:S01]  /*0340*/  IMAD R7, R7, c[0x0][0x188], RZ ;  /* 0x0000620007077a24 */ /* 0x000fe200078e02ff */
[C---:B------:R-:W-:Y:S01]  /*0350*/  IADD3 R4, R46.reuse, 0x3, RZ ;  /* 0x000000032e047810 */ /* 0x040fe20007ffe0ff */
[----:B------:R-:W-:Y:S01]  /*0360*/  IMAD.WIDE R58, R46, 0x20, R2 ;  /* 0x000000202e3a7825 */ /* 0x000fe200078e0202 */
[----:B------:R-:W-:Y:S01]  /*0370*/  P2R R42, PR, RZ, 0x4 ;  /* 0x00000004ff2a7803 */ /* 0x000fe20000000000 */
[----:B------:R-:W-:Y:S01]  /*0380*/  UIMAD UR21, UR11, UR5, UR21 ;  /* 0x000000050b1572a4 */ /* 0x000fe2000f8e0215 */
[----:B------:R-:W-:Y:S01]  /*0390*/  SHF.R.S32.HI R52, RZ, 0x1f, R21 ;  /* 0x0000001fff347819 */ /* 0x000fe20000011415 */
[----:B------:R-:W-:Y:S01]  /*03a0*/  IMAD.WIDE R2, R66, 0x20, R2 ;  /* 0x0000002042027825 */ /* 0x000fe200078e0202 */
[----:B------:R-:W-:Y:S01]  /*03b0*/  ISETP.LT.AND P3, PT, R46, c[0x0][0x160], !P1 ;  /* 0x000058002e007a0c */ /* 0x000fe20004f61270 */
[----:B------:R-:W-:Y:S01]  /*03c0*/  ULDC.64 UR26, c[0x0][0x180] ;  /* 0x00006000001a7ab9 */ /* 0x000fe20000000a00 */
[----:B------:R-:W-:Y:S01]  /*03d0*/  ISETP.GE.AND P0, PT, R21, c[0x0][0x164], PT ;  /* 0x0000590015007a0c */ /* 0x000fe20003f06270 */
[----:B------:R-:W-:Y:S01]  /*03e0*/  IMAD.WIDE.U32 R22, R56, c[0x0][0x178], R58 ;  /* 0x00005e0038167a25 */ /* 0x000fe200078e003a */
[----:B------:R-:W-:Y:S01]  /*03f0*/  LEA.HI R52, R52, R21, RZ, 0x5 ;  /* 0x0000001534347211 */ /* 0x000fe200078f28ff */
[----:B------:R-:W-:Y:S01]  /*0400*/  ULDC.64 UR6, c[0x0][0x1c8] ;  /* 0x0000720000067ab9 */ /* 0x000fe20000000a00 */
[----:B------:R-:W-:Y:S01]  /*0410*/  ISETP.GE.AND P4, PT, R0, c[0x0][0x164], PT ;  /* 0x0000590000007a0c */ /* 0x000fe20003f86270 */
[----:B------:R-:W-:Y:S01]  /*0420*/  IMAD R18, R56, c[0x0][0x17c], R5 ;  /* 0x00005f0038127a24 */ /* 0x000fe200078e0205 */
[----:B------:R-:W-:Y:S01]  /*0430*/  IADD3 R5, R46, 0x2, RZ ;  /* 0x000000022e057810 */ /* 0x000fe20007ffe0ff */
[----:B------:R-:W-:Y:S01]  /*0440*/  IMAD R7, R56, c[0x0][0x18c], R7 ;  /* 0x0000630038077a24 */ /* 0x000fe200078e0207 */
[----:B------:R-:W-:Y:S01]  /*0450*/  LOP3.LUT R10, R52, 0xffffffe0, RZ, 0xc0, !PT ;  /* 0xffffffe0340a7812 */ /* 0x000fe200078ec0ff */
[----:B------:R-:W-:Y:S01]  /*0460*/  IMAD.WIDE.U32 R58, R56, c[0x0][0x188], R58 ;  /* 0x00006200383a7a25 */ /* 0x000fe200078e003a */
[----:B------:R-:W-:Y:S01]  /*0470*/  ISETP.LT.AND P2, PT, R5, c[0x0][0x160], !P1 ;  /* 0x0000580005007a0c */ /* 0x000fe20004f41270 */
[----:B------:R-:W-:Y:S01]  /*0480*/  ULDC.64 UR4, c[0x0][0x170] ;  /* 0x00005c0000047ab9 */ /* 0x000fe20000000a00 */
[----:B------:R-:W-:Y:S01]  /*0490*/  ISETP.LT.AND P1, PT, R4, c[0x0][0x160], !P1 ;  /* 0x0000580004007a0c */ /* 0x000fe20004f21270 */
[C-C-:B------:R-:W-:Y:S01]  /*04a0*/  IMAD.WIDE.U32 R64, R56.reuse, c[0x0][0x178], R2.reuse ;  /* 0x00005e0038407a25 */ /* 0x140fe200078e0002 */
[----:B------:R-:W-:Y:S01]  /*04b0*/  P2R R41, PR, RZ, 0x4 ;  /* 0x00000004ff297803 */ /* 0x000fe20000000000 */
[----:B------:R-:W-:Y:S01]  /*04c0*/  UIMAD.WIDE.U32 UR26, UR11, UR6, UR26 ;  /* 0x000000060b1a72a5 */ /* 0x000fe2000f8e001a */
[----:B------:R-:W-:Y:S01]  /*04d0*/  P2R R40, PR, RZ, 0x2 ;  /* 0x00000002ff287803 */ /* 0x000fe20000000000 */
[----:B------:R-:W-:Y:S01]  /*04e0*/  IMAD.WIDE.U32 R56, R56, c[0x0][0x188], R2 ;  /* 0x0000620038387a25 */ /* 0x000fe200078e0002 */
[----:B------:R-:W-:Y:S01]  /*04f0*/  IADD3 R2, R15, 0x2, RZ ;  /* 0x000000020f027810 */ /* 0x000fe20007ffe0ff */
[----:B------:R-:W-:Y:S01]  /*0500*/  UIMAD UR17, UR17, UR6, URZ ;  /* 0x00000006111172a4 */ /* 0x000fe2000f8e023f */
[----:B------:R-:W-:Y:S01]  /*0510*/  SHF.R.S32.HI R3, RZ, 0x1f, R0 ;  /* 0x0000001fff037819 */ /* 0x000fe20000011400 */
[----:B------:R-:W-:Y:S01]  /*0520*/  IMAD.IADD R10, R21, 0x1, -R10 ;  /* 0x00000001150a7824 */ /* 0x000fe200078e0a0a */
[----:B------:R-:W-:Y:S01]  /*0530*/  SHF.R.S32.HI R9, RZ, 0x1f, R2 ;  /* 0x0000001fff097819 */ /* 0x000fe20000011402 */
[----:B------:R-:W-:Y:S01]  /*0540*/  ULEA UR6, UP0, UR28, UR4, 0x2 ;  /* 0x000000041c067291 */ /* 0x000fe2000f80103f */
[----:B------:R-:W-:Y:S01]  /*0550*/  LEA.HI R44, R3, R0, RZ, 0x5 ;  /* 0x00000000032c7211 */ /* 0x000fe200078f28ff */
[----:B------:R-:W-:Y:S01]  /*0560*/  UIADD3 UR21, UR29, UR21, URZ ;  /* 0x000000151d157290 */ /* 0x000fe2000fffe03f */
[----:B------:R-:W-:Y:S01]  /*0570*/  LEA.HI R48, R9, R2, RZ, 0x5 ;  /* 0x0000000209307211 */ /* 0x000fe200078f28ff */
[----:B------:R-:W-:Y:S01]  /*0580*/  UIMAD UR7, UR11, UR7, UR17 ;  /* 0x000000070b0772a4 */ /* 0x000fe2000f8e0211 */
[----:B------:R-:W-:Y:S01]  /*0590*/  ISETP.LT.AND P1, PT, R46, c[0x0][0x160], !P0 ;  /* 0x000058002e007a0c */ /* 0x000fe20004721270 */
[----:B------:R-:W-:Y:S01]  /*05a0*/  ULEA.HI.X UR17, UR28, UR5, UR21, 0x2, UP0 ;  /* 0x000000051c117291 */ /* 0x000fe200080f1415 */
[----:B------:R-:W-:Y:S01]  /*05b0*/  LOP3.LUT R17, R48, 0xffffffe0, RZ, 0xc0, !PT ;  /* 0xffffffe030117812 */ /* 0x000fe200078ec0ff */
[----:B------:R-:W-:Y:S01]  /*05c0*/  UIADD3 UR21, UR25, UR20, URZ ;  /* 0x0000001419157290 */ /* 0x000fe2000fffe03f */
[----:B------:R-:W-:Y:S01]  /*05d0*/  LOP3.LUT R3, R44, 0xffffffe0, RZ, 0xc0, !PT ;  /* 0xffffffe02c037812 */ /* 0x000fe200078ec0ff */
[----:B------:R-:W-:Y:S01]  /*05e0*/  ULDC.64 UR4, c[0x0][0x198] ;  /* 0x0000660000047ab9 */ /* 0x000fe20000000a00 */
[----:B------:R-:W-:Y:S01]  /*05f0*/  P2R R39, PR, RZ, 0x2 ;  /* 0x00000002ff277803 */ /* 0x000fe20000000000 */
[C---:B------:R-:W-:Y:S01]  /*0600*/  IMAD.IADD R16, R2.reuse, 0x1, -R17 ;  /* 0x0000000102107824 */ /* 0x040fe200078e0a11 */
[----:B------:R-:W-:Y:S01]  /*0610*/  ISETP.LT.AND P1, PT, R5, c[0x0][0x160], !P0 ;  /* 0x0000580005007a0c */ /* 0x000fe20004721270 */
[----:B------:R-:W-:Y:S01]  /*0620*/  ULEA UR20, UP0, UR24, UR4, 0x2 ;  /* 0x0000000418147291 */ /* 0x000fe2000f80103f */
[----:B------:R-:W-:Y:S01]  /*0630*/  ISETP.GE.AND P5, PT, R2, c[0x0][0x164], PT ;  /* 0x0000590002007a0c */ /* 0x000fe20003fa6270 */
[----:B------:R-:W-:Y:S01]  /*0640*/  IMAD.IADD R2, R0, 0x1, -R3 ;  /* 0x0000000100027824 */ /* 0x000fe200078e0a03 */
[----:B------:R-:W-:Y:S01]  /*0650*/  ISETP.LT.AND P2, PT, R66, c[0x0][0x160], !P0 ;  /* 0x0000580042007a0c */ /* 0x000fe20004741270 */
[----:B------:R-:W-:Y:S01]  /*0660*/  USHF.L.U64.HI UR21, UR24, 0x2, UR21 ;  /* 0x0000000218157899 */ /* 0x000fe20008010215 */
[----:B------:R-:W-:Y:S01]  /*0670*/  ISETP.LT.AND P0, PT, R4, c[0x0][0x160], !P0 ;  /* 0x0000580004007a0c */ /* 0x000fe20004701270 */
[----:B------:R-:W-:Y:S01]  /*0680*/  UIADD3 UR19, UR23, UR19, URZ ;  /* 0x0000001317137290 */ /* 0x000fe2000fffe03f */
[----:B------:R-:W-:Y:S01]  /*0690*/  P2R R37, PR, RZ, 0x2 ;  /* 0x00000002ff257803 */ /* 0x000fe20000000000 */
[----:B------:R-:W-:Y:S01]  /*06a0*/  UIADD3.X UR21, UR21, UR5, URZ, UP0, !UPT ;  /* 0x0000000515157290 */ /* 0x000fe200087fe43f */
[----:B------:R-:W-:Y:S01]  /*06b0*/  SHF.R.S32.HI R52, RZ, 0x5, R52 ;  /* 0x00000005ff347819 */ /* 0x000fe20000011434 */
[----:B------:R-:W-:Y:S01]  /*06c0*/  USHF.L.U64.HI UR19, UR22, 0x2, UR19 ;  /* 0x0000000216137899 */ /* 0x000fe20008010213 */
[----:B------:R-:W-:Y:S01]  /*06d0*/  ISETP.LT.AND P1, PT, R66, c[0x0][0x160], !P5 ;  /* 0x0000580042007a0c */ /* 0x000fe20006f21270 */
[----:B------:R-:W-:Y:S01]  /*06e0*/  ULDC.64 UR4, c[0x0][0x1a8] ;  /* 0x00006a0000047ab9 */ /* 0x000fe20000000a00 */
[----:B------:R-:W-:Y:S01]  /*06f0*/  SHF.R.S32.HI R17, RZ, 0x1f, R16 ;  /* 0x0000001fff117819 */ /* 0x000fe20000011410 */
[----:B------:R-:W-:Y:S01]  /*0700*/  ULEA UR24, UP0, UR22, UR4, 0x2 ;  /* 0x0000000416187291 */ /* 0x000fe2000f80103f */
[----:B------:R-:W-:Y:S01]  /*0710*/  SHF.R.S32.HI R11, RZ, 0x1f, R10 ;  /* 0x0000001fff0b7819 */ /* 0x000fe2000001140a */
[----:B------:R-:W-:Y:S01]  /*0720*/  IMAD.IADD R6, R59, 0x1, R7 ;  /* 0x000000013b067824 */ /* 0x000fe200078e0207 */
[----:B------:R-:W-:Y:S01]  /*0730*/  SHF.R.S32.HI R3, RZ, 0x1f, R2 ;  /* 0x0000001fff037819 */ /* 0x000fe20000011402 */
[C---:B------:R-:W-:Y:S01]  /*0740*/  IMAD.WIDE R50, R46.reuse, 0x20, R16 ;  /* 0x000000202e327825 */ /* 0x040fe200078e0210 */
[----:B------:R-:W-:Y:S01]  /*0750*/  P2R R36, PR, RZ, 0x1 ;  /* 0x00000001ff247803 */ /* 0x000fe20000000000 */
[----:B------:R-:W-:Y:S01]  /*0760*/  UIADD3.X UR28, UR19, UR5, URZ, UP0, !UPT ;  /* 0x00000005131c7290 */ /* 0x000fe200087fe43f */
[----:B------:R-:W-:Y:S01]  /*0770*/  SHF.R.S32.HI R9, RZ, 0x1f, R52 ;  /* 0x0000001fff097819 */ /* 0x000fe20000011434 */
[----:B------:R-:W-:Y:S01]  /*0780*/  IMAD.WIDE R54, R46, 0x20, R10 ;  /* 0x000000202e367825 */ /* 0x000fe200078e020a */
[----:B------:R-:W-:Y:S01]  /*0790*/  P2R R43, PR, RZ, 0x8 ;  /* 0x00000008ff2b7803 */ /* 0x000fe20000000000 */
[----:B------:R-:W-:Y:S01]  /*07a0*/  UMOV UR29, UR26 ;  /* 0x0000001a001d7c82 */ /* 0x000fe20008000000 */
[----:B------:R-:W-:Y:S01]  /*07b0*/  P2R R38, PR, RZ, 0x4 ;  /* 0x00000004ff267803 */ /* 0x000fe20000000000 */
[----:B------:R-:W-:Y:S01]  /*07c0*/  IMAD.WIDE R16, R66, 0x20, R16 ;  /* 0x0000002042107825 */ /* 0x000fe200078e0210 */
[----:B------:R-:W-:Y:S01]  /*07d0*/  ISETP.LT.AND P0, PT, R46, c[0x0][0x160], !P5 ;  /* 0x000058002e007a0c */ /* 0x000fe20006f01270 */
[----:B------:R-:W-:Y:S01]  /*07e0*/  USHF.L.U32 UR23, UR16, 0x2, URZ ;  /* 0x0000000210177899 */ /* 0x000fe2000800063f */
[C---:B------:R-:W-:Y:S01]  /*07f0*/  ISETP.LT.AND P6, PT, R5.reuse, c[0x0][0x160], !P5 ;  /* 0x0000580005007a0c */ /* 0x040fe20006fc1270 */
[--C-:B------:R-:W-:Y:S01]  /*0800*/  IMAD.WIDE.U32 R26, R52, c[0x0][0x178], R54.reuse ;  /* 0x00005e00341a7a25 */ /* 0x100fe200078e0036 */
[----:B------:R-:W-:Y:S01]  /*0810*/  P2R R34, PR, RZ, 0x2 ;  /* 0x00000002ff227803 */ /* 0x000fe20000000000 */
[----:B------:R-:W-:Y:S01]  /*0820*/  USHF.L.U32 UR25, UR12, 0x2, URZ ;  /* 0x000000020c197899 */ /* 0x000fe2000800063f */
[----:B------:R-:W-:Y:S01]  /*0830*/  ISETP.LT.AND P5, PT, R4, c[0x0][0x160], !P5 ;  /* 0x0000580004007a0c */ /* 0x000fe20006fa1270 */
[----:B------:R-:W-:Y:S01]  /*0840*/  IMAD.WIDE.U32 R54, R52, c[0x0][0x188], R54 ;  /* 0x0000620034367a25 */ /* 0x000fe200078e0036 */
[----:B------:R-:W-:Y:S01]  /*0850*/  ISETP.LT.AND P2, PT, R5, c[0x0][0x160], !P4 ;  /* 0x0000580005007a0c */ /* 0x000fe20006741270 */
[----:B------:R-:W-:Y:S01]  /*0860*/  USHF.L.U32 UR26, UR18, 0x2, URZ ;  /* 0x00000002121a7899 */ /* 0x000fe2000800063f */
[----:B------:R-:W-:Y:S01]  /*0870*/  ISETP.LT.AND P1, PT, R4, c[0x0][0x160], !P4 ;  /* 0x0000580004007a0c */ /* 0x000fe20006721270 */
[C---:B------:R-:W-:Y:S01]  /*0880*/  IMAD.WIDE R4, R66.reuse, 0x20, R10 ;  /* 0x0000002042047825 */ /* 0x040fe200078e020a */
[----:B------:R-:W-:Y:S01]  /*0890*/  ISETP.LT.AND P3, PT, R66, c[0x0][0x160], !P4 ;  /* 0x0000580042007a0c */ /* 0x000fe20006761270 */
[----:B------:R-:W-:Y:S01]  /*08a0*/  USHF.L.U64.HI UR8, UR16, 0x2, UR8 ;  /* 0x0000000210087899 */ /* 0x000fe20008010208 */
[C---:B------:R-:W-:Y:S01]  /*08b0*/  ISETP.LT.AND P4, PT, R46.reuse, c[0x0][0x160], !P4 ;  /* 0x000058002e007a0c */ /* 0x040fe20006781270 */
[----:B------:R-:W-:Y:S01]  /*08c0*/  IMAD.WIDE R46, R46, 0x20, R2 ;  /* 0x000000202e2e7825 */ /* 0x000fe200078e0202 */
[----:B------:R-:W-:Y:S01]  /*08d0*/  SHF.R.S32.HI R48, RZ, 0x5, R48 ;  /* 0x00000005ff307819 */ /* 0x000fe20000011430 */
[----:B------:R-:W-:Y:S01]  /*08e0*/  USHF.L.U64.HI UR10, UR12, 0x2, UR10 ;  /* 0x000000020c0a7899 */ /* 0x000fe2000801020a */
[----:B------:R-:W-:Y:S01]  /*08f0*/  SHF.R.S32.HI R44, RZ, 0x5, R44 ;  /* 0x00000005ff2c7819 */ /* 0x000fe2000001142c */
[----:B------:R-:W-:Y:S01]  /*0900*/  IMAD.WIDE R66, R66, 0x20, R2 ;  /* 0x0000002042427825 */ /* 0x000fe200078e0202 */
[----:B------:R-:W-:Y:S01]  /*0910*/  SHF.R.S32.HI R11, RZ, 0x1f, R48 ;  /* 0x0000001fff0b7819 */ /* 0x000fe20000011430 */
[----:B------:R-:W-:Y:S01]  /*0920*/  USHF.L.U64.HI UR13, UR18, 0x2, UR13 ;  /* 0x00000002120d7899 */ /* 0x000fe2000801020d */
[----:B------:R-:W-:Y:S01]  /*0930*/  SHF.R.S32.HI R13, RZ, 0x1f, R44 ;  /* 0x0000001fff0d7819 */ /* 0x000fe2000001142c */
[C---:B------:R-:W-:Y:S01]  /*0940*/  IMAD R3, R9.reuse, c[0x0][0x178], RZ ;  /* 0x00005e0009037a24 */ /* 0x040fe200078e02ff */
[----:B------:R-:W-:Y:S01]  /*0950*/  SHF.R.S32.HI R14, RZ, 0x1f, R15 ;  /* 0x0000001fff0e7819 */ /* 0x000fe2000001140f */
[----:B------:R-:W-:Y:S01]  /*0960*/  IMAD R9, R9, c[0x0][0x188], RZ ;  /* 0x0000620009097a24 */ /* 0x000fe200078e02ff */
[----:B------:R-:W-:Y:S01]  /*0970*/  SHF.R.S32.HI R20, RZ, 0x1f, R21 ;  /* 0x0000001fff147819 */ /* 0x000fe20000011415 */
[C---:B------:R-:W-:Y:S01]  /*0980*/  IMAD R24, R52.reuse, c[0x0][0x17c], R3 ;  /* 0x00005f0034187a24 */ /* 0x040fe200078e0203 */
[----:B------:R-:W-:Y:S01]  /*0990*/  SHF.L.U64.HI R14, R15, 0x2, R14 ;  /* 0x000000020f0e7819 */ /* 0x000fe2000001020e */
[C---:B------:R-:W-:Y:S01]  /*09a0*/  IMAD R9, R52.reuse, c[0x0][0x18c], R9 ;  /* 0x0000630034097a24 */ /* 0x040fe200078e0209 */
[----:B------:R-:W-:Y:S01]  /*09b0*/  SHF.L.U64.HI R20, R21, 0x2, R20 ;  /* 0x0000000215147819 */ /* 0x000fe20000010214 */
[C-C-:B------:R-:W-:Y:S01]  /*09c0*/  IMAD.WIDE.U32 R62, R52.reuse, c[0x0][0x178], R4.reuse ;  /* 0x00005e00343e7a25 */ /* 0x140fe200078e0004 */
[----:B------:R-:W-:Y:S01]  /*09d0*/  P2R R35, PR, RZ, 0x1 ;  /* 0x00000001ff237803 */ /* 0x000fe20000000000 */
[----:B------:R-:W-:Y:S01]  /*09e0*/  UIADD3 UR27, UR27, UR7, URZ ;  /* 0x000000071b1b7290 */ /* 0x000fe2000fffe03f */
[----:B------:R-:W-:Y:S01]  /*09f0*/  IADD3 R7, R7, R57, RZ ;  /* 0x0000003907077210 */ /* 0x000fe20007ffe0ff */
[----:B------:R-:W-:Y:S01]  /*0a00*/  IMAD.WIDE.U32 R52, R52, c[0x0][0x188], R4 ;  /* 0x0000620034347a25 */ /* 0x000fe200078e0004 */
[----:B------:R-:W-:-:S02]  /*0a10*/  ULDC.64 UR4, c[0x0][0x118] ;  /* 0x0000460000047ab9 */ /* 0x000fc40000000a00 */
[----:B------:R-:W-:Y:S01]  /*0a20*/  ULDC UR22, c[0x0][0x14] ;  /* 0x0000050000167ab9 */ /* 0x000fe20000000800 */
[C---:B------:R-:W-:Y:S01]  /*0a30*/  IMAD R5, R11.reuse, c[0x0][0x178], RZ ;  /* 0x00005e000b057a24 */ /* 0x040fe200078e02ff */
[----:B------:R-:W-:Y:S01]  /*0a40*/  ULDC UR19, c[0x0][0x1b8] ;  /* 0x00006e0000137ab9 */ /* 0x000fe20000000800 */
[----:B------:R-:W-:Y:S01]  /*0a50*/  IMAD R11, R11, c[0x0][0x188], RZ ;  /* 0x000062000b0b7a24 */ /* 0x000fe200078e02ff */
[----:B------:R-:W-:Y:S01]  /*0a60*/  UMOV UR12, UR24 ;  /* 0x00000018000c7c82 */ /* 0x000fe20008000000 */
[C---:B------:R-:W-:Y:S01]  /*0a70*/  IMAD.WIDE.U32 R30, R48.reuse, c[0x0][0x178], R50 ;  /* 0x00005e00301e7a25 */ /* 0x040fe200078e0032 */
[----:B------:R-:W-:Y:S02]  /*0a80*/  UMOV UR16, UR20 ;  /* 0x0000001400107c82 */ /* 0x000fe40008000000 */
[----:B------:R-:W-:Y:S01]  /*0a90*/  UMOV UR7, UR28 ;  /* 0x0000001c00077c82 */ /* 0x000fe20008000000 */
[C---:B------:R-:W-:Y:S01]  /*0aa0*/  IMAD R28, R48.reuse, c[0x0][0x17c], R5 ;  /* 0x00005f00301c7a24 */ /* 0x040fe200078e0205 */
[----:B------:R-:W-:Y:S01]  /*0ab0*/  UMOV UR18, UR21 ;  /* 0x0000001500127c82 */ /* 0x000fe20008000000 */
[----:B------:R-:W-:-:S02]  /*0ac0*/  IMAD R11, R48, c[0x0][0x18c], R11 ;  /* 0x00006300300b7a24 */ /* 0x000fc400078e020b */
[----:B------:R-:W-:-:S04]  /*0ad0*/  IMAD.WIDE.U32 R50, R48, c[0x0][0x188], R50 ;  /* 0x0000620030327a25 */ /* 0x000fc800078e0032 */
[----:B------:R-:W-:-:S04]  /*0ae0*/  IMAD.WIDE.U32 R60, R48, c[0x0][0x178], R16 ;  /* 0x00005e00303c7a25 */ /* 0x000fc800078e0010 */
[----:B------:R-:W-:-:S04]  /*0af0*/  IMAD.WIDE.U32 R48, R48, c[0x0][0x188], R16 ;  /* 0x0000620030307a25 */ /* 0x000fc800078e0010 */
[----:B------:R-:W-:Y:S02]  /*0b00*/  IMAD.IADD R16, R23, 0x1, R18 ;  /* 0x0000000117107824 */ /* 0x000fe400078e0212 */
[C---:B------:R-:W-:Y:S02]  /*0b10*/  IMAD.SHL.U32 R17, R22.reuse, 0x4, RZ ;  /* 0x0000000416117824 */ /* 0x040fe400078e00ff */
[----:B------:R-:W-:Y:S01]  /*0b20*/  IMAD R3, R13, c[0x0][0x178], RZ ;  /* 0x00005e000d037a24 */ /* 0x000fe200078e02ff */
[----:B------:R-:W-:Y:S01]  /*0b30*/  SHF.L.U64.HI R16, R22, 0x2, R16 ;  /* 0x0000000216107819 */ /* 0x000fe20000010210 */
[----:B------:R-:W-:Y:S02]  /*0b40*/  IMAD.IADD R22, R27, 0x1, R24 ;  /* 0x000000011b167824 */ /* 0x000fe400078e0218 */
[----:B------:R-:W-:Y:S02]  /*0b50*/  IMAD.SHL.U32 R23, R26, 0x4, RZ ;  /* 0x000000041a177824 */ /* 0x000fe400078e00ff */
[----:B------:R-:W-:Y:S01]  /*0b60*/  IMAD R32, R44, c[0x0][0x17c], R3 ;  /* 0x00005f002c207a24 */ /* 0x000fe200078e0203 */
[----:B------:R-:W-:Y:S01]  /*0b70*/  SHF.L.U64.HI R22, R26, 0x2, R22 ;  /* 0x000000021a167819 */ /* 0x000fe20000010216 */
[----:B------:R-:W-:Y:S01]  /*0b80*/  IMAD.IADD R26, R31, 0x1, R28 ;  /* 0x000000011f1a7824 */ /* 0x000fe200078e021c */
[----:B------:R-:W-:Y:S01]  /*0b90*/  IADD3 R28, R28, R61, RZ ;  /* 0x0000003d1c1c7210 */ /* 0x000fe20007ffe0ff */
[----:B------:R-:W-:-:S03]  /*0ba0*/  IMAD.WIDE.U32 R4, R44, c[0x0][0x178], R46 ;  /* 0x00005e002c047a25 */ /* 0x000fc600078e002e */
[----:B------:R-:W-:Y:S01]  /*0bb0*/  SHF.L.U64.HI R26, R30, 0x2, R26 ;  /* 0x000000021e1a7819 */ /* 0x000fe2000001021a */
[----:B------:R-:W-:Y:S01]  /*0bc0*/  IMAD R13, R13, c[0x0][0x188], RZ ;  /* 0x000062000d0d7a24 */ /* 0x000fe200078e02ff */
[----:B------:R-:W-:Y:S01]  /*0bd0*/  SHF.L.U64.HI R28, R60, 0x2, R28 ;  /* 0x000000023c1c7819 */ /* 0x000fe2000001021c */
[----:B------:R-:W-:-:S04]  /*0be0*/  IMAD.WIDE.U32 R2, R44, c[0x0][0x178], R66 ;  /* 0x00005e002c027a25 */ /* 0x000fc800078e0042 */
[----:B------:R-:W-:Y:S02]  /*0bf0*/  IMAD.SHL.U32 R27, R30, 0x4, RZ ;  /* 0x000000041e1b7824 */ /* 0x000fe400078e00ff */
[----:B------:R-:W-:Y:S02]  /*0c00*/  IMAD.IADD R30, R5, 0x1, R32 ;  /* 0x00000001051e7824 */ /* 0x000fe400078e0220 */
[C---:B------:R-:W-:Y:S02]  /*0c10*/  IMAD R13, R44.reuse, c[0x0][0x18c], R13 ;  /* 0x000063002c0d7a24 */ /* 0x040fe400078e020d */
[----:B------:R-:W-:Y:S01]  /*0c20*/  IMAD.WIDE.U32 R46, R44, c[0x0][0x188], R46 ;  /* 0x000062002c2e7a25 */ /* 0x000fe200078e002e */
[----:B------:R-:W-:-:S03]  /*0c30*/  SHF.L.U64.HI R30, R4, 0x2, R30 ;  /* 0x00000002041e7819 */ /* 0x000fc6000001021e */
[----:B------:R-:W-:Y:S02]  /*0c40*/  IMAD.IADD R18, R18, 0x1, R65 ;  /* 0x0000000112127824 */ /* 0x000fe400078e0241 */
[----:B------:R-:W-:Y:S02]  /*0c50*/  IMAD.IADD R24, R24, 0x1, R63 ;  /* 0x0000000118187824 */ /* 0x000fe400078e023f */
[----:B------:R-:W-:Y:S01]  /*0c60*/  IMAD.IADD R32, R32, 0x1, R3 ;  /* 0x0000000120207824 */ /* 0x000fe200078e0203 */
[----:B------:R-:W-:Y:S01]  /*0c70*/  SHF.L.U64.HI R18, R64, 0x2, R18 ;  /* 0x0000000240127819 */ /* 0x000fe20000010212 */
[----:B------:R-:W-:Y:S01]  /*0c80*/  IMAD.WIDE.U32 R44, R44, c[0x0][0x188], R66 ;  /* 0x000062002c2c7a25 */ /* 0x000fe200078e0042 */
[----:B------:R-:W-:Y:S02]  /*0c90*/  SHF.L.U64.HI R24, R62, 0x2, R24 ;  /* 0x000000023e187819 */ /* 0x000fe40000010218 */
[----:B------:R-:W-:Y:S01]  /*0ca0*/  SHF.L.U64.HI R32, R2, 0x2, R32 ;  /* 0x0000000202207819 */ /* 0x000fe20000010220 */
[----:B------:R-:W-:-:S02]  /*0cb0*/  IMAD.IADD R8, R55, 0x1, R9 ;  /* 0x0000000137087824 */ /* 0x000fc400078e0209 */
[----:B------:R-:W-:Y:S02]  /*0cc0*/  IMAD.IADD R10, R51, 0x1, R11 ;  /* 0x00000001330a7824 */ /* 0x000fe400078e020b */
[----:B------:R-:W-:Y:S02]  /*0cd0*/  IMAD.IADD R12, R47, 0x1, R13 ;  /* 0x000000012f0c7824 */ /* 0x000fe400078e020d */
[----:B------:R-:W-:Y:S02]  /*0ce0*/  IMAD.SHL.U32 R19, R64, 0x4, RZ ;  /* 0x0000000440137824 */ /* 0x000fe400078e00ff */
[----:B------:R-:W-:Y:S02]  /*0cf0*/  IMAD.SHL.U32 R25, R62, 0x4, RZ ;  /* 0x000000043e197824 */ /* 0x000fe400078e00ff */
[----:B------:R-:W-:Y:S02]  /*0d00*/  IMAD.SHL.U32 R29, R60, 0x4, RZ ;  /* 0x000000043c1d7824 */ /* 0x000fe400078e00ff */
[----:B------:R-:W-:-:S02]  /*0d10*/  IMAD.SHL.U32 R31, R4, 0x4, RZ ;  /* 0x00000004041f7824 */ /* 0x000fc400078e00ff */
[----:B------:R-:W-:Y:S02]  /*0d20*/  IMAD.SHL.U32 R33, R2, 0x4, RZ ;  /* 0x0000000402217824 */ /* 0x000fe400078e00ff */
[----:B------:R-:W-:Y:S02]  /*0d30*/  IMAD.SHL.U32 R15, R15, 0x4, RZ ;  /* 0x000000040f0f7824 */ /* 0x000fe400078e00ff */
[----:B------:R-:W-:Y:S02]  /*0d40*/  IMAD.SHL.U32 R21, R21, 0x4, RZ ;  /* 0x0000000415157824 */ /* 0x000fe400078e00ff */
[----:B------:R-:W-:Y:S02]  /*0d50*/  IMAD.IADD R9, R9, 0x1, R53 ;  /* 0x0000000109097824 */ /* 0x000fe400078e0235 */
[----:B------:R-:W-:Y:S02]  /*0d60*/  IMAD.IADD R11, R11, 0x1, R49 ;  /* 0x000000010b0b7824 */ /* 0x000fe400078e0231 */
[----:B------:R-:W-:-:S02]  /*0d70*/  IMAD.IADD R13, R13, 0x1, R45 ;  /* 0x000000010d0d7824 */ /* 0x000fc400078e022d */
.L_x_262:
[C---:B------:R-:W-:Y:S01]  /*0d80*/  IADD3 R62, P0, R15.reuse, UR16, RZ ;  /* 0x000000100f3e7c10 */ /* 0x040fe2000ff1e0ff */
[----:B------:R-:W-:Y:S03]  /*0d90*/  BSSY B0, `(.L_x_230) ;  /* 0x0000017000007945 */ /* 0x000fe60003800000 */
[C---:B------:R-:W-:Y:S02]  /*0da0*/  IADD3.X R63, R14.reuse, UR18, RZ, P0, !PT ;  /* 0x000000120e3f7c10 */ /* 0x040fe400087fe4ff */
[----:B------:R-:W-:Y:S04]  /*0db0*/  IADD3 R60, P0, R15, UR12, RZ ;  /* 0x0000000c0f3c7c10 */ /* 0x000fe8000ff1e0ff */
[----:B------:R-:W-:Y:S02]  /*0dc0*/  IADD3.X R61, R14, UR7, RZ, P0, !PT ;  /* 0x000000070e3d7c10 */ /* 0x000fe400087fe4ff */
[----:B------:R-:W-:-:S13]  /*0dd0*/  ISETP.NE.AND P0, PT, R43, RZ, PT ;  /* 0x000000ff2b00720c */ /* 0x000fda0003f05270 */
[----:B0-----:R-:W-:-:S05]  /*0de0*/  @!P0 BRA `(.L_x_231) ;  /* 0x0000011000008947 */ /* 0x001fca0003800000 */
[----:B------:R-:W-:Y:S01]  /*0df0*/  IADD3 R4, P0, R17, UR6, RZ ;  /* 0x0000000611047c10 */ /* 0x000fe2000ff1e0ff */
[----:B------:R-:W-:Y:S02]  /*0e00*/  IMAD.MOV.U32 R3, RZ, RZ, c[0x0][0x190] ;  /* 0x00006400ff037624 */ /* 0x000fe400078e00ff */
[----:B------:R-:W-:Y:S01]  /*0e10*/  IMAD.MOV.U32 R0, RZ, RZ, RZ ;  /* 0x000000ffff007224 */ /* 0x000fe200078e00ff */
[----:B------:R-:W-:Y:S02]  /*0e20*/  IADD3.X R5, R16, UR17, RZ, P0, !PT ;  /* 0x0000001110057c10 */ /* 0x000fe400087fe4ff */
[----:B------:R-:W-:Y:S03]  /*0e30*/  IADD3 R66, P0, R58, UR29, RZ ;  /* 0x0000001d3a427c10 */ /* 0x000fe6000ff1e0ff */
[----:B------:R-:W2:Y:S01]  /*0e40*/  LDG.E R2, [R4.64] ;  /* 0x0000000404027981 */ /* 0x000ea2000c1e1900 */
[----:B------:R-:W-:Y:S02]  /*0e50*/  IADD3.X R67, R6, UR27, RZ, P0, !PT ;  /* 0x0000001b06437c10 */ /* 0x000fe400087fe4ff */
[----:B------:R-:W-:Y:S04]  /*0e60*/  ISETP.NE.U32.AND P0, PT, RZ, UR20, PT ;  /* 0x00000014ff007c0c */ /* 0x000fe8000bf05070 */
[----:B------:R-:W-:-:S13]  /*0e70*/  ISETP.NE.AND.EX P0, PT, RZ, UR21, PT, P0 ;  /* 0x00000015ff007c0c */ /* 0x000fda000bf05300 */
[----:B------:R-:W3:Y:S01]  /*0e80*/  @P0 LDG.E R3, [R62.64] ;  /* 0x000000043e030981 */ /* 0x000ee2000c1e1900 */
[----:B------:R-:W-:Y:S04]  /*0e90*/  ISETP.NE.U32.AND P0, PT, RZ, UR24, PT ;  /* 0x00000018ff007c0c */ /* 0x000fe8000bf05070 */
[----:B------:R-:W-:-:S13]  /*0ea0*/  ISETP.NE.AND.EX P0, PT, RZ, UR28, PT, P0 ;  /* 0x0000001cff007c0c */ /* 0x000fda000bf05300 */
[----:B------:R-:W3:Y:S01]  /*0eb0*/  @P0 LDG.E R0, [R60.64] ;  /* 0x000000043c000981 */ /* 0x000ee2000c1e1900 */
[----:B--2---:R-:W3:Y:S02]  /*0ec0*/  I2F R2, R2 ;  /* 0x0000000200027306 */ /* 0x004ee40000201400 */
[----:B---3--:R-:W-:Y:S08]  /*0ed0*/  FFMA R0, R3, R2, R0 ;  /* 0x0000000203007223 */ /* 0x008ff00000000000 */
[----:B------:R-:W0:Y:S02]  /*0ee0*/  F2I.S8.NTZ R64, R0 ;  /* 0x0000000000407305 */ /* 0x000e240000202100 */
[----:B0-----:R0:W-:Y:S02]  /*0ef0*/  STG.E.U8 [R66.64], R64 ;  /* 0x0000004042007986 */ /* 0x0011e4000c101104 */
.L_x_231:
[----:B------:R-:W-:Y:S05]  /*0f00*/  BSYNC B0 ;  /* 0x0000000000007941 */ /* 0x000fea0003800000 */
.L_x_230:
[----:B------:R-:W-:Y:S01]  /*0f10*/  IADD3 R4, P0, R19, UR6, RZ ;  /* 0x0000000613047c10 */ /* 0x000fe2000ff1e0ff */
[----:B------:R-:W-:Y:S03]  /*0f20*/  BSSY B0, `(.L_x_232) ;  /* 0x0000013000007945 */ /* 0x000fe60003800000 */
[----:B------:R-:W-:Y:S02]  /*0f30*/  IADD3.X R5, R18, UR17, RZ, P0, !PT ;  /* 0x0000001112057c10 */ /* 0x000fe400087fe4ff */
[----:B0-----:R-:W-:Y:S04]  /*0f40*/  IADD3 R64, P0, R56, UR29, RZ ;  /* 0x0000001d38407c10 */ /* 0x001fe8000ff1e0ff */
[----:B------:R-:W-:Y:S02]  /*0f50*/  IADD3.X R65, R7, UR27, RZ, P0, !PT ;  /* 0x0000001b07417c10 */ /* 0x000fe400087fe4ff */
[----:B------:R-:W-:-:S13]  /*0f60*/  ISETP.NE.AND P0, PT, R42, RZ, PT ;  /* 0x000000ff2a00720c */ /* 0x000fda0003f05270 */
[----:B------:R-:W-:-:S05]  /*0f70*/  @!P0 BRA `(.L_x_233) ;  /* 0x000000d000008947 */ /* 0x000fca0003800000 */
[----:B------:R-:W-:Y:S01]  /*0f80*/  ISETP.NE.U32.AND P0, PT, RZ, UR20, PT ;  /* 0x00000014ff007c0c */ /* 0x000fe2000bf05070 */
[----:B------:R-:W2:Y:S01]  /*0f90*/  LDG.E R2, [R4.64] ;  /* 0x0000000404027981 */ /* 0x000ea2000c1e1900 */
[----:B------:R-:W-:Y:S02]  /*0fa0*/  IMAD.MOV.U32 R3, RZ, RZ, c[0x0][0x190] ;  /* 0x00006400ff037624 */ /* 0x000fe400078e00ff */
[----:B------:R-:W-:Y:S01]  /*0fb0*/  ISETP.NE.AND.EX P0, PT, RZ, UR21, PT, P0 ;  /* 0x00000015ff007c0c */ /* 0x000fe2000bf05300 */
[----:B------:R-:W-:-:S12]  /*0fc0*/  IMAD.MOV.U32 R0, RZ, RZ, RZ ;  /* 0x000000ffff007224 */ /* 0x000fd800078e00ff */
        /* <DEDUP_REMOVED lines=8> */
.L_x_233:
[----:B------:R-:W-:Y:S05]  /*1050*/  BSYNC B0 ;  /* 0x0000000000007941 */ /* 0x000fea0003800000 */
.L_x_232:
[----:B------:R-:W-:Y:S01]  /*1060*/  ISETP.NE.AND P0, PT, R41, RZ, PT ;  /* 0x000000ff2900720c */ /* 0x000fe20003f05270 */
[----:B------:R-:W-:-:S12]  /*1070*/  BSSY B0, `(.L_x_234) ;  /* 0x000000f000007945 */ /* 0x000fd80003800000 */
[----:B------:R-:W-:-:S05]  /*1080*/  @!P0 BRA `(.L_x_235) ;  /* 0x000000d000008947 */ /* 0x000fca0003800000 */
[----:B------:R-:W-:Y:S01]  /*1090*/  ISETP.NE.U32.AND P0, PT, RZ, UR20, PT ;  /* 0x00000014ff007c0c */ /* 0x000fe2000bf05070 */
[----:B------:R-:W2:Y:S01]  /*10a0*/  LDG.E R2, [R4.64+0x80] ;  /* 0x0000800404027981 */ /* 0x000ea2000c1e1900 */
        /* <DEDUP_REMOVED lines=9> */
[----:B0-----:R-:W0:Y:S02]  /*1140*/  F2I.S8.NTZ R67, R0 ;  /* 0x0000000000437305 */ /* 0x001e240000202100 */
[----:B0-----:R0:W-:Y:S02]  /*1150*/  STG.E.U8 [R64.64+0x20], R67 ;  /* 0x0000204340007986 */ /* 0x0011e4000c101104 */
.L_x_235:
[----:B------:R-:W-:Y:S05]  /*1160*/  BSYNC B0 ;  /* 0x0000000000007941 */ /* 0x000fea0003800000 */
.L_x_234:
        /* <DEDUP_REMOVED lines=16> */
.L_x_237:
[----:B------:R-:W-:Y:S05]  /*1270*/  BSYNC B0 ;  /* 0x0000000000007941 */ /* 0x000fea0003800000 */
.L_x_236:
[C---:B------:R-:W-:Y:S01]  /*1280*/  IADD3 R62, P0, R21.reuse, UR16, RZ ;  /* 0x00000010153e7c10 */ /* 0x040fe2000ff1e0ff */
[----:B------:R-:W-:Y:S03]  /*1290*/  BSSY B0, `(.L_x_238) ;  /* 0x0000017000007945 */ /* 0x000fe60003800000 */
[C---:B------:R-:W-:Y:S02]  /*12a0*/  IADD3.X R63, R20.reuse, UR18, RZ, P0, !PT ;  /* 0x00000012143f7c10 */ /* 0x040fe400087fe4ff */
[----:B------:R-:W-:Y:S04]  /*12b0*/  IADD3 R60, P0, R21, UR12, RZ ;  /* 0x0000000c153c7c10 */ /* 0x000fe8000ff1e0ff */
[----:B------:R-:W-:Y:S02]  /*12c0*/  IADD3.X R61, R20, UR7, RZ, P0, !PT ;  /* 0x00000007143d7c10 */ /* 0x000fe400087fe4ff */
[----:B------:R-:W-:-:S13]  /*12d0*/  ISETP.NE.AND P0, PT, R39, RZ, PT ;  /* 0x000000ff2700720c */ /* 0x000fda0003f05270 */
[----:B------:R-:W-:-:S05]  /*12e0*/  @!P0 BRA `(.L_x_239) ;  /* 0x0000011000008947 */ /* 0x000fca0003800000 */
[----:B------:R-:W-:Y:S01]  /*12f0*/  IADD3 R4, P0, R23, UR6, RZ ;  /* 0x0000000617047c10 */ /* 0x000fe2000ff1e0ff */
[----:B------:R-:W-:Y:S02]  /*1300*/  IMAD.MOV.U32 R3, RZ, RZ, c[0x0][0x190] ;  /* 0x00006400ff037624 */ /* 0x000fe400078e00ff */
[----:B------:R-:W-:Y:S01]  /*1310*/  IMAD.MOV.U32 R0, RZ, RZ, RZ ;  /* 0x000000ffff007224 */ /* 0x000fe200078e00ff */
[----:B------:R-:W-:Y:S02]  /*1320*/  IADD3.X R5, R22, UR17, RZ, P0, !PT ;  /* 0x0000001116057c10 */ /* 0x000fe400087fe4ff */
[----:B------:R-:W-:Y:S03]  /*1330*/  IADD3 R66, P0, R54, UR29, RZ ;  /* 0x0000001d36427c10 */ /* 0x000fe6000ff1e0ff */
[----:B------:R-:W2:Y:S01]  /*1340*/  LDG.E R2, [R4.64] ;  /* 0x0000000404027981 */ /* 0x000ea2000c1e1900 */
[----:B0-----:R-:W-:Y:S02]  /*1350*/  IADD3.X R67, R8, UR27, RZ, P0, !PT ;  /* 0x0000001b08437c10 */ /* 0x001fe400087fe4ff */
        /* <DEDUP_REMOVED lines=10> */
.L_x_239:
[----:B------:R-:W-:Y:S05]  /*1400*/  BSYNC B0 ;  /* 0x0000000000007941 */ /* 0x000fea0003800000 */
.L_x_238:
        /* <DEDUP_REMOVED lines=20> */
.L_x_241:
[----:B------:R-:W-:Y:S05]  /*1550*/  BSYNC B0 ;  /* 0x0000000000007941 */ /* 0x000fea0003800000 */
.L_x_240:
        /* <DEDUP_REMOVED lines=16> */
.L_x_243:
[----:B------:R-:W-:Y:S05]  /*1660*/  BSYNC B0 ;  /* 0x0000000000007941 */ /* 0x000fea0003800000 */
.L_x_242:
        /* <DEDUP_REMOVED lines=16> */
.L_x_245:
[----:B------:R-:W-:Y:S05]  /*1770*/  BSYNC B0 ;  /* 0x0000000000007941 */ /* 0x000fea0003800000 */
.L_x_244:
[----:B------:R-:W-:Y:S01]  /*1780*/  ISETP.NE.AND P0, PT, R35, RZ, PT ;  /* 0x000000ff2300720c */ /* 0x000fe20003f05270 */
[----:B------:R-:W-:-:S12]  /*1790*/  BSSY B0, `(.L_x_246) ;  /* 0x0000013000007945 */ /* 0x000fd80003800000 */
        /* <DEDUP_REMOVED lines=10> */
[----:B------:R-:W3:Y:S01]  /*1840*/  @P0 LDG.E R3, [R62.64+0x4] ;  /* 0x000004043e030981 */ /* 0x000ee2000c1e1900 */
[----:B------:R-:W-:Y:S04]  /*1850*/  ISETP.NE.U32.AND P0, PT, RZ, UR24, PT ;  /* 0x00000018ff007c0c */ /* 0x000fe8000bf05070 */
[----:B------:R-:W-:-:S13]  /*1860*/  ISETP.NE.AND.EX P0, PT, RZ, UR28, PT, P0 ;  /* 0x0000001cff007c0c */ /* 0x000fda000bf05300 */
[----:B------:R-:W3:Y:S01]  /*1870*/  @P0 LDG.E R0, [R60.64+0x4] ;  /* 0x000004043c000981 */ /* 0x000ee2000c1e1900 */
[----:B--2---:R-:W3:Y:S02]  /*1880*/  I2F R2, R2 ;  /* 0x0000000200027306 */ /* 0x004ee40000201400 */
[----:B---3--:R-:W-:Y:S08]  /*1890*/  FFMA R0, R3, R2, R0 ;  /* 0x0000000203007223 */ /* 0x008ff00000000000 */
[----:B------:R-:W0:Y:S02]  /*18a0*/  F2I.S8.NTZ R64, R0 ;  /* 0x0000000000407305 */ /* 0x000e240000202100 */
[----:B0-----:R0:W-:Y:S02]  /*18b0*/  STG.E.U8 [R66.64], R64 ;  /* 0x0000004042007986 */ /* 0x0011e4000c101104 */
.L_x_247:
[----:B------:R-:W-:Y:S05]  /*18c0*/  BSYNC B0 ;  /* 0x0000000000007941 */ /* 0x000fea0003800000 */
.L_x_246:
        /* <DEDUP_REMOVED lines=20> */
.L_x_249:
[----:B------:R-:W-:Y:S05]  /*1a10*/  BSYNC B0 ;  /* 0x0000000000007941 */ /* 0x000fea0003800000 */
.L_x_248:
[----:B------:R-:W-:Y:S01]  /*1a20*/  BSSY B0, `(.L_x_250) ;  /* 0x000000f000007945 */ /* 0x000fe20003800000 */
[----:B------:R-:W-:-:S05]  /*1a30*/  @!P6 BRA `(.L_x_251) ;  /* 0x000000d00000e947 */ /* 0x000fca0003800000 */
[----:B------:R-:W-:Y:S01]  /*1a40*/  ISETP.NE.U32.AND P0, PT, RZ, UR20, PT ;  /* 0x00000014ff007c0c */ /* 0x000fe2000bf05070 */
[----:B------:R-:W2:Y:S01]  /*1a50*/  LDG.E R2, [R4.64+0x80] ;  /* 0x0000800404027981 */ /* 0x000ea2000c1e1900 */
        /* <DEDUP_REMOVED lines=9> */
[----:B0-----:R-:W0:Y:S02]  /*1af0*/  F2I.S8.NTZ R67, R0 ;  /* 0x0000000000437305 */ /* 0x001e240000202100 */
[----:B0-----:R0:W-:Y:S02]  /*1b00*/  STG.E.U8 [R64.64+0x20], R67 ;  /* 0x0000204340007986 */ /* 0x0011e4000c101104 */
.L_x_251:
[----:B------:R-:W-:Y:S05]  /*1b10*/  BSYNC B0 ;  /* 0x0000000000007941 */ /* 0x000fea0003800000 */
.L_x_250:
        /* <DEDUP_REMOVED lines=15> */
.L_x_253:
[----:B------:R-:W-:Y:S05]  /*1c10*/  BSYNC B0 ;  /* 0x0000000000007941 */ /* 0x000fea0003800000 */
.L_x_252:
[----:B------:R-:W-:Y:S01]  /*1c20*/  BSSY B0, `(.L_x_254) ;  /* 0x0000013000007945 */ /* 0x000fe20003800000 */
        /* <DEDUP_REMOVED lines=18> */
.L_x_255:
[----:B------:R-:W-:Y:S05]  /*1d50*/  BSYNC B0 ;  /* 0x0000000000007941 */ /* 0x000fea0003800000 */
.L_x_254:
[----:B------:R-:W-:Y:S01]  /*1d60*/  IADD3 R4, P0, R33, UR6, RZ ;  /* 0x0000000621047c10 */ /* 0x000fe2000ff1e0ff */
[----:B------:R-:W-:Y:S03]  /*1d70*/  BSSY B0, `(.L_x_256) ;  /* 0x0000012000007945 */ /* 0x000fe60003800000 */
[----:B------:R-:W-:Y:S02]  /*1d80*/  IADD3.X R5, R32, UR17, RZ, P0, !PT ;  /* 0x0000001120057c10 */ /* 0x000fe400087fe4ff */
[----:B0-----:R-:W-:Y:S04]  /*1d90*/  IADD3 R64, P0, R44, UR29, RZ ;  /* 0x0000001d2c407c10 */ /* 0x001fe8000ff1e0ff */
[----:B------:R-:W-:Y:S01]  /*1da0*/  IADD3.X R65, R13, UR27, RZ, P0, !PT ;  /* 0x0000001b0d417c10 */ /* 0x000fe200087fe4ff */
        /* <DEDUP_REMOVED lines=14> */
.L_x_257:
[----:B------:R-:W-:Y:S05]  /*1e90*/  BSYNC B0 ;  /* 0x0000000000007941 */ /* 0x000fea0003800000 */
.L_x_256:
        /* <DEDUP_REMOVED lines=15> */
.L_x_259:
[----:B------:R-:W-:Y:S05]  /*1f90*/  BSYNC B0 ;  /* 0x0000000000007941 */ /* 0x000fea0003800000 */
.L_x_258:
        /* <DEDUP_REMOVED lines=15> */
.L_x_261:
[----:B------:R-:W-:Y:S05]  /*2090*/  BSYNC B0 ;  /* 0x0000000000007941 */ /* 0x000fea0003800000 */
.L_x_260:
[----:B------:R-:W-:Y:S02]  /*20a0*/  UIADD3 UR11, UR11, UR22, URZ ;  /* 0x000000160b0b7290 */ /* 0x000fe4000fffe03f */
[----:B------:R-:W-:Y:S02]  /*20b0*/  UIADD3 UR6, UP5, UR6, UR23, URZ ;  /* 0x0000001706067290 */ /* 0x000fe4000ffbe03f */
[----:B------:R-:W-:Y:S02]  /*20c0*/  UISETP.GE.AND UP6, UPT, UR11, UR19, UPT ;  /* 0x000000130b00728c */ /* 0x000fe4000bfc6270 */
[----:B------:R-:W-:Y:S02]  /*20d0*/  UIADD3 UR29, UP4, UR29, UR14, URZ ;  /* 0x0000000e1d1d7290 */ /* 0x000fe4000ff9e03f */
[----:B------:R-:W-:Y:S02]  /*20e0*/  UIADD3 UR16, UP3, UR16, UR25, URZ ;  /* 0x0000001910107290 */ /* 0x000fe4000ff7e03f */
[----:B------:R-:W-:Y:S01]  /*20f0*/  UIADD3 UR20, UP2, UR20, UR25, URZ ;  /* 0x0000001914147290 */ /* 0x000fe2000ff5e03f */
[----:B------:R-:W-:Y:S01]  /*2100*/  PLOP3.LUT P0, PT, PT, PT, UP6, 0x40, 0x0 ;  /* 0x000000000000781c */ /* 0x000fe20003f0e868 */
[----:B------:R-:W-:Y:S02]  /*2110*/  UIADD3 UR12, UP1, UR12, UR26, URZ ;  /* 0x0000001a0c0c7290 */ /* 0x000fe4000ff3e03f */
[----:B------:R-:W-:Y:S02]  /*2120*/  UIADD3 UR24, UP0, UR24, UR26, URZ ;  /* 0x0000001a18187290 */ /* 0x000fe4000ff1e03f */
[----:B------:R-:W-:Y:S02]  /*2130*/  UIADD3.X UR17, UR17, UR8, URZ, UP5, !UPT ;  /* 0x0000000811117290 */ /* 0x000fe4000affe43f */
[----:B------:R-:W-:Y:S02]  /*2140*/  UIADD3.X UR27, UR27, UR9, URZ, UP4, !UPT ;  /* 0x000000091b1b7290 */ /* 0x000fe4000a7fe43f */
[----:B------:R-:W-:Y:S02]  /*2150*/  UIADD3.X UR18, UR18, UR10, URZ, UP3, !UPT ;  /* 0x0000000a12127290 */ /* 0x000fe40009ffe43f */
[----:B------:R-:W-:Y:S02]  /*2160*/  UIADD3.X UR21, UR21, UR10, URZ, UP2, !UPT ;  /* 0x0000000a15157290 */ /* 0x000fe400097fe43f */
[----:B------:R-:W-:Y:S02]  /*2170*/  UIADD3.X UR7, UR7, UR13, URZ, UP1, !UPT ;  /* 0x0000000d07077290 */ /* 0x000fe40008ffe43f */
[----:B------:R-:W-:Y:S01]  /*2180*/  UIADD3.X UR28, UR28, UR13, URZ, UP0, !UPT ;  /* 0x0000000d1c1c7290 */ /* 0x000fe200087fe43f */
[----:B------:R-:W-:-:S05]  /*2190*/  @P0 BRA `(.L_x_262) ;  /* 0xffffebe000000947 */ /* 0x000fca000383ffff */
[----:B------:R-:W-:Y:S01]  /*21a0*/  @!UPT UIADD3 URZ, URZ, URZ, URZ ;  /* 0x0000003f3f3ff290 */ /* 0x000fe2000fffe03f */
[----:B------:R-:W-:Y:S05]  /*21b0*/  EXIT ;  /* 0x000000000000794d */ /* 0x000fea0003800000 */
.L_x_263:
        /* <DEDUP_REMOVED lines=12> */
.L_x_379:


//--------------------- .text._ZN7cutlass9reference6device6kernel11GemmComplexIaNS_6layout22ColumnMajorInterleavedILi32EEEaNS4_19RowMajorInterleavedILi32EEEiS6_iiiNS_16NumericConverterIiiLNS_15FloatRoundStyleE2EEENS_12multiply_addIiiiEELi4ELi16EEEvNS_4gemm9GemmCoordET5_NS_9TensorRefIT_T0_EENS_16ComplexTransformENSH_IT1_T2_EESL_SG_NSH_IT3_T4_EENSH_IT7_SQ_EET6_illll --------------------------
	.section	.text._ZN7cutlass9reference6device6kernel11GemmComplexIaNS_6layout22ColumnMajorInterleavedILi32EEEaNS4_19RowMajorInterleavedILi32EEEiS6_iiiNS_16NumericConverterIiiLNS_15FloatRoundStyleE2EEENS_12multiply_addIiiiEELi4ELi16EEEvNS_4gemm9GemmCoordET5_NS_9TensorRefIT_T0_EENS_16ComplexTransformENSH_IT1_T2_EESL_SG_NSH_IT3_T4_EENSH_IT7_SQ_EET6_illll,"ax",@progbits
	.sectioninfo	@"SHI_REGISTERS=255"
	.align	128
        .global         _ZN7cutlass9reference6device6kernel11GemmComplexIaNS_6layout22ColumnMajorInterleavedILi32EEEaNS4_19RowMajorInterleavedILi32EEEiS6_iiiNS_16NumericConverterIiiLNS_15FloatRoundStyleE2EEENS_12multiply_addIiiiEELi4ELi16EEEvNS_4gemm9GemmCoordET5_NS_9TensorRefIT_T0_EENS_16ComplexTransformENSH_IT1_T2_EESL_SG_NSH_IT3_T4_EENSH_IT7_SQ_EET6_illll
        .type           _ZN7cutlass9reference6device6kernel11GemmComplexIaNS_6layout22ColumnMajorInterleavedILi32EEEaNS4_19RowMajorInterleavedILi32EEEiS6_iiiNS_16NumericConverterIiiLNS_15FloatRoundStyleE2EEENS_12multiply_addIiiiEELi4ELi16EEEvNS_4gemm9GemmCoordET5_NS_9TensorRefIT_T0_EENS_16ComplexTransformENSH_IT1_T2_EESL_SG_NSH_IT3_T4_EENSH_IT7_SQ_EET6_illll,@function
        .size           _ZN7cutlass9reference6device6kernel11GemmComplexIaNS_6layout22ColumnMajorInterleavedILi32EEEaNS4_19RowMajorInterleavedILi32EEEiS6_iiiNS_16NumericConverterIiiLNS_15FloatRoundStyleE2EEENS_12multiply_addIiiiEELi4ELi16EEEvNS_4gemm9GemmCoordET5_NS_9TensorRefIT_T0_EENS_16ComplexTransformENSH_IT1_T2_EESL_SG_NSH_IT3_T4_EENSH_IT7_SQ_EET6_illll,(.L_x_380 - _ZN7cutlass9reference6device6kernel11GemmComplexIaNS_6layout22ColumnMajorInterleavedILi32EEEaNS4_19RowMajorInterleavedILi32EEEiS6_iiiNS_16NumericConverterIiiLNS_15FloatRoundStyleE2EEENS_12multiply_addIiiiEELi4ELi16EEEvNS_4gemm9GemmCoordET5_NS_9TensorRefIT_T0_EENS_16ComplexTransformENSH_IT1_T2_EESL_SG_NSH_IT3_T4_EENSH_IT7_SQ_EET6_illll)
        .other          _ZN7cutlass9reference6device6kernel11GemmComplexIaNS_6layout22ColumnMajorInterleavedILi32EEEaNS4_19RowMajorInterleavedILi32EEEiS6_iiiNS_16NumericConverterIiiLNS_15FloatRoundStyleE2EEENS_12multiply_addIiiiEELi4ELi16EEEvNS_4gemm9GemmCoordET5_NS_9TensorRefIT_T0_EENS_16ComplexTransformENSH_IT1_T2_EESL_SG_NSH_IT3_T4_EENSH_IT7_SQ_EET6_illll,@"STO_CUDA_ENTRY STV_DEFAULT"
_ZN7cutlass9reference6device6kernel11GemmComplexIaNS_6layout22ColumnMajorInterleavedILi32EEEaNS4_19RowMajorInterleavedILi32EEEiS6_iiiNS_16NumericConverterIiiLNS_15FloatRoundStyleE2EEENS_12multiply_addIiiiEELi4ELi16EEEvNS_4gemm9GemmCoordET5_NS_9TensorRefIT_T0_EENS_16ComplexTransformENSH_IT1_T2_EESL_SG_NSH_IT3_T4_EENSH_IT7_SQ_EET6_illll:
.text._ZN7cutlass9reference6device6kernel11GemmComplexIaNS_6layout22ColumnMajorInterleavedILi32EEEaNS4_19RowMajorInterleavedILi32EEEiS6_iiiNS_16NumericConverterIiiLNS_15FloatRoundStyleE2EEENS_12multiply_addIiiiEELi4ELi16EEEvNS_4gemm9GemmCoordET5_NS_9TensorRefIT_T0_EENS_16ComplexTransformENSH_IT1_T2_EESL_SG_NSH_IT3_T4_EENSH_IT7_SQ_EET6_illll:
[----:B------:R-:W-:Y:S02]  /*0000*/  MOV R1, c[0x0][0x28] ;  /* 0x00000a0000017a02 */ /* 0x000fe40000000f00 */
[----:B------:R-:W0:Y:S01]  /*0010*/  S2UR UR24, SR_CTAID.Z ;  /* 0x00000000001879c3 */ /* 0x000e220000002700 */
[----:B------:R-:W-:Y:S01]  /*0020*/  ULDC UR7, c[0x0][0x1c4] ;  /* 0x0000710000077ab9 */ /* 0x000fe20000000800 */
[----:B------:R-:W-:Y:S01]  /*0030*/  IADD3 R1, R1, -0x328, RZ ;  /* 0xfffffcd801017810 */ /* 0x000fe20007ffe0ff */
[----:B------:R-:W-:Y:S02]  /*0040*/  ULDC.64 UR4, c[0x0][0x1e0] ;  /* 0x0000780000047ab9 */ /* 0x000fe40000000a00 */
[----:B------:R-:W-:Y:S02]  /*0050*/  ULDC.64 UR18, c[0x0][0x1b0] ;  /* 0x00006c0000127ab9 */ /* 0x000fe40000000a00 */
[----:B0-----:R-:W-:Y:S02]  /*0060*/  UISETP.GE.AND UP1, UPT, UR24, UR7, UPT ;  /* 0x000000071800728c */ /* 0x001fe4000bf26270 */
[----:B------:R-:W-:Y:S02]  /*0070*/  USHF.R.S32.HI UR6, URZ, 0x1f, UR24 ;  /* 0x0000001f3f067899 */ /* 0x000fe40008011418 */
[----:B------:R-:W-:-:S02]  /*0080*/  UIMAD.WIDE.U32 UR16, UR24, UR4, URZ ;  /* 0x00000004181072a5 */ /* 0x000fc4000f8e003f */
[----:B------:R-:W-:Y:S01]  /*0090*/  UIMAD UR8, UR6, UR4, URZ ;  /* 0x00000004060872a4 */ /* 0x000fe2000f8e023f */
[----:B------:R-:W-:Y:S01]  /*00a0*/  PLOP3.LUT P0, PT, PT, PT, UP1, 0x80, 0x0 ;  /* 0x000000000000781c */ /* 0x000fe20003f0f018 */
[----:B------:R-:W-:Y:S02]  /*00b0*/  ULEA UR18, UP0, UR16, UR18, 0x2 ;  /* 0x0000001210127291 */ /* 0x000fe4000f80103f */
[----:B------:R-:W-:-:S04]  /*00c0*/  UIMAD UR5, UR24, UR5, UR8 ;  /* 0x00000005180572a4 */ /* 0x000fc8000f8e0208 */
[----:B------:R-:W-:-:S04]  /*00d0*/  UIADD3 UR5, UR17, UR5, URZ ;  /* 0x0000000511057290 */ /* 0x000fc8000fffe03f */
[----:B------:R-:W-:Y:S02]  /*00e0*/  ULEA.HI.X UR16, UR16, UR19, UR5, 0x2, UP0 ;  /* 0x0000001310107291 */ /* 0x000fe400080f1405 */
[----:B------:R-:W-:Y:S10]  /*00f0*/  @P0 EXIT ;  /* 0x000000000000094d */ /* 0x000ff40003800000 */
[----:B------:R-:W0:Y:S01]  /*0100*/  S2R R0, SR_TID.Y ;  /* 0x0000000000007919 */ /* 0x000e220000002200 */
[----:B------:R-:W-:Y:S01]  /*0110*/  LOP3.LUT R85, R85, 0xfffffffb, RZ, 0xc0, !PT ;  /* 0xfffffffb55557812 */ /* 0x000fe200078ec0ff */
[----:B------:R-:W-:Y:S01]  /*0120*/  ULDC.64 UR4, c[0x0][0x1c8] ;  /* 0x0000720000047ab9 */ /* 0x000fe20000000a00 */
[----:B------:R-:W-:Y:S01]  /*0130*/  LOP3.LUT R86, R86, 0xfffffffb, RZ, 0xc0, !PT ;  /* 0xfffffffb56567812 */ /* 0x000fe200078ec0ff */
[----:B------:R-:W0:Y:S01]  /*0140*/  S2R R65, SR_CTAID.Y ;  /* 0x0000000000417919 */ /* 0x000e220000002600 */
[----:B------:R-:W-:Y:S02]  /*0150*/  UIMAD UR17, UR6, UR4, URZ ;  /* 0x00000004061172a4 */ /* 0x000fe4000f8e023f */
[----:B------:R-:W-:Y:S01]  /*0160*/  ULDC.64 UR10, c[0x0][0x170] ;  /* 0x00005c00000a7ab9 */ /* 0x000fe20000000a00 */
[----:B------:R-:W1:Y:S01]  /*0170*/  S2R R2, SR_TID.X ;  /* 0x0000000000027919 */ /* 0x000e620000002100 */
[----:B------:R-:W-:-:S02]  /*0180*/  UIMAD.WIDE.U32 UR10, UR24, UR4, UR10 ;  /* 0x00000004180a72a5 */ /* 0x000fc4000f8e000a */
[----:B------:R-:W-:Y:S01]  /*0190*/  UIMAD UR17, UR24, UR5, UR17 ;  /* 0x00000005181172a4 */ /* 0x000fe2000f8e0211 */
[----:B------:R-:W1:Y:S01]  /*01a0*/  S2R R94, SR_CTAID.X ;  /* 0x00000000005e7919 */ /* 0x000e620000002500 */
[----:B------:R-:W-:Y:S02]  /*01b0*/  ULDC.64 UR26, c[0x0][0x188] ;  /* 0x00006200001a7ab9 */ /* 0x000fe40000000a00 */
[----:B------:R-:W-:Y:S02]  /*01c0*/  ULDC.64 UR4, c[0x0][0x1d0] ;  /* 0x0000740000047ab9 */ /* 0x000fe40000000a00 */
[----:B------:R-:W-:Y:S02]  /*01d0*/  UIMAD UR19, UR6, UR4, URZ ;  /* 0x00000004061372a4 */ /* 0x000fe4000f8e023f */
[----:B------:R-:W-:Y:S02]  /*01e0*/  UIMAD.WIDE.U32 UR26, UR24, UR4, UR26 ;  /* 0x00000004181a72a5 */ /* 0x000fe4000f8e001a */
[----:B------:R-:W-:-:S02]  /*01f0*/  UIMAD UR19, UR24, UR5, UR19 ;  /* 0x00000005181372a4 */ /* 0x000fc4000f8e0213 */
[----:B------:R-:W-:Y:S02]  /*0200*/  ULDC UR14, c[0x0][0x168] ;  /* 0x00005a00000e7ab9 */ /* 0x000fe40000000800 */
[----:B------:R-:W-:Y:S02]  /*0210*/  ULDC.64 UR4, c[0x0][0x1d8] ;  /* 0x0000760000047ab9 */ /* 0x000fe40000000a00 */
[----:B------:R-:W-:Y:S01]  /*0220*/  UIMAD UR6, UR6, UR4, URZ ;  /* 0x00000004060672a4 */ /* 0x000fe2000f8e023f */
[----:B0-----:R-:W-:Y:S01]  /*0230*/  IMAD R65, R65, c[0x0][0x4], R0 ;  /* 0x0000010041417a24 */ /* 0x001fe200078e0200 */
[----:B------:R-:W-:Y:S02]  /*0240*/  UIMAD.WIDE.U32 UR8, UR24, UR4, URZ ;  /* 0x00000004180872a5 */ /* 0x000fe4000f8e003f */
[----:B------:R-:W-:Y:S01]  /*0250*/  UIMAD UR6, UR24, UR5, UR6 ;  /* 0x00000005180672a4 */ /* 0x000fe2000f8e0206 */
[----:B------:R-:W-:Y:S01]  /*0260*/  IMAD.SHL.U32 R65, R65, 0x10, RZ ;  /* 0x0000001041417824 */ /* 0x000fe200078e00ff */
[----:B------:R-:W-:-:S02]  /*0270*/  ULDC UR15, c[0x0][0x14] ;  /* 0x00000500000f7ab9 */ /* 0x000fc40000000800 */
[----:B------:R-:W-:Y:S01]  /*0280*/  UIADD3 UR6, UR9, UR6, URZ ;  /* 0x0000000609067290 */ /* 0x000fe2000fffe03f */
[----:B-1----:R-:W-:Y:S01]  /*0290*/  IMAD R94, R94, c[0x0][0x0], R2 ;  /* 0x000000005e5e7a24 */ /* 0x002fe200078e0202 */
[----:B------:R-:W-:Y:S01]  /*02a0*/  SHF.R.S32.HI R0, RZ, 0x1f, R65 ;  /* 0x0000001fff007819 */ /* 0x000fe20000011441 */
[----:B------:R-:W-:Y:S01]  /*02b0*/  ULDC.64 UR4, c[0x0][0x1a0] ;  /* 0x0000680000047ab9 */ /* 0x000fe20000000a00 */
[C---:B------:R-:W-:Y:S01]  /*02c0*/  IADD3 R66, R65.reuse, 0x1, RZ ;  /* 0x0000000141427810 */ /* 0x040fe20007ffe0ff */
[----:B------:R-:W-:Y:S01]  /*02d0*/  IMAD.SHL.U32 R94, R94, 0x4, RZ ;  /* 0x000000045e5e7824 */ /* 0x000fe200078e00ff */
[----:B------:R-:W-:Y:S01]  /*02e0*/  LEA.HI R0, R0, R65, RZ, 0x5 ;  /* 0x0000004100007211 */ /* 0x000fe200078f28ff */
[----:B------:R-:W-:Y:S01]  /*02f0*/  UISETP.NE.U32.AND UP1, UPT, URZ, UR4, UPT ;  /* 0x000000043f00728c */ /* 0x000fe2000bf25070 */
[----:B------:R-:W-:Y:S01]  /*0300*/  SHF.R.S32.HI R10, RZ, 0x1f, R66 ;  /* 0x0000001fff0a7819 */ /* 0x000fe20000011442 */
[----:B------:R-:W-:Y:S01]  /*0310*/  ULEA UR21, UP0, UR8, UR4, 0x2 ;  /* 0x0000000408157291 */ /* 0x000fe2000f80103f */
[----:B------:R-:W-:Y:S01]  /*0320*/  LOP3.LUT R2, R0, 0xffffffe0, RZ, 0xc0, !PT ;  /* 0xffffffe000027812 */ /* 0x000fe200078ec0ff */
[----:B------:R-:W-:Y:S01]  /*0330*/  USHF.L.U64.HI UR6, UR8, 0x2, UR6 ;  /* 0x0000000208067899 */ /* 0x000fe20008010206 */
[C---:B------:R-:W-:Y:S01]  /*0340*/  IADD3 R14, R94.reuse, 0x1, RZ ;  /* 0x000000015e0e7810 */ /* 0x040fe20007ffe0ff */
[----:B------:R-:W-:Y:S01]  /*0350*/  UISETP.NE.AND.EX UP1, UPT, URZ, UR5, UPT, UP1 ;  /* 0x000000053f00728c */ /* 0x000fe2000bf25310 */
[----:B------:R-:W-:Y:S01]  /*0360*/  SHF.R.S32.HI R0, RZ, 0x5, R0 ;  /* 0x00000005ff007819 */ /* 0x000fe20000011400 */
[C---:B------:R-:W-:Y:S01]  /*0370*/  IMAD.IADD R2, R65.reuse, 0x1, -R2 ;  /* 0x0000000141027824 */ /* 0x040fe200078e0a02 */
[----:B------:R-:W-:Y:S01]  /*0380*/  ISETP.GE.AND P0, PT, R94, c[0x0][0x160], PT ;  /* 0x000058005e007a0c */ /* 0x000fe20003f06270 */
[----:B------:R-:W-:Y:S01]  /*0390*/  IMAD.WIDE R96, R14, 0x20, RZ ;  /* 0x000000200e607825 */ /* 0x000fe200078e02ff */
[C---:B------:R-:W-:Y:S01]  /*03a0*/  IADD3 R13, R94.reuse, 0x2, RZ ;  /* 0x000000025e0d7810 */ /* 0x040fe20007ffe0ff */
[----:B------:R-:W-:Y:S01]  /*03b0*/  UIADD3.X UR20, UR6, UR5, URZ, UP0, !UPT ;  /* 0x0000000506147290 */ /* 0x000fe200087fe43f */
[C---:B------:R-:W-:Y:S01]  /*03c0*/  IADD3 R12, R94.reuse, 0x3, RZ ;  /* 0x000000035e0c7810 */ /* 0x040fe20007ffe0ff */
[----:B------:R-:W-:Y:S01]  /*03d0*/  IMAD.WIDE R94, R94, 0x20, RZ ;  /* 0x000000205e5e7825 */ /* 0x000fe200078e02ff */
[----:B------:R-:W-:Y:S01]  /*03e0*/  SHF.R.S32.HI R8, RZ, 0x1f, R0 ;  /* 0x0000001fff087819 */ /* 0x000fe20000011400 */
[----:B------:R-:W-:Y:S01]  /*03f0*/  USEL UR23, UR21, UR4, UP1 ;  /* 0x0000000415177287 */ /* 0x000fe20008800000 */
[----:B------:R-:W-:Y:S01]  /*0400*/  SHF.R.S32.HI R3, RZ, 0x1f, R2 ;  /* 0x0000001fff037819 */ /* 0x000fe20000011402 */
[----:B------:R-:W-:Y:S01]  /*0410*/  USEL UR22, UR20, UR5, UP1 ;  /* 0x0000000514167287 */ /* 0x000fe20008800000 */
[-C--:B------:R-:W-:Y:S01]  /*0420*/  IADD3 R6, P2, R94, R2.reuse, RZ ;  /* 0x000000025e067210 */ /* 0x080fe20007f5e0ff */
[----:B------:R-:W-:Y:S01]  /*0430*/  IMAD R9, R8, c[0x0][0x1b8], RZ ;  /* 0x00006e0008097a24 */ /* 0x000fe200078e02ff */
[----:B------:R-:W-:Y:S01]  /*0440*/  IADD3 R4, P1, R96, R2, RZ ;  /* 0x0000000260047210 */ /* 0x000fe20007f3e0ff */
[----:B------:R-:W-:Y:S01]  /*0450*/  IMAD R8, R8, c[0x0][0x1a8], RZ ;  /* 0x00006a0008087a24 */ /* 0x000fe200078e02ff */
[----:B------:R-:W-:Y:S01]  /*0460*/  LEA.HI R10, R10, R66, RZ, 0x5 ;  /* 0x000000420a0a7211 */ /* 0x000fe200078f28ff */
[C---:B------:R-:W-:Y:S01]  /*0470*/  IMAD R26, R0.reuse, c[0x0][0x1bc], R9 ;  /* 0x00006f00001a7a24 */ /* 0x040fe200078e0209 */
[C---:B------:R-:W-:Y:S01]  /*0480*/  IADD3 R55, R65.reuse, 0x2, RZ ;  /* 0x0000000241377810 */ /* 0x040fe20007ffe0ff */
[----:B------:R-:W-:Y:S01]  /*0490*/  IMAD R41, R0, c[0x0][0x1ac], R8 ;  /* 0x00006b0000297a24 */ /* 0x000fe200078e0208 */
[----:B------:R-:W-:Y:S01]  /*04a0*/  IADD3 R54, R65, 0x3, RZ ;  /* 0x0000000341367810 */ /* 0x000fe20007ffe0ff */
[--C-:B------:R-:W-:Y:S01]  /*04b0*/  IMAD.X R7, R95, 0x1, R3.reuse, P2 ;  /* 0x000000015f077824 */ /* 0x100fe200010e0603 */
[----:B------:R-:W-:Y:S01]  /*04c0*/  IADD3 R53, R65, 0x4, RZ ;  /* 0x0000000441357810 */ /* 0x000fe20007ffe0ff */
[--C-:B------:R-:W-:Y:S01]  /*04d0*/  IMAD.X R5, R97, 0x1, R3.reuse, P1 ;  /* 0x0000000161057824 */ /* 0x100fe200008e0603 */
[----:B------:R-:W-:Y:S01]  /*04e0*/  SHF.R.S32.HI R11, RZ, 0x1f, R54 ;  /* 0x0000001fff0b7819 */ /* 0x000fe20000011436 */
[----:B------:R-:W-:Y:S01]  /*04f0*/  IMAD.WIDE R8, R13, 0x20, R2 ;  /* 0x000000200d087825 */ /* 0x000fe200078e0202 */
[----:B------:R-:W-:Y:S01]  /*0500*/  SHF.R.S32.HI R15, RZ, 0x1f, R53 ;  /* 0x0000001fff0f7819 */ /* 0x000fe20000011435 */
[----:B------:R-:W-:Y:S01]  /*0510*/  ULDC.64 UR4, c[0x0][0x118] ;  /* 0x0000460000047ab9 */ /* 0x000fe20000000a00 */
[C---:B------:R-:W-:Y:S01]  /*0520*/  IADD3 R52, R65.reuse, 0x5, RZ ;  /* 0x0000000541347810 */ /* 0x040fe20007ffe0ff */
[----:B------:R-:W-:Y:S01]  /*0530*/  IMAD.WIDE R2, R12, 0x20, R2 ;  /* 0x000000200c027825 */ /* 0x000fe200078e0202 */
[C---:B------:R-:W-:Y:S01]  /*0540*/  IADD3 R51, R65.reuse, 0x6, RZ ;  /* 0x0000000641337810 */ /* 0x040fe20007ffe0ff */
[----:B------:R-:W-:Y:S01]  /*0550*/  ULDC UR13, c[0x0][0x14] ;  /* 0x00000500000d7ab9 */ /* 0x000fe20000000800 */
[C---:B------:R-:W-:Y:S01]  /*0560*/  IADD3 R50, R65.reuse, 0x7, RZ ;  /* 0x0000000741327810 */ /* 0x040fe20007ffe0ff */
[C-C-:B------:R-:W-:Y:S01]  /*0570*/  IMAD.WIDE.U32 R168, R0.reuse, c[0x0][0x1b8], R6.reuse ;  /* 0x00006e0000a87a25 */ /* 0x140fe200078e0006 */
[C---:B------:R-:W-:Y:S01]  /*0580*/  IADD3 R49, R65.reuse, 0x8, RZ ;  /* 0x0000000841317810 */ /* 0x040fe20007ffe0ff */
[----:B------:R-:W-:Y:S01]  /*0590*/  ULDC UR12, c[0x0][0x1c4] ;  /* 0x00007100000c7ab9 */ /* 0x000fe20000000800 */
[C---:B------:R-:W-:Y:S01]  /*05a0*/  IADD3 R48, R65.reuse, 0x9, RZ ;  /* 0x0000000941307810 */ /* 0x040fe20007ffe0ff */
[C---:B------:R-:W-:Y:S01]  /*05b0*/  IMAD.WIDE.U32 R174, R0.reuse, c[0x0][0x1a8], R6 ;  /* 0x00006a0000ae7a25 */ /* 0x040fe200078e0006 */
[C---:B------:R-:W-:Y:S01]  /*05c0*/  IADD3 R47, R65.reuse, 0xa, RZ ;  /* 0x0000000a412f7810 */ /* 0x040fe20007ffe0ff */
[----:B------:R-:W-:Y:S01]  /*05d0*/  STL.64 [R1+0xb8], R168 ;  /* 0x0000b8a801007387 */ /* 0x000fe20000100a00 */
[C---:B------:R-:W-:Y:S01]  /*05e0*/  IADD3 R46, R65.reuse, 0xb, RZ ;  /* 0x0000000b412e7810 */ /* 0x040fe20007ffe0ff */
[C-C-:B------:R-:W-:Y:S01]  /*05f0*/  IMAD.WIDE.U32 R166, R0.reuse, c[0x0][0x1b8], R4.reuse ;  /* 0x00006e0000a67a25 */ /* 0x140fe200078e0004 */
[C---:B------:R-:W-:Y:S01]  /*0600*/  IADD3 R45, R65.reuse, 0xc, RZ ;  /* 0x0000000c412d7810 */ /* 0x040fe20007ffe0ff */
[----:B------:R-:W-:Y:S01]  /*0610*/  UIADD3 UR17, UR11, UR17, URZ ;  /* 0x000000110b117290 */ /* 0x000fe2000fffe03f */
[C---:B------:R-:W-:Y:S01]  /*0620*/  IADD3 R44, R65.reuse, 0xd, RZ ;  /* 0x0000000d412c7810 */ /* 0x040fe20007ffe0ff */
[C---:B------:R-:W-:Y:S01]  /*0630*/  IMAD.WIDE.U32 R164, R0.reuse, c[0x0][0x1a8], R4 ;  /* 0x00006a0000a47a25 */ /* 0x040fe200078e0004 */
[C---:B------:R-:W-:Y:S01]  /*0640*/  IADD3 R43, R65.reuse, 0xe, RZ ;  /* 0x0000000e412b7810 */ /* 0x040fe20007ffe0ff */
[----:B------:R0:W-:Y:S01]  /*0650*/  STL.64 [R1+0xb0], R166 ;  /* 0x0000b0a601007387 */ /* 0x0001e20000100a00 */
[----:B------:R-:W-:Y:S01]  /*0660*/  IADD3 R42, R65, 0xf, RZ ;  /* 0x0000000f412a7810 */ /* 0x000fe20007ffe0ff */
[C---:B------:R-:W-:Y:S01]  /*0670*/  IMAD.WIDE.U32 R178, R0.reuse, c[0x0][0x1b8], R8 ;  /* 0x00006e0000b27a25 */ /* 0x040fe200078e0008 */
[----:B------:R-:W-:Y:S01]  /*0680*/  SHF.R.S32.HI R180, RZ, 0x1f, R43 ;  /* 0x0000001fffb47819 */ /* 0x000fe2000001142b */
[----:B------:R-:W-:Y:S01]  /*0690*/  STL.64 [R1+0x2a8], R174 ;  /* 0x0002a8ae01007387 */ /* 0x000fe20000100a00 */
[----:B------:R-:W-:Y:S01]  /*06a0*/  SHF.R.S32.HI R172, RZ, 0x1f, R42 ;  /* 0x0000001fffac7819 */ /* 0x000fe2000001142a */
[----:B------:R-:W-:Y:S01]  /*06b0*/  IMAD.WIDE.U32 R176, R0, c[0x0][0x1b8], R2 ;  /* 0x00006e0000b07a25 */ /* 0x000fe200078e0002 */
[----:B------:R-:W-:Y:S01]  /*06c0*/  LOP3.LUT R2, R10, 0xffffffe0, RZ, 0xc0, !PT ;  /* 0xffffffe00a027812 */ /* 0x000fe200078ec0ff */
[----:B------:R-:W-:Y:S01]  /*06d0*/  STL.64 [R1+0xa8], R178 ;  /* 0x0000a8b201007387 */ /* 0x000fe20000100a00 */
[----:B------:R-:W-:Y:S01]  /*06e0*/  SHF.R.S32.HI R0, RZ, 0x5, R10 ;  /* 0x00000005ff007819 */ /* 0x000fe2000001140a */
[----:B------:R-:W-:Y:S01]  /*06f0*/  UIADD3 UR19, UR27, UR19, URZ ;  /* 0x000000131b137290 */ /* 0x000fe2000fffe03f */
[----:B------:R-:W-:Y:S01]  /*0700*/  SHF.R.S32.HI R10, RZ, 0x1f, R55 ;  /* 0x0000001fff0a7819 */ /* 0x000fe20000011437 */
[----:B------:R-:W-:Y:S01]  /*0710*/  IMAD.IADD R2, R66, 0x1, -R2 ;  /* 0x0000000142027824 */ /* 0x000fe200078e0a02 */
[----:B------:R-:W-:Y:S01]  /*0720*/  SHF.R.S32.HI R8, RZ, 0x1f, R0 ;  /* 0x0000001fff087819 */ /* 0x000fe20000011400 */
[----:B------:R-:W-:Y:S01]  /*0730*/  STL.64 [R1+0x2a0], R164 ;  /* 0x0002a0a401007387 */ /* 0x000fe20000100a00 */
[----:B------:R-:W-:Y:S01]  /*0740*/  LEA.HI R10, R10, R55, RZ, 0x5 ;  /* 0x000000370a0a7211 */ /* 0x000fe200078f28ff */
[----:B------:R-:W-:Y:S01]  /*0750*/  USEL UR21, UR21, URZ, UP1 ;  /* 0x0000003f15157287 */ /* 0x000fe20008800000 */
[----:B------:R-:W-:Y:S01]  /*0760*/  SHF.R.S32.HI R3, RZ, 0x1f, R2 ;  /* 0x0000001fff037819 */ /* 0x000fe20000011402 */
[----:B------:R-:W-:Y:S01]  /*0770*/  IMAD R9, R8, c[0x0][0x1b8], RZ ;  /* 0x00006e0008097a24 */ /* 0x000fe200078e02ff */
[-C--:B------:R-:W-:Y:S01]  /*0780*/  IADD3 R6, P2, R94, R2.reuse, RZ ;  /* 0x000000025e067210 */ /* 0x080fe20007f5e0ff */
[----:B------:R-:W-:Y:S01]  /*0790*/  IMAD R8, R8, c[0x0][0x1a8], RZ ;  /* 0x00006a0008087a24 */ /* 0x000fe200078e02ff */
[----:B------:R-:W-:Y:S01]  /*07a0*/  IADD3 R4, P1, R96, R2, RZ ;  /* 0x0000000260047210 */ /* 0x000fe20007f3e0ff */
[----:B------:R-:W-:Y:S01]  /*07b0*/  IMAD R25, R0, c[0x0][0x1bc], R9 ;  /* 0x00006f0000197a24 */ /* 0x000fe200078e0209 */
[----:B------:R-:W-:Y:S01]  /*07c0*/  LEA.HI R180, R180, R43, RZ, 0x5 ;  /* 0x0000002bb4b47211 */ /* 0x000fe200078f28ff */
[----:B------:R-:W-:Y:S01]  /*07d0*/  IMAD R40, R0, c[0x0][0x1ac], R8 ;  /* 0x00006b0000287a24 */ /* 0x000fe200078e0208 */
[----:B------:R-:W-:Y:S01]  /*07e0*/  LEA.HI R172, R172, R42, RZ, 0x5 ;  /* 0x0000002aacac7211 */ /* 0x000fe200078f28ff */
[--C-:B------:R-:W-:Y:S01]  /*07f0*/  IMAD.X R7, R95, 0x1, R3.reuse, P2 ;  /* 0x000000015f077824 */ /* 0x100fe200010e0603 */
[----:B------:R-:W-:Y:S01]  /*0800*/  ISETP.LT.AND P3, PT, R53, c[0x0][0x164], !P0 ;  /* 0x0000590035007a0c */ /* 0x000fe20004761270 */
[--C-:B------:R-:W-:Y:S01]  /*0810*/  IMAD.X R5, R97, 0x1, R3.reuse, P1 ;  /* 0x0000000161057824 */ /* 0x100fe200008e0603 */
[----:B------:R-:W-:Y:S01]  /*0820*/  ISETP.LT.AND P5, PT, R66, c[0x0][0x164], !P0 ;  /* 0x0000590042007a0c */ /* 0x000fe200047a1270 */
[----:B------:R-:W-:Y:S01]  /*0830*/  IMAD.WIDE R8, R13, 0x20, R2 ;  /* 0x000000200d087825 */ /* 0x000fe200078e0202 */
[----:B------:R-:W-:Y:S01]  /*0840*/  STL.64 [R1+0xa0], R176 ;  /* 0x0000a0b001007387 */ /* 0x000fe20000100a00 */
[----:B------:R-:W-:-:S02]  /*0850*/  USEL UR20, UR20, URZ, UP1 ;  /* 0x0000003f14147287 */ /* 0x000fc40008800000 */
[----:B------:R-:W-:-:S04]  /*0860*/  IMAD.WIDE R2, R12, 0x20, R2 ;  /* 0x000000200c027825 */ /* 0x000fc800078e0202 */
[----:B------:R-:W-:-:S04]  /*0870*/  IMAD.WIDE.U32 R160, R0, c[0x0][0x1b8], R4 ;  /* 0x00006e0000a07a25 */ /* 0x000fc800078e0004 */
[----:B------:R-:W-:Y:S01]  /*0880*/  IMAD.WIDE.U32 R120, R0, c[0x0][0x1a8], R4 ;  /* 0x00006a0000787a25 */ /* 0x000fe200078e0004 */
[----:B------:R-:W-:-:S03]  /*0890*/  LOP3.LUT R4, R10, 0xffffffe0, RZ, 0xc0, !PT ;  /* 0xffffffe00a047812 */ /* 0x000fc600078ec0ff */
[----:B------:R-:W-:Y:S01]  /*08a0*/  IMAD.WIDE.U32 R156, R0, c[0x0][0x1b8], R2 ;  /* 0x00006e00009c7a25 */ /* 0x000fe200078e0002 */
[----:B------:R-:W-:-:S03]  /*08b0*/  SHF.R.S32.HI R3, RZ, 0x5, R10 ;  /* 0x00000005ff037819 */ /* 0x000fc6000001140a */
[----:B------:R-:W-:Y:S01]  /*08c0*/  IMAD.IADD R4, R55, 0x1, -R4 ;  /* 0x0000000137047824 */ /* 0x000fe200078e0a04 */
[----:B------:R-:W-:Y:S01]  /*08d0*/  SHF.R.S32.HI R10, RZ, 0x1f, R3 ;  /* 0x0000001fff0a7819 */ /* 0x000fe20000011403 */
[----:B------:R-:W-:-:S03]  /*08e0*/  IMAD.WIDE.U32 R158, R0, c[0x0][0x1b8], R8 ;  /* 0x00006e00009e7a25 */ /* 0x000fc600078e0008 */
[----:B------:R-:W-:Y:S01]  /*08f0*/  SHF.R.S32.HI R5, RZ, 0x1f, R4 ;  /* 0x0000001fff057819 */ /* 0x000fe20000011404 */
[----:B------:R-:W-:Y:S01]  /*0900*/  IMAD.WIDE.U32 R162, R0, c[0x0][0x1b8], R6 ;  /* 0x00006e0000a27a25 */ /* 0x000fe200078e0006 */
[----:B------:R-:W-:-:S03]  /*0910*/  IADD3 R8, P2, R94, R4, RZ ;  /* 0x000000045e087210 */ /* 0x000fc60007f5e0ff */
[----:B------:R-:W-:Y:S01]  /*0920*/  IMAD.WIDE.U32 R122, R0, c[0x0][0x1a8], R6 ;  /* 0x00006a00007a7a25 */ /* 0x000fe200078e0006 */
[----:B------:R-:W-:Y:S01]  /*0930*/  LEA.HI R0, R11, R54, RZ, 0x5 ;  /* 0x000000360b007211 */ /* 0x000fe200078f28ff */
[----:B------:R-:W-:Y:S01]  /*0940*/  STL.64 [R1+0x98], R162 ;  /* 0x000098a201007387 */ /* 0x000fe20000100a00 */
[----:B------:R-:W-:Y:S01]  /*0950*/  IADD3 R6, P1, R96, R4, RZ ;  /* 0x0000000460067210 */ /* 0x000fe20007f3e0ff */
[----:B------:R-:W-:Y:S01]  /*0960*/  IMAD R11, R10, c[0x0][0x1b8], RZ ;  /* 0x00006e000a0b7a24 */ /* 0x000fe200078e02ff */
[----:B------:R-:W-:Y:S01]  /*0970*/  LOP3.LUT R2, R0, 0xffffffe0, RZ, 0xc0, !PT ;  /* 0xffffffe000027812 */ /* 0x000fe200078ec0ff */
[----:B------:R-:W-:Y:S01]  /*0980*/  IMAD R10, R10, c[0x0][0x1a8], RZ ;  /* 0x00006a000a0a7a24 */ /* 0x000fe200078e02ff */
[----:B------:R-:W-:Y:S01]  /*0990*/  SHF.R.S32.HI R0, RZ, 0x5, R0 ;  /* 0x00000005ff007819 */ /* 0x000fe20000011400 */
[----:B------:R-:W-:Y:S01]  /*09a0*/  IMAD.X R9, R95, 0x1, R5, P2 ;  /* 0x000000015f097824 */ /* 0x000fe200010e0605 */
[----:B------:R-:W-:Y:S01]  /*09b0*/  STL.64 [R1+0x298], R122 ;  /* 0x0002987a01007387 */ /* 0x000fe20000100a00 */
[----:B------:R-:W-:-:S02]  /*09c0*/  IMAD R24, R3, c[0x0][0x1bc], R11 ;  /* 0x00006f0003187a24 */ /* 0x000fc400078e020b */
[----:B------:R-:W-:Y:S01]  /*09d0*/  IMAD R39, R3, c[0x0][0x1ac], R10 ;  /* 0x00006b0003277a24 */ /* 0x000fe200078e020a */
[----:B------:R-:W-:Y:S01]  /*09e0*/  STL.64 [R1+0x90], R160 ;  /* 0x000090a001007387 */ /* 0x000fe20000100a00 */
[--C-:B------:R-:W-:Y:S02]  /*09f0*/  IMAD.X R7, R97, 0x1, R5.reuse, P1 ;  /* 0x0000000161077824 */ /* 0x100fe400008e0605 */
[--C-:B------:R-:W-:Y:S01]  /*0a00*/  IMAD.WIDE R10, R13, 0x20, R4.reuse ;  /* 0x000000200d0a7825 */ /* 0x100fe200078e0204 */
[----:B------:R-:W-:Y:S03]  /*0a10*/  STL.64 [R1+0x88], R158 ;  /* 0x0000889e01007387 */ /* 0x000fe60000100a00 */
[----:B------:R-:W-:Y:S01]  /*0a20*/  IMAD.WIDE R4, R12, 0x20, R4 ;  /* 0x000000200c047825 */ /* 0x000fe200078e0204 */
[----:B------:R-:W-:Y:S03]  /*0a30*/  STL.64 [R1+0x290], R120 ;  /* 0x0002907801007387 */ /* 0x000fe60000100a00 */
[C-C-:B------:R-:W-:Y:S01]  /*0a40*/  IMAD.WIDE.U32 R154, R3.reuse, c[0x0][0x1b8], R8.reuse ;  /* 0x00006e00039a7a25 */ /* 0x140fe200078e0008 */
[----:B------:R-:W-:Y:S03]  /*0a50*/  STL.64 [R1+0x80], R156 ;  /* 0x0000809c01007387 */ /* 0x000fe60000100a00 */
[----:B------:R-:W-:Y:S01]  /*0a60*/  IMAD.WIDE.U32 R118, R3, c[0x0][0x1a8], R8 ;  /* 0x00006a0003767a25 */ /* 0x000fe200078e0008 */
[----:B------:R-:W-:Y:S01]  /*0a70*/  SHF.R.S32.HI R8, RZ, 0x1f, R0 ;  /* 0x0000001fff087819 */ /* 0x000fe20000011400 */
[----:B------:R-:W-:Y:S02]  /*0a80*/  STL.64 [R1+0x78], R154 ;  /* 0x0000789a01007387 */ /* 0x000fe40000100a00 */
[----:B------:R-:W-:-:S02]  /*0a90*/  IMAD.IADD R2, R54, 0x1, -R2 ;  /* 0x0000000136027824 */ /* 0x000fc400078e0a02 */
[C-C-:B------:R-:W-:Y:S01]  /*0aa0*/  IMAD.WIDE.U32 R152, R3.reuse, c[0x0][0x1b8], R6.reuse ;  /* 0x00006e0003987a25 */ /* 0x140fe200078e0006 */
[----:B------:R-:W-:Y:S03]  /*0ab0*/  STL.64 [R1+0x288], R118 ;  /* 0x0002887601007387 */ /* 0x000fe60000100a00 */
[C---:B------:R-:W-:Y:S01]  /*0ac0*/  IMAD.WIDE.U32 R116, R3.reuse, c[0x0][0x1a8], R6 ;  /* 0x00006a0003747a25 */ /* 0x040fe200078e0006 */
[----:B------:R-:W-:Y:S01]  /*0ad0*/  IADD3 R6, P2, R94, R2, RZ ;  /* 0x000000025e067210 */ /* 0x000fe20007f5e0ff */
[----:B------:R-:W-:Y:S02]  /*0ae0*/  STL.64 [R1+0x70], R152 ;  /* 0x0000709801007387 */ /* 0x000fe40000100a00 */
[----:B------:R-:W-:Y:S01]  /*0af0*/  IMAD.WIDE.U32 R150, R3, c[0x0][0x1b8], R10 ;  /* 0x00006e0003967a25 */ /* 0x000fe200078e000a */
[----:B------:R-:W-:-:S03]  /*0b00*/  LEA.HI R10, R15, R53, RZ, 0x5 ;  /* 0x000000350f0a7211 */ /* 0x000fc600078f28ff */
[----:B------:R-:W-:Y:S01]  /*0b10*/  IMAD.WIDE.U32 R148, R3, c[0x0][0x1b8], R4 ;  /* 0x00006e0003947a25 */ /* 0x000fe200078e0004 */
[----:B------:R-:W-:Y:S01]  /*0b20*/  SHF.R.S32.HI R3, RZ, 0x1f, R2 ;  /* 0x0000001fff037819 */ /* 0x000fe20000011402 */
[----:B------:R-:W-:Y:S01]  /*0b30*/  STL.64 [R1+0x68], R150 ;  /* 0x0000689601007387 */ /* 0x000fe20000100a00 */
[----:B------:R-:W-:Y:S01]  /*0b40*/  IADD3 R4, P1, R96, R2, RZ ;  /* 0x0000000260047210 */ /* 0x000fe20007f3e0ff */
[C---:B------:R-:W-:Y:S02]  /*0b50*/  IMAD R9, R8.reuse, c[0x0][0x1b8], RZ ;  /* 0x00006e0008097a24 */ /* 0x040fe400078e02ff */
[----:B------:R-:W-:Y:S01]  /*0b60*/  IMAD R8, R8, c[0x0][0x1a8], RZ ;  /* 0x00006a0008087a24 */ /* 0x000fe200078e02ff */
[----:B------:R-:W-:Y:S01]  /*0b70*/  STL.64 [R1+0x280], R116 ;  /* 0x0002807401007387 */ /* 0x000fe20000100a00 */
[C---:B------:R-:W-:Y:S02]  /*0b80*/  IMAD R23, R0.reuse, c[0x0][0x1bc], R9 ;  /* 0x00006f0000177a24 */ /* 0x040fe400078e0209 */
[----:B------:R-:W-:Y:S01]  /*0b90*/  IMAD R38, R0, c[0x0][0x1ac], R8 ;  /* 0x00006b0000267a24 */ /* 0x000fe200078e0208 */
[----:B------:R-:W-:Y:S01]  /*0ba0*/  STL.64 [R1+0x60], R148 ;  /* 0x0000609401007387 */ /* 0x000fe20000100a00 */
[----:B------:R-:W-:-:S02]  /*0bb0*/  IMAD.X R7, R95, 0x1, R3, P2 ;  /* 0x000000015f077824 */ /* 0x000fc400010e0603 */
[--C-:B------:R-:W-:Y:S02]  /*0bc0*/  IMAD.X R5, R97, 0x1, R3.reuse, P1 ;  /* 0x0000000161057824 */ /* 0x100fe400008e0603 */
[----:B------:R-:W-:-:S04]  /*0bd0*/  IMAD.WIDE R8, R13, 0x20, R2 ;  /* 0x000000200d087825 */ /* 0x000fc800078e0202 */
[----:B------:R-:W-:-:S04]  /*0be0*/  IMAD.WIDE R2, R12, 0x20, R2 ;  /* 0x000000200c027825 */ /* 0x000fc800078e0202 */
[----:B------:R-:W-:-:S04]  /*0bf0*/  IMAD.WIDE.U32 R146, R0, c[0x0][0x1b8], R6 ;  /* 0x00006e0000927a25 */ /* 0x000fc800078e0006 */
[C---:B------:R-:W-:Y:S01]  /*0c00*/  IMAD.WIDE.U32 R114, R0.reuse, c[0x0][0x1a8], R6 ;  /* 0x00006a0000727a25 */ /* 0x040fe200078e0006 */
[----:B------:R-:W-:Y:S03]  /*0c10*/  STL.64 [R1+0x58], R146 ;  /* 0x0000589201007387 */ /* 0x000fe60000100a00 */
[C-C-:B------:R-:W-:Y:S01]  /*0c20*/  IMAD.WIDE.U32 R144, R0.reuse, c[0x0][0x1b8], R4.reuse ;  /* 0x00006e0000907a25 */ /* 0x140fe200078e0004 */
[----:B------:R-:W-:Y:S03]  /*0c30*/  STL.64 [R1+0x278], R114 ;  /* 0x0002787201007387 */ /* 0x000fe60000100a00 */
[C---:B------:R-:W-:Y:S01]  /*0c40*/  IMAD.WIDE.U32 R112, R0.reuse, c[0x0][0x1a8], R4 ;  /* 0x00006a0000707a25 */ /* 0x040fe200078e0004 */
[----:B------:R-:W-:Y:S03]  /*0c50*/  STL.64 [R1+0x50], R144 ;  /* 0x0000509001007387 */ /* 0x000fe60000100a00 */
[----:B------:R-:W-:-:S04]  /*0c60*/  IMAD.WIDE.U32 R142, R0, c[0x0][0x1b8], R8 ;  /* 0x00006e00008e7a25 */ /* 0x000fc800078e0008 */
[----:B------:R-:W-:Y:S01]  /*0c70*/  IMAD.WIDE.U32 R140, R0, c[0x0][0x1b8], R2 ;  /* 0x00006e00008c7a25 */ /* 0x000fe200078e0002 */
[----:B------:R-:W-:Y:S01]  /*0c80*/  LOP3.LUT R2, R10, 0xffffffe0, RZ, 0xc0, !PT ;  /* 0xffffffe00a027812 */ /* 0x000fe200078ec0ff */
[----:B------:R-:W-:Y:S01]  /*0c90*/  STL.64 [R1+0x48], R142 ;  /* 0x0000488e01007387 */ /* 0x000fe20000100a00 */
[----:B------:R-:W-:Y:S02]  /*0ca0*/  SHF.R.S32.HI R0, RZ, 0x5, R10 ;  /* 0x00000005ff007819 */ /* 0x000fe4000001140a */
[----:B------:R-:W-:Y:S01]  /*0cb0*/  SHF.R.S32.HI R10, RZ, 0x1f, R52 ;  /* 0x0000001fff0a7819 */ /* 0x000fe20000011434 */
[----:B------:R-:W-:Y:S01]  /*0cc0*/  IMAD.IADD R2, R53, 0x1, -R2 ;  /* 0x0000000135027824 */ /* 0x000fe200078e0a02 */
[----:B------:R-:W-:Y:S01]  /*0cd0*/  SHF.R.S32.HI R8, RZ, 0x1f, R0 ;  /* 0x0000001fff087819 */ /* 0x000fe20000011400 */
[----:B------:R-:W-:Y:S01]  /*0ce0*/  STL.64 [R1+0x270], R112 ;  /* 0x0002707001007387 */ /* 0x000fe20000100a00 */
[----:B------:R-:W-:Y:S02]  /*0cf0*/  LEA.HI R10, R10, R52, RZ, 0x5 ;  /* 0x000000340a0a7211 */ /* 0x000fe400078f28ff */
[----:B------:R-:W-:Y:S01]  /*0d00*/  SHF.R.S32.HI R3, RZ, 0x1f, R2 ;  /* 0x0000001fff037819 */ /* 0x000fe20000011402 */
[----:B------:R-:W-:Y:S01]  /*0d10*/  IMAD R9, R8, c[0x0][0x1b8], RZ ;  /* 0x00006e0008097a24 */ /* 0x000fe200078e02ff */
[-C--:B------:R-:W-:Y:S01]  /*0d20*/  IADD3 R6, P2, R94, R2.reuse, RZ ;  /* 0x000000025e067210 */ /* 0x080fe20007f5e0ff */
[----:B------:R-:W-:Y:S01]  /*0d30*/  IMAD R8, R8, c[0x0][0x1a8], RZ ;  /* 0x00006a0008087a24 */ /* 0x000fe200078e02ff */
[----:B------:R-:W-:Y:S01]  /*0d40*/  IADD3 R4, P1, R96, R2, RZ ;  /* 0x0000000260047210 */ /* 0x000fe20007f3e0ff */
[C---:B------:R-:W-:Y:S01]  /*0d50*/  IMAD R22, R0.reuse, c[0x0][0x1bc], R9 ;  /* 0x00006f0000167a24 */ /* 0x040fe200078e0209 */
[----:B------:R-:W-:Y:S01]  /*0d60*/  STL.64 [R1+0x40], R140 ;  /* 0x0000408c01007387 */ /* 0x000fe20000100a00 */
[----:B------:R-:W-:-:S02]  /*0d70*/  IMAD R37, R0, c[0x0][0x1ac], R8 ;  /* 0x00006b0000257a24 */ /* 0x000fc400078e0208 */
[--C-:B------:R-:W-:Y:S02]  /*0d80*/  IMAD.X R7, R95, 0x1, R3.reuse, P2 ;  /* 0x000000015f077824 */ /* 0x100fe400010e0603 */
        /* <DEDUP_REMOVED lines=33> */
[----:B------:R-:W-:Y:S01]  /*0fa0*/  IMAD.WIDE.U32 R124, R0, c[0x0][0x1b8], R2 ;  /* 0x00006e00007c7a25 */ /* 0x000fe200078e0002 */
[----:B------:R-:W-:Y:S01]  /*0fb0*/  LOP3.LUT R2, R10, 0xffffffe0, RZ, 0xc0, !PT ;  /* 0xffffffe00a027812 */ /* 0x000fe200078ec0ff */
[----:B------:R-:W-:Y:S02]  /*0fc0*/  STL.64 [R1+0x18], R130 ;  /* 0x0000188201007387 */ /* 0x000fe40000100a00 */
[----:B------:R-:W-:-:S04]  /*0fd0*/  IMAD.WIDE.U32 R106, R0, c[0x0][0x1a8], R6 ;  /* 0x00006a00006a7a25 */ /* 0x000fc800078e0006 */
[----:B------:R-:W-:Y:S01]  /*0fe0*/  IMAD.IADD R2, R51, 0x1, -R2 ;  /* 0x0000000133027824 */ /* 0x000fe200078e0a02 */
[----:B------:R-:W-:Y:S01]  /*0ff0*/  STL.64 [R1+0x258], R106 ;  /* 0x0002586a01007387 */ /* 0x000fe20000100a00 */
[----:B------:R-:W-:-:S03]  /*1000*/  IMAD.WIDE.U32 R128, R0, c[0x0][0x1b8], R4 ;  /* 0x00006e0000807a25 */ /* 0x000fc600078e0004 */
[----:B------:R-:W-:Y:S01]  /*1010*/  SHF.R.S32.HI R3, RZ, 0x1f, R2 ;  /* 0x0000001fff037819 */ /* 0x000fe20000011402 */
[----:B------:R-:W-:Y:S01]  /*1020*/  IMAD.WIDE.U32 R104, R0, c[0x0][0x1a8], R4 ;  /* 0x00006a0000687a25 */ /* 0x000fe200078e0004 */
[-C--:B------:R-:W-:Y:S01]  /*1030*/  IADD3 R6, P2, R94, R2.reuse, RZ ;  /* 0x000000025e067210 */ /* 0x080fe20007f5e0ff */
[----:B------:R-:W-:Y:S01]  /*1040*/  STL.64 [R1+0x10], R128 ;  /* 0x0000108001007387 */ /* 0x000fe20000100a00 */
[----:B------:R-:W-:Y:S01]  /*1050*/  IADD3 R4, P1, R96, R2, RZ ;  /* 0x0000000260047210 */ /* 0x000fe20007f3e0ff */
[----:B------:R-:W-:Y:S01]  /*1060*/  IMAD.WIDE.U32 R126, R0, c[0x0][0x1b8], R8 ;  /* 0x00006e00007e7a25 */ /* 0x000fe200078e0008 */
[----:B------:R-:W-:Y:S02]  /*1070*/  SHF.R.S32.HI R0, RZ, 0x5, R10 ;  /* 0x00000005ff007819 */ /* 0x000fe4000001140a */
[----:B------:R-:W-:Y:S01]  /*1080*/  SHF.R.S32.HI R8, RZ, 0x1f, R50 ;  /* 0x0000001fff087819 */ /* 0x000fe20000011432 */
[----:B------:R-:W-:Y:S01]  /*1090*/  IMAD.WIDE R246, R13, 0x20, R2 ;  /* 0x000000200df67825 */ /* 0x000fe200078e0202 */
[----:B------:R-:W-:Y:S01]  /*10a0*/  SHF.R.S32.HI R9, RZ, 0x1f, R0 ;  /* 0x0000001fff097819 */ /* 0x000fe20000011400 */
[----:B------:R-:W-:Y:S01]  /*10b0*/  STL.64 [R1+0x8], R126 ;  /* 0x0000087e01007387 */ /* 0x000fe20000100a00 */
[----:B------:R-:W-:Y:S01]  /*10c0*/  LEA.HI R8, R8, R50, RZ, 0x5 ;  /* 0x0000003208087211 */ /* 0x000fe200078f28ff */
[----:B------:R-:W-:-:S02]  /*10d0*/  IMAD.WIDE R244, R12, 0x20, R2 ;  /* 0x000000200cf47825 */ /* 0x000fc400078e0202 */
[----:B------:R-:W-:Y:S01]  /*10e0*/  STL.64 [R1+0x250], R104 ;  /* 0x0002506801007387 */ /* 0x000fe20000100a00 */
[----:B------:R-:W-:Y:S01]  /*10f0*/  LOP3.LUT R2, R8, 0xffffffe0, RZ, 0xc0, !PT ;  /* 0xffffffe008027812 */ /* 0x000fe200078ec0ff */
[C---:B------:R-:W-:Y:S02]  /*1100*/  IMAD R10, R9.reuse, c[0x0][0x1b8], RZ ;  /* 0x00006e00090a7a24 */ /* 0x040fe400078e02ff */
[----:B------:R-:W-:Y:S01]  /*1110*/  IMAD R9, R9, c[0x0][0x1a8], RZ ;  /* 0x00006a0009097a24 */ /* 0x000fe200078e02ff */
[----:B------:R-:W-:Y:S01]  /*1120*/  STL.64 [R1], R124 ;  /* 0x0000007c01007387 */ /* 0x000fe20000100a00 */
[--C-:B------:R-:W-:Y:S02]  /*1130*/  IMAD.X R7, R95, 0x1, R3.reuse, P2 ;  /* 0x000000015f077824 */ /* 0x100fe400010e0603 */
[----:B------:R-:W-:Y:S02]  /*1140*/  IMAD.X R5, R97, 0x1, R3, P1 ;  /* 0x0000000161057824 */ /* 0x000fe400008e0603 */
[----:B------:R-:W-:-:S02]  /*1150*/  IMAD.IADD R2, R50, 0x1, -R2 ;  /* 0x0000000132027824 */ /* 0x000fc400078e0a02 */
[C---:B------:R-:W-:Y:S02]  /*1160*/  IMAD R20, R0.reuse, c[0x0][0x1bc], R10 ;  /* 0x00006f0000147a24 */ /* 0x040fe400078e020a */
[C---:B------:R-:W-:Y:S01]  /*1170*/  IMAD R35, R0.reuse, c[0x0][0x1ac], R9 ;  /* 0x00006b0000237a24 */ /* 0x040fe200078e0209 */
[----:B------:R-:W-:Y:S01]  /*1180*/  SHF.R.S32.HI R3, RZ, 0x1f, R2 ;  /* 0x0000001fff037819 */ /* 0x000fe20000011402 */
[----:B------:R-:W-:-:S04]  /*1190*/  IMAD.WIDE.U32 R250, R0, c[0x0][0x1b8], R6 ;  /* 0x00006e0000fa7a25 */ /* 0x000fc800078e0006 */
[----:B------:R-:W-:Y:S01]  /*11a0*/  IMAD.WIDE.U32 R102, R0, c[0x0][0x1a8], R6 ;  /* 0x00006a0000667a25 */ /* 0x000fe200078e0006 */
[----:B------:R-:W-:-:S03]  /*11b0*/  IADD3 R6, P2, R94, R2, RZ ;  /* 0x000000025e067210 */ /* 0x000fc60007f5e0ff */
[C-C-:B------:R-:W-:Y:S01]  /*11c0*/  IMAD.WIDE.U32 R248, R0.reuse, c[0x0][0x1b8], R4.reuse ;  /* 0x00006e0000f87a25 */ /* 0x140fe200078e0004 */
[----:B------:R-:W-:Y:S03]  /*11d0*/  STL.64 [R1+0x248], R102 ;  /* 0x0002486601007387 */ /* 0x000fe60000100a00 */
[----:B------:R-:W-:Y:S01]  /*11e0*/  IMAD.WIDE.U32 R100, R0, c[0x0][0x1a8], R4 ;  /* 0x00006a0000647a25 */ /* 0x000fe200078e0004 */
[----:B------:R-:W-:-:S03]  /*11f0*/  IADD3 R4, P1, R96, R2, RZ ;  /* 0x0000000260047210 */ /* 0x000fc60007f3e0ff */
[C---:B------:R-:W-:Y:S01]  /*1200*/  IMAD.WIDE.U32 R246, R0.reuse, c[0x0][0x1b8], R246 ;  /* 0x00006e0000f67a25 */ /* 0x040fe200078e00f6 */
[----:B------:R-:W-:Y:S03]  /*1210*/  STL.64 [R1+0x240], R100 ;  /* 0x0002406401007387 */ /* 0x000fe60000100a00 */
[----:B------:R-:W-:Y:S01]  /*1220*/  IMAD.WIDE.U32 R244, R0, c[0x0][0x1b8], R244 ;  /* 0x00006e0000f47a25 */ /* 0x000fe200078e00f4 */
[----:B------:R-:W-:Y:S02]  /*1230*/  SHF.R.S32.HI R0, RZ, 0x5, R8 ;  /* 0x00000005ff007819 */ /* 0x000fe40000011408 */
[----:B------:R-:W-:Y:S01]  /*1240*/  SHF.R.S32.HI R8, RZ, 0x1f, R49 ;  /* 0x0000001fff087819 */ /* 0x000fe20000011431 */
[----:B------:R-:W-:Y:S01]  /*1250*/  IMAD.WIDE R238, R13, 0x20, R2 ;  /* 0x000000200dee7825 */ /* 0x000fe200078e0202 */
[----:B------:R-:W-:Y:S02]  /*1260*/  SHF.R.S32.HI R9, RZ, 0x1f, R0 ;  /* 0x0000001fff097819 */ /* 0x000fe40000011400 */
[----:B------:R-:W-:Y:S01]  /*1270*/  LEA.HI R8, R8, R49, RZ, 0x5 ;  /* 0x0000003108087211 */ /* 0x000fe200078f28ff */
[----:B------:R-:W-:-:S03]  /*1280*/  IMAD.WIDE R236, R12, 0x20, R2 ;  /* 0x000000200cec7825 */ /* 0x000fc600078e0202 */
[----:B------:R-:W-:Y:S01]  /*1290*/  LOP3.LUT R2, R8, 0xffffffe0, RZ, 0xc0, !PT ;  /* 0xffffffe008027812 */ /* 0x000fe200078ec0ff */
[C---:B------:R-:W-:Y:S02]  /*12a0*/  IMAD R10, R9.reuse, c[0x0][0x1b8], RZ ;  /* 0x00006e00090a7a24 */ /* 0x040fe400078e02ff */
[----:B------:R-:W-:Y:S02]  /*12b0*/  IMAD R9, R9, c[0x0][0x1a8], RZ ;  /* 0x00006a0009097a24 */ /* 0x000fe400078e02ff */
[--C-:B------:R-:W-:Y:S02]  /*12c0*/  IMAD.X R7, R95, 0x1, R3.reuse, P2 ;  /* 0x000000015f077824 */ /* 0x100fe400010e0603 */
[----:B------:R-:W-:Y:S02]  /*12d0*/  IMAD.X R5, R97, 0x1, R3, P1 ;  /* 0x0000000161057824 */ /* 0x000fe400008e0603 */
[----:B------:R-:W-:Y:S02]  /*12e0*/  IMAD.IADD R2, R49, 0x1, -R2 ;  /* 0x0000000131027824 */ /* 0x000fe400078e0a02 */
[----:B------:R-:W-:-:S02]  /*12f0*/  IMAD R19, R0, c[0x0][0x1bc], R10 ;  /* 0x00006f0000137a24 */ /* 0x000fc400078e020a */
        /* <DEDUP_REMOVED lines=119> */
[--C-:B------:R-:W-:Y:S02]  /*1a70*/  IMAD.X R5, R95, 0x1, R3.reuse, P2 ;  /* 0x000000015f057824 */ /* 0x100fe400010e0603 */
[C---:B------:R-:W-:Y:S02]  /*1a80*/  IMAD R11, R9.reuse, c[0x0][0x1b8], RZ ;  /* 0x00006e00090b7a24 */ /* 0x040fe400078e02ff */
[----:B------:R-:W-:Y:S02]  /*1a90*/  IMAD.IADD R2, R44, 0x1, -R2 ;  /* 0x000000012c027824 */ /* 0x000fe400078e0a02 */
[----:B------:R-:W-:Y:S02]  /*1aa0*/  IMAD R9, R9, c[0x0][0x1a8], RZ ;  /* 0x00006a0009097a24 */ /* 0x000fe400078e02ff */
[----:B------:R-:W-:Y:S01]  /*1ab0*/  IMAD.X R7, R97, 0x1, R3, P1 ;  /* 0x0000000161077824 */ /* 0x000fe200008e0603 */
[----:B------:R-:W-:Y:S01]  /*1ac0*/  SHF.R.S32.HI R3, RZ, 0x1f, R2 ;  /* 0x0000001fff037819 */ /* 0x000fe20000011402 */
[----:B------:R-:W-:-:S04]  /*1ad0*/  IMAD.WIDE.U32 R202, R0, c[0x0][0x1b8], R4 ;  /* 0x00006e0000ca7a25 */ /* 0x000fc800078e0004 */
[----:B------:R-:W-:Y:S01]  /*1ae0*/  IMAD.WIDE.U32 R70, R0, c[0x0][0x1a8], R4 ;  /* 0x00006a0000467a25 */ /* 0x000fe200078e0004 */
[----:B------:R-:W-:-:S03]  /*1af0*/  IADD3 R4, P2, R94, R2, RZ ;  /* 0x000000025e047210 */ /* 0x000fc60007f5e0ff */
[C---:B------:R-:W-:Y:S01]  /*1b00*/  IMAD R11, R0.reuse, c[0x0][0x1bc], R11 ;  /* 0x00006f00000b7a24 */ /* 0x040fe200078e020b */
[----:B------:R-:W-:Y:S01]  /*1b10*/  STL.64 [R1+0x1e8], R70 ;  /* 0x0001e84601007387 */ /* 0x000fe20000100a00 */
[C---:B------:R-:W-:Y:S02]  /*1b20*/  IMAD R29, R0.reuse, c[0x0][0x1ac], R9 ;  /* 0x00006b00001d7a24 */ /* 0x040fe400078e0209 */
[----:B------:R-:W-:-:S04]  /*1b30*/  IMAD.WIDE.U32 R200, R0, c[0x0][0x1b8], R6 ;  /* 0x00006e0000c87a25 */ /* 0x000fc800078e0006 */
[----:B------:R-:W-:Y:S01]  /*1b40*/  IMAD.WIDE.U32 R68, R0, c[0x0][0x1a8], R6 ;  /* 0x00006a0000447a25 */ /* 0x000fe200078e0006 */
[----:B------:R-:W-:-:S03]  /*1b50*/  IADD3 R6, P1, R96, R2, RZ ;  /* 0x0000000260067210 */ /* 0x000fc60007f3e0ff */
[C---:B------:R-:W-:Y:S01]  /*1b60*/  IMAD.WIDE.U32 R198, R0.reuse, c[0x0][0x1b8], R198 ;  /* 0x00006e0000c67a25 */ /* 0x040fe200078e00c6 */
[----:B------:R-:W-:Y:S03]  /*1b70*/  STL.64 [R1+0x1e0], R68 ;  /* 0x0001e04401007387 */ /* 0x000fe60000100a00 */
[----:B------:R-:W-:Y:S01]  /*1b80*/  IMAD.WIDE.U32 R196, R0, c[0x0][0x1b8], R196 ;  /* 0x00006e0000c47a25 */ /* 0x000fe200078e00c4 */
[----:B------:R-:W-:-:S03]  /*1b90*/  SHF.R.S32.HI R0, RZ, 0x5, R8 ;  /* 0x00000005ff007819 */ /* 0x000fc60000011408 */
[--C-:B------:R-:W-:Y:S01]  /*1ba0*/  IMAD.X R5, R95, 0x1, R3.reuse, P2 ;  /* 0x000000015f057824 */ /* 0x100fe200010e0603 */
[----:B------:R-:W-:Y:S01]  /*1bb0*/  SHF.R.S32.HI R8, RZ, 0x1f, R0 ;  /* 0x0000001fff087819 */ /* 0x000fe20000011400 */
[----:B------:R-:W-:Y:S02]  /*1bc0*/  IMAD.X R7, R97, 0x1, R3, P1 ;  /* 0x0000000161077824 */ /* 0x000fe400008e0603 */
[----:B------:R-:W-:-:S04]  /*1bd0*/  IMAD.WIDE.U32 R194, R0, c[0x0][0x1b8], R4 ;  /* 0x00006e0000c27a25 */ /* 0x000fc800078e0004 */
[----:B------:R-:W-:Y:S01]  /*1be0*/  IMAD.WIDE.U32 R62, R0, c[0x0][0x1a8], R4 ;  /* 0x00006a00003e7a25 */ /* 0x000fe200078e0004 */
[----:B------:R-:W-:Y:S02]  /*1bf0*/  LOP3.LUT R4, R180, 0xffffffe0, RZ, 0xc0, !PT ;  /* 0xffffffe0b4047812 */ /* 0x000fe400078ec0ff */
[----:B------:R-:W-:Y:S01]  /*1c00*/  SHF.R.S32.HI R180, RZ, 0x5, R180 ;  /* 0x00000005ffb47819 */ /* 0x000fe200000114b4 */
[C---:B------:R-:W-:Y:S01]  /*1c10*/  IMAD R10, R8.reuse, c[0x0][0x1b8], RZ ;  /* 0x00006e00080a7a24 */ /* 0x040fe200078e02ff */
[----:B------:R-:W-:Y:S01]  /*1c20*/  STL.64 [R1+0x1d8], R62 ;  /* 0x0001d83e01007387 */ /* 0x000fe20000100a00 */
[----:B------:R-:W-:Y:S01]  /*1c30*/  IMAD R8, R8, c[0x0][0x1a8], RZ ;  /* 0x00006a0008087a24 */ /* 0x000fe200078e02ff */
[----:B------:R-:W-:Y:S01]  /*1c40*/  SHF.R.S32.HI R27, RZ, 0x1f, R180 ;  /* 0x0000001fff1b7819 */ /* 0x000fe200000114b4 */
[----:B------:R-:W-:Y:S02]  /*1c50*/  IMAD.IADD R4, R43, 0x1, -R4 ;  /* 0x000000012b047824 */ /* 0x000fe400078e0a04 */
[----:B------:R-:W-:-:S02]  /*1c60*/  IMAD R28, R0, c[0x0][0x1ac], R8 ;  /* 0x00006b00001c7a24 */ /* 0x000fc400078e0208 */
[----:B------:R-:W-:Y:S01]  /*1c70*/  IMAD.WIDE R190, R13, 0x20, R2 ;  /* 0x000000200dbe7825 */ /* 0x000fe200078e0202 */
[----:B------:R-:W-:Y:S02]  /*1c80*/  SHF.R.S32.HI R5, RZ, 0x1f, R4 ;  /* 0x0000001fff057819 */ /* 0x000fe40000011404 */
[----:B------:R-:W-:Y:S01]  /*1c90*/  IADD3 R8, P1, R96, R4, RZ ;  /* 0x0000000460087210 */ /* 0x000fe20007f3e0ff */
[----:B------:R-:W-:Y:S01]  /*1ca0*/  IMAD.WIDE R188, R12, 0x20, R2 ;  /* 0x000000200cbc7825 */ /* 0x000fe200078e0202 */
[----:B------:R-:W-:Y:S02]  /*1cb0*/  LOP3.LUT R2, R172, 0xffffffe0, RZ, 0xc0, !PT ;  /* 0xffffffe0ac027812 */ /* 0x000fe400078ec0ff */
[----:B------:R-:W-:Y:S01]  /*1cc0*/  SHF.R.S32.HI R172, RZ, 0x5, R172 ;  /* 0x00000005ffac7819 */ /* 0x000fe200000114ac */
[----:B------:R-:W-:-:S04]  /*1cd0*/  IMAD.WIDE.U32 R192, R0, c[0x0][0x1b8], R6 ;  /* 0x00006e0000c07a25 */ /* 0x000fc800078e0006 */
[----:B------:R-:W-:Y:S01]  /*1ce0*/  IMAD.WIDE.U32 R60, R0, c[0x0][0x1a8], R6 ;  /* 0x00006a00003c7a25 */ /* 0x000fe200078e0006 */
[----:B------:R-:W-:-:S03]  /*1cf0*/  IADD3 R6, P2, R94, R4, RZ ;  /* 0x000000045e067210 */ /* 0x000fc60007f5e0ff */
[C---:B------:R-:W-:Y:S01]  /*1d00*/  IMAD R10, R0.reuse, c[0x0][0x1bc], R10 ;  /* 0x00006f00000a7a24 */ /* 0x040fe200078e020a */
[----:B------:R-:W-:Y:S01]  /*1d10*/  STL.64 [R1+0x1d0], R60 ;  /* 0x0001d03c01007387 */ /* 0x000fe20000100a00 */
[----:B------:R-:W-:-:S04]  /*1d20*/  IMAD.WIDE.U32 R190, R0, c[0x0][0x1b8], R190 ;  /* 0x00006e0000be7a25 */ /* 0x000fc800078e00be */
[----:B------:R-:W-:-:S04]  /*1d30*/  IMAD.WIDE.U32 R188, R0, c[0x0][0x1b8], R188 ;  /* 0x00006e0000bc7a25 */ /* 0x000fc800078e00bc */
[--C-:B------:R-:W-:Y:S02]  /*1d40*/  IMAD.X R7, R95, 0x1, R5.reuse, P2 ;  /* 0x000000015f077824 */ /* 0x100fe400010e0605 */
[--C-:B------:R-:W-:Y:S02]  /*1d50*/  IMAD.X R9, R97, 0x1, R5.reuse, P1 ;  /* 0x0000000161097824 */ /* 0x100fe400008e0605 */
[----:B------:R-:W-:-:S04]  /*1d60*/  IMAD.WIDE R182, R13, 0x20, R4 ;  /* 0x000000200db67825 */ /* 0x000fc800078e0204 */
[----:B------:R-:W-:Y:S02]  /*1d70*/  IMAD R0, R27, c[0x0][0x1b8], RZ ;  /* 0x00006e001b007a24 */ /* 0x000fe400078e02ff */
[----:B------:R-:W-:-:S04]  /*1d80*/  IMAD.WIDE R4, R12, 0x20, R4 ;  /* 0x000000200c047825 */ /* 0x000fc800078e0204 */
[----:B------:R-:W-:Y:S02]  /*1d90*/  IMAD R27, R27, c[0x0][0x1a8], RZ ;  /* 0x00006a001b1b7a24 */ /* 0x000fe400078e02ff */
[----:B------:R-:W-:Y:S02]  /*1da0*/  IMAD.IADD R2, R42, 0x1, -R2 ;  /* 0x000000012a027824 */ /* 0x000fe400078e0a02 */
        /* <DEDUP_REMOVED lines=8> */
[----:B------:R-:W-:-:S04]  /*1e30*/  IMAD.WIDE.U32 R56, R180, c[0x0][0x1a8], R8 ;  /* 0x00006a00b4387a25 */ /* 0x000fc800078e0008 */
[C---:B------:R-:W-:Y:S01]  /*1e40*/  IMAD.WIDE.U32 R182, R180.reuse, c[0x0][0x1b8], R182 ;  /* 0x00006e00b4b67a25 */ /* 0x040fe200078e00b6 */
[----:B------:R-:W-:Y:S03]  /*1e50*/  STL.64 [R1+0x1c0], R56 ;  /* 0x0001c03801007387 */ /* 0x000fe60000100a00 */
[----:B------:R-:W-:Y:S01]  /*1e60*/  IMAD.WIDE.U32 R180, R180, c[0x0][0x1b8], R4 ;  /* 0x00006e00b4b47a25 */ /* 0x000fe200078e0004 */
[----:B------:R-:W-:-:S03]  /*1e70*/  IADD3 R4, P2, R94, R2, RZ ;  /* 0x000000025e047210 */ /* 0x000fc60007f5e0ff */
[--C-:B------:R-:W-:Y:S01]  /*1e80*/  IMAD.X R7, R97, 0x1, R3.reuse, P1 ;  /* 0x0000000161077824 */ /* 0x100fe200008e0603 */
[----:B------:R-:W-:Y:S01]  /*1e90*/  ISETP.LT.AND P1, PT, R54, c[0x0][0x164], !P0 ;  /* 0x0000590036007a0c */ /* 0x000fe20004721270 */
[----:B------:R-:W-:Y:S01]  /*1ea0*/  IMAD.X R5, R95, 0x1, R3, P2 ;  /* 0x000000015f057824 */ /* 0x000fe200010e0603 */
[----:B------:R-:W-:Y:S01]  /*1eb0*/  ISETP.LT.AND P2, PT, R55, c[0x0][0x164], !P0 ;  /* 0x0000590037007a0c */ /* 0x000fe20004741270 */
[----:B------:R-:W-:Y:S02]  /*1ec0*/  IMAD.MOV.U32 R8, RZ, RZ, R166 ;  /* 0x000000ffff087224 */ /* 0x000fe400078e00a6 */
[----:B------:R-:W-:-:S04]  /*1ed0*/  IMAD.WIDE.U32 R170, R172, c[0x0][0x1b8], R4 ;  /* 0x00006e00acaa7a25 */ /* 0x000fc800078e0004 */
[----:B------:R-:W-:-:S04]  /*1ee0*/  IMAD.WIDE.U32 R4, R172, c[0x0][0x1a8], R4 ;  /* 0x00006a00ac047a25 */ /* 0x000fc800078e0004 */
[----:B------:R-:W-:Y:S01]  /*1ef0*/  IMAD.MOV.U32 R9, RZ, RZ, R167 ;  /* 0x000000ffff097224 */ /* 0x000fe200078e00a7 */
[----:B------:R1:W-:Y:S01]  /*1f00*/  STL.64 [R1+0xc0], R4 ;  /* 0x0000c00401007387 */ /* 0x0003e20000100a00 */
[----:B------:R-:W-:Y:S01]  /*1f10*/  @P2 LOP3.LUT R85, R85, 0x4, RZ, 0xfc, !PT ;  /* 0x0000000455552812 */ /* 0x000fe200078efcff */
[--C-:B0-----:R-:W-:Y:S01]  /*1f20*/  IMAD.WIDE R166, R13, 0x20, R2.reuse ;  /* 0x000000200da67825 */ /* 0x101fe200078e0202 */
[----:B------:R-:W-:Y:S02]  /*1f30*/  ISETP.LT.AND P2, PT, R52, c[0x0][0x164], !P0 ;  /* 0x0000590034007a0c */ /* 0x000fe40004741270 */
[----:B------:R-:W-:Y:S01]  /*1f40*/  LOP3.LUT R85, R85, 0xffffffbf, RZ, 0xc0, !PT ;  /* 0xffffffbf55557812 */ /* 0x000fe200078ec0ff */
[----:B------:R-:W-:-:S03]  /*1f50*/  IMAD.WIDE R2, R12, 0x20, R2 ;  /* 0x000000200c027825 */ /* 0x000fc600078e0202 */
[----:B------:R-:W-:Y:S01]  /*1f60*/  @P1 LOP3.LUT R85, R85, 0x40, RZ, 0xfc, !PT ;  /* 0x0000004055551812 */ /* 0x000fe200078efcff */
[----:B------:R-:W-:Y:S01]  /*1f70*/  IMAD.WIDE.U32 R166, R172, c[0x0][0x1b8], R166 ;  /* 0x00006e00aca67a25 */ /* 0x000fe200078e00a6 */
[----:B------:R-:W-:Y:S02]  /*1f80*/  ISETP.LT.AND P1, PT, R51, c[0x0][0x164], !P0 ;  /* 0x0000590033007a0c */ /* 0x000fe40004721270 */
[----:B------:R-:W-:Y:S01]  /*1f90*/  LOP3.LUT R85, R85, 0xfffffbff, RZ, 0xc0, !PT ;  /* 0xfffffbff55557812 */ /* 0x000fe200078ec0ff */
[----:B------:R-:W-:-:S03]  /*1fa0*/  IMAD.IADD R8, R155, 0x1, R24 ;  /* 0x000000019b087824 */ /* 0x000fc600078e0218 */
[----:B------:R-:W-:Y:S02]  /*1fb0*/  @P3 LOP3.LUT R85, R85, 0x400, RZ, 0xfc, !PT ;  /* 0x0000040055553812 */ /* 0x000fe400078efcff */
[----:B------:R-:W-:Y:S02]  /*1fc0*/  ISETP.LT.AND P3, PT, R50, c[0x0][0x164], !P0 ;  /* 0x0000590032007a0c */ /* 0x000fe40004761270 */
[----:B------:R-:W-:-:S04]  /*1fd0*/  LOP3.LUT R85, R85, 0xffffbfff, RZ, 0xc0, !PT ;  /* 0xffffbfff55557812 */ /* 0x000fc800078ec0ff */
[----:B------:R-:W-:Y:S02]  /*1fe0*/  @P2 LOP3.LUT R85, R85, 0x4000, RZ, 0xfc, !PT ;  /* 0x0000400055552812 */ /* 0x000fe400078efcff */
[----:B------:R-:W-:Y:S01]  /*1ff0*/  ISETP.LT.AND P2, PT, R49, c[0x0][0x164], !P0 ;  /* 0x0000590031007a0c */ /* 0x000fe20004741270 */
[----:B-1----:R-:W-:Y:S01]  /*2000*/  IMAD.MOV.U32 R4, RZ, RZ, R168 ;  /* 0x000000ffff047224 */ /* 0x002fe200078e00a8 */
[----:B------:R-:W-:Y:S01]  /*2010*/  LOP3.LUT R85, R85, 0xfffbffff, RZ, 0xc0, !PT ;  /* 0xfffbffff55557812 */ /* 0x000fe200078ec0ff */
[----:B------:R-:W-:Y:S02]  /*2020*/  IMAD.MOV.U32 R5, RZ, RZ, R169 ;  /* 0x000000ffff057224 */ /* 0x000fe400078e00a9 */
[--C-:B------:R-:W-:Y:S01]  /*2030*/  IMAD.WIDE.U32 R168, R172, c[0x0][0x1b8], R6.reuse ;  /* 0x00006e00aca87a25 */ /* 0x100fe200078e0006 */
[----:B------:R-:W-:Y:S02]  /*2040*/  @P1 LOP3.LUT R85, R85, 0x40000, RZ, 0xfc, !PT ;  /* 0x0004000055551812 */ /* 0x000fe400078efcff */
[----:B------:R-:W-:Y:S01]  /*2050*/  ISETP.LT.AND P1, PT, R48, c[0x0][0x164], !P0 ;  /* 0x0000590030007a0c */ /* 0x000fe20004721270 */
[----:B------:R-:W-:Y:S01]  /*2060*/  IMAD.WIDE.U32 R6, R172, c[0x0][0x1a8], R6 ;  /* 0x00006a00ac067a25 */ /* 0x000fe200078e0006 */
[----:B------:R-:W-:-:S03]  /*2070*/  LOP3.LUT R85, R85, 0xffbfffff, RZ, 0xc0, !PT ;  /* 0xffbfffff55557812 */ /* 0x000fc600078ec0ff */
[----:B------:R-:W-:Y:S01]  /*2080*/  IMAD.IADD R252, R5, 0x1, R26 ;  /* 0x0000000105fc7824 */ /* 0x000fe200078e021a */
[----:B------:R-:W-:Y:S01]  /*2090*/  @P3 LOP3.LUT R85, R85, 0x400000, RZ, 0xfc, !PT ;  /* 0x0040000055553812 */ /* 0x000fe200078efcff */
[----:B------:R-:W-:Y:S01]  /*20a0*/  IMAD.WIDE.U32 R172, R172, c[0x0][0x1b8], R2 ;  /* 0x00006e00acac7a25 */ /* 0x000fe200078e0002 */
[----:B------:R-:W-:Y:S01]  /*20b0*/  ISETP.LT.AND P3, PT, R47, c[0x0][0x164], !P0 ;  /* 0x000059002f007a0c */ /* 0x000fe20004761270 */
[----:B------:R0:W-:Y:S01]  /*20c0*/  STL.64 [R1+0xc8], R6 ;  /* 0x0000c80601007387 */ /* 0x0001e20000100a00 */
[----:B------:R-:W-:Y:S01]  /*20d0*/  LOP3.LUT R85, R85, 0xfbffffff, RZ, 0xc0, !PT ;  /* 0xfbffffff55557812 */ /* 0x000fe200078ec0ff */
[C---:B------:R-:W-:Y:S02]  /*20e0*/  IMAD.IADD R5, R26.reuse, 0x1, R9 ;  /* 0x000000011a057824 */ /* 0x040fe400078e0209 */
[----:B------:R-:W-:Y:S01]  /*20f0*/  IMAD.IADD R2, R175, 0x1, R41 ;  /* 0x00000001af027824 */ /* 0x000fe200078e0229 */
[----:B------:R-:W-:Y:S01]  /*2100*/  @P2 LOP3.LUT R85, R85, 0x4000000, RZ, 0xfc, !PT ;  /* 0x0400000055552812 */ /* 0x000fe200078efcff */
[----:B------:R-:W-:Y:S01]  /*2110*/  IMAD.IADD R4, R26, 0x1, R179 ;  /* 0x000000011a047824 */ /* 0x000fe200078e02b3 */
[----:B------:R-:W-:Y:S01]  /*2120*/  ISETP.LT.AND P2, PT, R46, c[0x0][0x164], !P0 ;  /* 0x000059002e007a0c */ /* 0x000fe20004741270 */
[----:B------:R-:W-:Y:S01]  /*2130*/  IMAD.IADD R3, R41, 0x1, R165 ;  /* 0x0000000129037824 */ /* 0x000fe200078e02a5 */
[----:B------:R-:W-:Y:S01]  /*2140*/  LOP3.LUT R85, R85, 0xbfffffff, RZ, 0xc0, !PT ;  /* 0xbfffffff55557812 */ /* 0x000fe200078ec0ff */
[----:B------:R1:W-:Y:S01]  /*2150*/  STL [R1+0xd0], R5 ;  /* 0x0000d00501007387 */ /* 0x0003e20000100800 */
[----:B------:R-:W-:Y:S01]  /*2160*/  IMAD.IADD R9, R147, 0x1, R23 ;  /* 0x0000000193097824 */ /* 0x000fe200078e0217 */
[----:B------:R-:W-:-:S02]  /*2170*/  @P3 LOP3.LUT R86, R86, 0x4, RZ, 0xfc, !PT ;  /* 0x0000000456563812 */ /* 0x000fc400078efcff */
[----:B------:R-:W-:Y:S01]  /*2180*/  @P1 LOP3.LUT R85, R85, 0x40000000, RZ, 0xfc, !PT ;  /* 0x4000000055551812 */ /* 0x000fe200078efcff */
[----:B------:R2:W-:Y:S01]  /*2190*/  STL [R1+0xd4], R4 ;  /* 0x0000d40401007387 */ /* 0x0005e20000100800 */
[----:B------:R-:W-:Y:S02]  /*21a0*/  ISETP.LT.AND P1, PT, R45, c[0x0][0x164], !P0 ;  /* 0x000059002d007a0c */ /* 0x000fe40004721270 */
[----:B------:R-:W-:Y:S02]  /*21b0*/  LOP3.LUT R86, R86, 0xffffffbf, RZ, 0xc0, !PT ;  /* 0xffffffbf56567812 */ /* 0x000fe400078ec0ff */
[----:B------:R-:W-:Y:S02]  /*21c0*/  ISETP.LT.AND P3, PT, R44, c[0x0][0x164], !P0 ;  /* 0x000059002c007a0c */ /* 0x000fe40004761270 */
[----:B------:R-:W-:Y:S02]  /*21d0*/  @P2 LOP3.LUT R86, R86, 0x40, RZ, 0xfc, !PT ;  /* 0x0000004056562812 */ /* 0x000fe400078efcff */
[----:B------:R-:W-:-:S02]  /*21e0*/  ISETP.LT.AND P2, PT, R43, c[0x0][0x164], !P0 ;  /* 0x000059002b007a0c */ /* 0x000fc40004741270 */
[----:B------:R-:W-:Y:S01]  /*21f0*/  LOP3.LUT R86, R86, 0xfffffbff, RZ, 0xc0, !PT ;  /* 0xfffffbff56567812 */ /* 0x000fe200078ec0ff */
[----:B0-----:R-:W-:Y:S01]  /*2200*/  IMAD.IADD R6, R26, 0x1, R177 ;  /* 0x000000011a067824 */ /* 0x001fe200078e02b1 */
[----:B------:R-:W-:Y:S01]  /*2210*/  LOP3.LUT R85, R85, 0xfffffff7, RZ, 0xc0, !PT ;  /* 0xfffffff755557812 */ /* 0x000fe200078ec0ff */
[----:B------:R-:W-:Y:S01]  /*2220*/  IMAD.IADD R7, R24, 0x1, R151 ;  /* 0x0000000118077824 */ /* 0x000fe200078e0297 */
[----:B------:R-:W-:Y:S02]  /*2230*/  @P1 LOP3.LUT R86, R86, 0x400, RZ, 0xfc, !PT ;  /* 0x0000040056561812 */ /* 0x000fe400078efcff */
[----:B------:R-:W-:Y:S01]  /*2240*/  ISETP.LT.AND P1, PT, R65, c[0x0][0x164], !P0 ;  /* 0x0000590041007a0c */ /* 0x000fe20004721270 */
[----:B------:R0:W-:Y:S01]  /*2250*/  STL [R1+0xd8], R6 ;  /* 0x0000d80601007387 */ /* 0x0001e20000100800 */
[----:B------:R-:W-:Y:S02]  /*2260*/  LOP3.LUT R86, R86, 0xffffbfff, RZ, 0xc0, !PT ;  /* 0xffffbfff56567812 */ /* 0x000fe400078ec0ff */
[----:B-1----:R-:W-:Y:S01]  /*2270*/  SHF.L.U64.HI R5, R174, 0x2, R2 ;  /* 0x00000002ae057819 */ /* 0x002fe20000010202 */
[----:B------:R-:W-:Y:S01]  /*2280*/  IMAD.IADD R2, R123, 0x1, R40 ;  /* 0x000000017b027824 */ /* 0x000fe200078e0228 */
[----:B------:R-:W-:-:S02]  /*2290*/  @P3 LOP3.LUT R86, R86, 0x4000, RZ, 0xfc, !PT ;  /* 0x0000400056563812 */ /* 0x000fc400078efcff */
[----:B--2---:R-:W-:Y:S01]  /*22a0*/  SHF.L.U64.HI R4, R164, 0x2, R3 ;  /* 0x00000002a4047819 */ /* 0x004fe20000010203 */
[----:B------:R1:W-:Y:S01]  /*22b0*/  STL [R1+0x31c], R5 ;  /* 0x00031c0501007387 */ /* 0x0003e20000100800 */
[----:B------:R-:W-:Y:S01]  /*22c0*/  LOP3.LUT R86, R86, 0xfffbffff, RZ, 0xc0, !PT ;  /* 0xfffbffff56567812 */ /* 0x000fe200078ec0ff */
[----:B------:R-:W-:Y:S02]  /*22d0*/  IMAD.IADD R3, R40, 0x1, R121 ;  /* 0x0000000128037824 */ /* 0x000fe400078e0279 */
[----:B------:R2:W-:Y:S01]  /*22e0*/  STL [R1+0x320], R4 ;  /* 0x0003200401007387 */ /* 0x0005e20000100800 */
[----:B------:R-:W-:Y:S02]  /*22f0*/  @P2 LOP3.LUT R86, R86, 0x40000, RZ, 0xfc, !PT ;  /* 0x0004000056562812 */ /* 0x000fe400078efcff */
[----:B------:R-:W-:Y:S02]  /*2300*/  ISETP.LT.AND P2, PT, R42, c[0x0][0x164], !P0 ;  /* 0x000059002a007a0c */ /* 0x000fe40004741270 */
[----:B------:R-:W-:Y:S01]  /*2310*/  ISETP.GE.AND P0, PT, R14, c[0x0][0x160], PT ;  /* 0x000058000e007a0c */ /* 0x000fe20003f06270 */
[----:B------:R-:W-:Y:S01]  /*2320*/  IMAD.IADD R14, R21, 0x1, R127 ;  /* 0x00000001150e7824 */ /* 0x000fe200078e027f */
[----:B------:R-:W-:-:S02]  /*2330*/  LOP3.LUT R86, R86, 0xffbfffff, RZ, 0xc0, !PT ;  /* 0xffbfffff56567812 */ /* 0x000fc400078ec0ff */
[----:B------:R-:W-:Y:S02]  /*2340*/  ISETP.LT.AND P3, PT, R55, c[0x0][0x164], !P0 ;  /* 0x0000590037007a0c */ /* 0x000fe40004761270 */
[----:B------:R-:W-:Y:S02]  /*2350*/  ISETP.LT.AND P4, PT, R53, c[0x0][0x164], !P0 ;  /* 0x0000590035007a0c */ /* 0x000fe40004781270 */
[----:B------:R-:W-:Y:S01]  /*2360*/  ISETP.LT.AND P6, PT, R66, c[0x0][0x164], !P0 ;  /* 0x0000590042007a0c */ /* 0x000fe200047c1270 */
[----:B0-----:R-:W-:Y:S01]  /*2370*/  IMAD.IADD R6, R163, 0x1, R25 ;  /* 0x00000001a3067824 */ /* 0x001fe200078e0219 */
[----:B------:R-:W-:Y:S02]  /*2380*/  SHF.L.U64.HI R3, R120, 0x2, R3 ;  /* 0x0000000278037819 */ /* 0x000fe40000010203 */
[----:B------:R-:W-:Y:S02]  /*2390*/  @P2 LOP3.LUT R86, R86, 0x400000, RZ, 0xfc, !PT ;  /* 0x0040000056562812 */ /* 0x000fe400078efcff */
[----:B------:R-:W-:Y:S01]  /*23a0*/  ISETP.LT.AND P2, PT, R54, c[0x0][0x164], !P0 ;  /* 0x0000590036007a0c */ /* 0x000fe20004741270 */
[----:B------:R0:W-:Y:S01]  /*23b0*/  STL [R1+0xdc], R6 ;  /* 0x0000dc0601007387 */ /* 0x0001e20000100800 */
[----:B------:R-:W-:Y:S01]  /*23c0*/  LOP3.LUT R86, R86, 0xfffffff7, RZ, 0xc0, !PT ;  /* 0xfffffff756567812 */ /* 0x000fe200078ec0ff */
[----:B-1----:R-:W-:Y:S01]  /*23d0*/  IMAD.IADD R5, R25, 0x1, R159 ;  /* 0x0000000119057824 */ /* 0x002fe200078e029f */
[----:B------:R-:W-:-:S02]  /*23e0*/  @P3 LOP3.LUT R85, R85, 0x8, RZ, 0xfc, !PT ;  /* 0x0000000855553812 */ /* 0x000fc400078efcff */
[----:B------:R-:W-:Y:S01]  /*23f0*/  ISETP.LT.AND P3, PT, R52, c[0x0][0x164], !P0 ;  /* 0x0000590034007a0c */ /* 0x000fe20004761270 */
[----:B--2---:R-:W-:Y:S01]  /*2400*/  IMAD.IADD R4, R25, 0x1, R161 ;  /* 0x0000000119047824 */ /* 0x004fe200078e02a1 */
[----:B------:R-:W-:-:S04]  /*2410*/  LOP3.LUT R85, R85, 0xffffff7f, RZ, 0xc0, !PT ;  /* 0xffffff7f55557812 */ /* 0x000fc800078ec0ff */
[----:B------:R1:W-:Y:S01]  /*2420*/  STL [R1+0xe0], R4 ;  /* 0x0000e00401007387 */ /* 0x0003e20000100800 */
[----:B------:R-:W-:Y:S02]  /*2430*/  @P2 LOP3.LUT R85, R85, 0x80, RZ, 0xfc, !PT ;  /* 0x0000008055552812 */ /* 0x000fe400078efcff */
[----:B------:R-:W-:Y:S01]  /*2440*/  ISETP.LT.AND P2, PT, R51, c[0x0][0x164], !P0 ;  /* 0x0000590033007a0c */ /* 0x000fe20004741270 */
[----:B------:R2:W-:Y:S01]  /*2450*/  STL [R1+0xe4], R5 ;  /* 0x0000e40501007387 */ /* 0x0005e20000100800 */
[----:B------:R-:W-:-:S04]  /*2460*/  LOP3.LUT R85, R85, 0xfffff7ff, RZ, 0xc0, !PT ;  /* 0xfffff7ff55557812 */ /* 0x000fc800078ec0ff */
[----:B------:R-:W-:Y:S02]  /*2470*/  @P4 LOP3.LUT R85, R85, 0x800, RZ, 0xfc, !PT ;  /* 0x0000080055554812 */ /* 0x000fe400078efcff */
[----:B------:R-:W-:Y:S02]  /*2480*/  ISETP.LT.AND P4, PT, R50, c[0x0][0x164], !P0 ;  /* 0x0000590032007a0c */ /* 0x000fe40004781270 */
[----:B------:R-:W-:Y:S01]  /*2490*/  LOP3.LUT R85, R85, 0xffff7fff, RZ, 0xc0, !PT ;  /* 0xffff7fff55557812 */ /* 0x000fe200078ec0ff */
[----:B0-----:R-:W-:-:S03]  /*24a0*/  IMAD.IADD R6, R25, 0x1, R157 ;  /* 0x0000000119067824 */ /* 0x001fc600078e029d */
[----:B------:R-:W-:Y:S02]  /*24b0*/  @P3 LOP3.LUT R85, R85, 0x8000, RZ, 0xfc, !PT ;  /* 0x0000800055553812 */ /* 0x000fe400078efcff */
[----:B------:R-:W-:Y:S01]  /*24c0*/  ISETP.LT.AND P3, PT, R49, c[0x0][0x164], !P0 ;  /* 0x0000590031007a0c */ /* 0x000fe20004761270 */
[----:B------:R0:W-:Y:S01]  /*24d0*/  STL [R1+0xe8], R6 ;  /* 0x0000e80601007387 */ /* 0x0001e20000100800 */
[----:B------:R-:W-:-:S03]  /*24e0*/  LOP3.LUT R85, R85, 0xfff7ffff, RZ, 0xc0, !PT ;  /* 0xfff7ffff55557812 */ /* 0x000fc600078ec0ff */
[----:B------:R3:W-:Y:S01]  /*24f0*/  STL [R1+0xec], R8 ;  /* 0x0000ec0801007387 */ /* 0x0007e20000100800 */
[----:B------:R-:W-:Y:S01]  /*2500*/  @P2 LOP3.LUT R85, R85, 0x80000, RZ, 0xfc, !PT ;  /* 0x0008000055552812 */ /* 0x000fe200078efcff */
[----:B-1----:R-:W-:Y:S01]  /*2510*/  IMAD.IADD R4, R119, 0x1, R39 ;  /* 0x0000000177047824 */ /* 0x002fe200078e0227 */
[----:B------:R-:W-:Y:S02]  /*2520*/  ISETP.LT.AND P2, PT, R48, c[0x0][0x164], !P0 ;  /* 0x0000590030007a0c */ /* 0x000fe40004741270 */
[----:B------:R-:W-:Y:S01]  /*2530*/  LOP3.LUT R85, R85, 0xff7fffff, RZ, 0xc0, !PT ;  /* 0xff7fffff55557812 */ /* 0x000fe200078ec0ff */
[----:B--2---:R-:W-:-:S03]  /*2540*/  IMAD.IADD R5, R39, 0x1, R117 ;  /* 0x0000000127057824 */ /* 0x004fc600078e0275 */
[----:B------:R-:W-:Y:S02]  /*2550*/  @P4 LOP3.LUT R85, R85, 0x800000, RZ, 0xfc, !PT ;  /* 0x0080000055554812 */ /* 0x000fe400078efcff */
[----:B------:R-:W-:Y:S02]  /*2560*/  ISETP.LT.AND P4, PT, R47, c[0x0][0x164], !P0 ;  /* 0x000059002f007a0c */ /* 0x000fe40004781270 */
[----:B------:R-:W-:-:S04]  /*2570*/  LOP3.LUT R85, R85, 0xf7ffffff, RZ, 0xc0, !PT ;  /* 0xf7ffffff55557812 */ /* 0x000fc800078ec0ff */
[----:B------:R-:W-:Y:S02]  /*2580*/  @P3 LOP3.LUT R85, R85, 0x8000000, RZ, 0xfc, !PT ;  /* 0x0800000055553812 */ /* 0x000fe400078efcff */
[----:B------:R-:W-:Y:S02]  /*2590*/  ISETP.LT.AND P3, PT, R46, c[0x0][0x164], !P0 ;  /* 0x000059002e007a0c */ /* 0x000fe40004761270 */
[----:B------:R-:W-:Y:S01]  /*25a0*/  LOP3.LUT R85, R85, 0x7fffffff, RZ, 0xc0, !PT ;  /* 0x7fffffff55557812 */ /* 0x000fe200078ec0ff */
[----:B0-----:R-:W-:Y:S02]  /*25b0*/  IMAD.IADD R6, R24, 0x1, R153 ;  /* 0x0000000118067824 */ /* 0x001fe400078e0299 */
[----:B------:R-:W-:Y:S01]  /*25c0*/  @P4 LOP3.LUT R86, R86, 0x8, RZ, 0xfc, !PT ;  /* 0x0000000856564812 */ /* 0x000fe200078efcff */
[----:B---3--:R-:W-:Y:S01]  /*25d0*/  IMAD.IADD R8, R24, 0x1, R149 ;  /* 0x0000000118087824 */ /* 0x008fe200078e0295 */
[----:B------:R-:W-:Y:S01]  /*25e0*/  @P2 LOP3.LUT R85, R85, 0x80000000, RZ, 0xfc, !PT ;  /* 0x8000000055552812 */ /* 0x000fe200078efcff */
[----:B------:R0:W-:Y:S01]  /*25f0*/  STL [R1+0xf0], R6 ;  /* 0x0000f00601007387 */ /* 0x0001e20000100800 */
[----:B------:R-:W-:-:S02]  /*2600*/  ISETP.LT.AND P2, PT, R45, c[0x0][0x164], !P0 ;  /* 0x000059002d007a0c */ /* 0x000fc40004741270 */
[----:B------:R-:W-:Y:S01]  /*2610*/  LOP3.LUT R86, R86, 0xffffff7f, RZ, 0xc0, !PT ;  /* 0xffffff7f56567812 */ /* 0x000fe200078ec0ff */
[----:B------:R1:W-:Y:S01]  /*2620*/  STL [R1+0xf4], R7 ;  /* 0x0000f40701007387 */ /* 0x0003e20000100800 */
[----:B------:R-:W-:Y:S02]  /*2630*/  ISETP.LT.AND P4, PT, R44, c[0x0][0x164], !P0 ;  /* 0x000059002c007a0c */ /* 0x000fe40004781270 */
[----:B------:R-:W-:Y:S01]  /*2640*/  @P3 LOP3.LUT R86, R86, 0x80, RZ, 0xfc, !PT ;  /* 0x0000008056563812 */ /* 0x000fe200078efcff */
[----:B------:R2:W-:Y:S01]  /*2650*/  STL [R1+0xf8], R8 ;  /* 0x0000f80801007387 */ /* 0x0005e20000100800 */
[----:B------:R-:W-:Y:S02]  /*2660*/  ISETP.LT.AND P3, PT, R43, c[0x0][0x164], !P0 ;  /* 0x000059002b007a0c */ /* 0x000fe40004761270 */
[----:B------:R-:W-:Y:S01]  /*2670*/  LOP3.LUT R86, R86, 0xfffff7ff, RZ, 0xc0, !PT ;  /* 0xfffff7ff56567812 */ /* 0x000fe200078ec0ff */
[----:B------:R3:W-:Y:S01]  /*2680*/  STL [R1+0xfc], R9 ;  /* 0x0000fc0901007387 */ /* 0x0007e20000100800 */
[----:B------:R-:W-:-:S02]  /*2690*/  LOP3.LUT R85, R85, 0xffffffef, RZ, 0xc0, !PT ;  /* 0xffffffef55557812 */ /* 0x000fc400078ec0ff */
[----:B------:R-:W-:Y:S02]  /*26a0*/  @P2 LOP3.LUT R86, R86, 0x800, RZ, 0xfc, !PT ;  /* 0x0000080056562812 */ /* 0x000fe400078efcff */
[----:B------:R-:W-:Y:S02]  /*26b0*/  ISETP.LT.AND P2, PT, R65, c[0x0][0x164], !P0 ;  /* 0x0000590041007a0c */ /* 0x000fe40004741270 */
[----:B------:R-:W-:-:S04]  /*26c0*/  LOP3.LUT R86, R86, 0xffff7fff, RZ, 0xc0, !PT ;  /* 0xffff7fff56567812 */ /* 0x000fc800078ec0ff */
[----:B------:R-:W-:Y:S01]  /*26d0*/  @P4 LOP3.LUT R86, R86, 0x8000, RZ, 0xfc, !PT ;  /* 0x0000800056564812 */ /* 0x000fe200078efcff */
[----:B0-----:R-:W-:-:S03]  /*26e0*/  IMAD.IADD R6, R115, 0x1, R38 ;  /* 0x0000000173067824 */ /* 0x001fc600078e0226 */
[----:B------:R-:W-:Y:S01]  /*26f0*/  LOP3.LUT R86, R86, 0xfff7ffff, RZ, 0xc0, !PT ;  /* 0xfff7ffff56567812 */ /* 0x000fe200078ec0ff */
[----:B-1----:R-:W-:-:S03]  /*2700*/  IMAD.IADD R7, R38, 0x1, R113 ;  /* 0x0000000126077824 */ /* 0x002fc600078e0271 */
[----:B------:R-:W-:Y:S02]  /*2710*/  @P3 LOP3.LUT R86, R86, 0x80000, RZ, 0xfc, !PT ;  /* 0x0008000056563812 */ /* 0x000fe400078efcff */
[----:B------:R-:W-:Y:S01]  /*2720*/  ISETP.LT.AND P3, PT, R42, c[0x0][0x164], !P0 ;  /* 0x000059002a007a0c */ /* 0x000fe20004761270 */
[----:B--2---:R-:W-:Y:S01]  /*2730*/  IMAD.IADD R8, R23, 0x1, R145 ;  /* 0x0000000117087824 */ /* 0x004fe200078e0291 */
[----:B------:R-:W-:Y:S01]  /*2740*/  ISETP.GE.AND P0, PT, R13, c[0x0][0x160], PT ;  /* 0x000058000d007a0c */ /* 0x000fe20003f06270 */
[----:B------:R-:W-:Y:S01]  /*2750*/  IMAD.IADD R13, R22, 0x1, R135 ;  /* 0x00000001160d7824 */ /* 0x000fe200078e0287 */
[----:B------:R-:W-:Y:S01]  /*2760*/  LOP3.LUT R86, R86, 0xff7fffff, RZ, 0xc0, !PT ;  /* 0xff7fffff56567812 */ /* 0x000fe200078ec0ff */
[----:B---3--:R-:W-:Y:S01]  /*2770*/  IMAD.IADD R9, R23, 0x1, R141 ;  /* 0x0000000117097824 */ /* 0x008fe200078e028d */
[----:B------:R-:W-:Y:S01]  /*2780*/  ISETP.LT.AND P4, PT, R55, c[0x0][0x164], !P0 ;  /* 0x0000590037007a0c */ /* 0x000fe20004781270 */
[----:B------:R0:W-:Y:S06]  /*2790*/  STL [R1+0x100], R8 ;  /* 0x0001000801007387 */ /* 0x0001ec0000100800 */
[----:B------:R-:W-:-:S02]  /*27a0*/  @P3 LOP3.LUT R86, R86, 0x800000, RZ, 0xfc, !PT ;  /* 0x0080000056563812 */ /* 0x000fc400078efcff */
[----:B------:R-:W-:Y:S02]  /*27b0*/  ISETP.LT.AND P3, PT, R54, c[0x0][0x164], !P0 ;  /* 0x0000590036007a0c */ /* 0x000fe40004761270 */
[----:B------:R-:W-:Y:S02]  /*27c0*/  LOP3.LUT R86, R86, 0xfffffffe, RZ, 0xc0, !PT ;  /* 0xfffffffe56567812 */ /* 0x000fe400078ec0ff */
[----:B------:R-:W-:Y:S02]  /*27d0*/  @P4 LOP3.LUT R85, R85, 0x10, RZ, 0xfc, !PT ;  /* 0x0000001055554812 */ /* 0x000fe400078efcff */
[----:B------:R-:W-:Y:S02]  /*27e0*/  ISETP.LT.AND P4, PT, R53, c[0x0][0x164], !P0 ;  /* 0x0000590035007a0c */ /* 0x000fe40004781270 */
[----:B------:R-:W-:-:S05]  /*27f0*/  LOP3.LUT R85, R85, 0xfffffeff, RZ, 0xc0, !PT ;  /* 0xfffffeff55557812 */ /* 0x000fca00078ec0ff */
[----:B------:R-:W-:Y:S02]  /*2800*/  @P3 LOP3.LUT R85, R85, 0x100, RZ, 0xfc, !PT ;  /* 0x0000010055553812 */ /* 0x000fe400078efcff */
[----:B------:R-:W-:Y:S02]  /*2810*/  ISETP.LT.AND P3, PT, R52, c[0x0][0x164], !P0 ;  /* 0x0000590034007a0c */ /* 0x000fe40004761270 */
[----:B------:R-:W-:Y:S01]  /*2820*/  LOP3.LUT R85, R85, 0xffffefff, RZ, 0xc0, !PT ;  /* 0xffffefff55557812 */ /* 0x000fe200078ec0ff */
[----:B0-----:R-:W-:Y:S02]  /*2830*/  IMAD.IADD R8, R111, 0x1, R37 ;  /* 0x000000016f087824 */ /* 0x001fe400078e0225 */
        /* <DEDUP_REMOVED lines=36> */
[----:B------:R-:W-:Y:S01]  /*2a80*/  ISETP.GE.AND P0, PT, R12, c[0x0][0x160], PT ;  /* 0x000058000c007a0c */ /* 0x000fe20003f06270 */
[----:B------:R-:W-:Y:S01]  /*2a90*/  IMAD.IADD R12, R23, 0x1, R143 ;  /* 0x00000001170c7824 */ /* 0x000fe200078e028f */
[----:B------:R-:W-:-:S04]  /*2aa0*/  LOP3.LUT R85, R85, 0xffffffdf, RZ, 0xc0, !PT ;  /* 0xffffffdf55557812 */ /* 0x000fc800078ec0ff */
[----:B------:R0:W-:Y:S04]  /*2ab0*/  STL [R1+0x104], R12 ;  /* 0x0001040c01007387 */ /* 0x0001e80000100800 */
[----:B------:R1:W-:Y:S01]  /*2ac0*/  STL [R1+0x108], R9 ;  /* 0x0001080901007387 */ /* 0x0003e20000100800 */
[----:B------:R-:W-:Y:S02]  /*2ad0*/  @P4 LOP3.LUT R86, R86, 0x1000000, RZ, 0xfc, !PT ;  /* 0x0100000056564812 */ /* 0x000fe400078efcff */
[----:B------:R-:W-:Y:S02]  /*2ae0*/  ISETP.LT.AND P4, PT, R55, c[0x0][0x164], !P0 ;  /* 0x0000590037007a0c */ /* 0x000fe40004781270 */
[----:B------:R-:W-:-:S11]  /*2af0*/  LOP3.LUT R86, R86, 0xfffffffd, RZ, 0xc0, !PT ;  /* 0xfffffffd56567812 */ /* 0x000fd600078ec0ff */
[----:B------:R-:W-:Y:S02]  /*2b00*/  @P4 LOP3.LUT R85, R85, 0x20, RZ, 0xfc, !PT ;  /* 0x0000002055554812 */ /* 0x000fe400078efcff */
[----:B------:R-:W-:Y:S02]  /*2b10*/  ISETP.LT.AND P4, PT, R54, c[0x0][0x164], !P0 ;  /* 0x0000590036007a0c */ /* 0x000fe40004781270 */
[----:B------:R-:W-:Y:S01]  /*2b20*/  LOP3.LUT R85, R85, 0xfffffdff, RZ, 0xc0, !PT ;  /* 0xfffffdff55557812 */ /* 0x000fe200078ec0ff */
[----:B0-----:R-:W-:Y:S02]  /*2b30*/  IMAD.IADD R12, R139, 0x1, R22 ;  /* 0x000000018b0c7824 */ /* 0x001fe400078e0216 */
[----:B-1----:R-:W-:-:S03]  /*2b40*/  IMAD.IADD R9, R22, 0x1, R137 ;  /* 0x0000000116097824 */ /* 0x002fc600078e0289 */
[----:B------:R0:W-:Y:S04]  /*2b50*/  STL [R1+0x10c], R12 ;  /* 0x00010c0c01007387 */ /* 0x0001e80000100800 */
[----:B------:R1:W-:Y:S01]  /*2b60*/  STL [R1+0x110], R9 ;  /* 0x0001100901007387 */ /* 0x0003e20000100800 */
[----:B------:R-:W-:Y:S02]  /*2b70*/  @P4 LOP3.LUT R85, R85, 0x200, RZ, 0xfc, !PT ;  /* 0x0000020055554812 */ /* 0x000fe400078efcff */
[----:B------:R-:W-:Y:S01]  /*2b80*/  ISETP.LT.AND P4, PT, R53, c[0x0][0x164], !P0 ;  /* 0x0000590035007a0c */ /* 0x000fe20004781270 */
[----:B------:R2:W-:Y:S01]  /*2b90*/  STL [R1+0x114], R13 ;  /* 0x0001140d01007387 */ /* 0x0005e20000100800 */
[----:B------:R-:W-:-:S11]  /*2ba0*/  LOP3.LUT R85, R85, 0xffffdfff, RZ, 0xc0, !PT ;  /* 0xffffdfff55557812 */ /* 0x000fd600078ec0ff */
[----:B------:R-:W-:Y:S02]  /*2bb0*/  @P4 LOP3.LUT R85, R85, 0x2000, RZ, 0xfc, !PT ;  /* 0x0000200055554812 */ /* 0x000fe400078efcff */
[----:B------:R-:W-:Y:S02]  /*2bc0*/  ISETP.LT.AND P4, PT, R52, c[0x0][0x164], !P0 ;  /* 0x0000590034007a0c */ /* 0x000fe40004781270 */
[----:B------:R-:W-:Y:S01]  /*2bd0*/  LOP3.LUT R85, R85, 0xfffdffff, RZ, 0xc0, !PT ;  /* 0xfffdffff55557812 */ /* 0x000fe200078ec0ff */
[----:B0-----:R-:W-:Y:S02]  /*2be0*/  IMAD.IADD R12, R22, 0x1, R133 ;  /* 0x00000001160c7824 */ /* 0x001fe400078e0285 */
[----:B-1----:R-:W-:-:S03]  /*2bf0*/  IMAD.IADD R9, R107, 0x1, R36 ;  /* 0x000000016b097824 */ /* 0x002fc600078e0224 */
[----:B------:R0:W-:Y:S01]  /*2c00*/  STL [R1+0x118], R12 ;  /* 0x0001180c01007387 */ /* 0x0001e20000100800 */
[----:B------:R-:W-:Y:S02]  /*2c10*/  IMAD.IADD R36, R36, 0x1, R105 ;  /* 0x0000000124247824 */ /* 0x000fe400078e0269 */
[----:B--2---:R-:W-:Y:S02]  /*2c20*/  IMAD.IADD R13, R131, 0x1, R21 ;  /* 0x00000001830d7824 */ /* 0x004fe400078e0215 */
[----:B------:R-:W-:Y:S02]  /*2c30*/  @P4 LOP3.LUT R85, R85, 0x20000, RZ, 0xfc, !PT ;  /* 0x0002000055554812 */ /* 0x000fe400078efcff */
[----:B------:R-:W-:Y:S01]  /*2c40*/  ISETP.LT.AND P4, PT, R51, c[0x0][0x164], !P0 ;  /* 0x0000590033007a0c */ /* 0x000fe20004781270 */
[----:B------:R1:W-:Y:S01]  /*2c50*/  STL [R1+0x11c], R13 ;  /* 0x00011c0d01007387 */ /* 0x0003e20000100800 */
[----:B------:R-:W-:-:S11]  /*2c60*/  LOP3.LUT R85, R85, 0xffdfffff, RZ, 0xc0, !PT ;  /* 0xffdfffff55557812 */ /* 0x000fd600078ec0ff */
[----:B------:R-:W-:Y:S02]  /*2c70*/  @P4 LOP3.LUT R85, R85, 0x200000, RZ, 0xfc, !PT ;  /* 0x0020000055554812 */ /* 0x000fe400078efcff */
[----:B------:R-:W-:Y:S02]  /*2c80*/  ISETP.LT.AND P4, PT, R50, c[0x0][0x164], !P0 ;  /* 0x0000590032007a0c */ /* 0x000fe40004781270 */
[----:B------:R-:W-:Y:S01]  /*2c90*/  LOP3.LUT R85, R85, 0xfdffffff, RZ, 0xc0, !PT ;  /* 0xfdffffff55557812 */ /* 0x000fe200078ec0ff */
[----:B0-----:R-:W-:-:S05]  /*2ca0*/  IMAD.IADD R12, R21, 0x1, R129 ;  /* 0x00000001150c7824 */ /* 0x001fca00078e0281 */
[----:B------:R0:W-:Y:S01]  /*2cb0*/  STL [R1+0x120], R12 ;  /* 0x0001200c01007387 */ /* 0x0001e20000100800 */
[----:B-1----:R-:W-:-:S03]  /*2cc0*/  IMAD.IADD R13, R21, 0x1, R125 ;  /* 0x00000001150d7824 */ /* 0x002fc600078e027d */
[----:B------:R1:W-:Y:S01]  /*2cd0*/  STL [R1+0x124], R14 ;  /* 0x0001240e01007387 */ /* 0x0003e20000100800 */
[----:B------:R-:W-:Y:S01]  /*2ce0*/  IMAD.IADD R21, R20, 0x1, R247 ;  /* 0x0000000114157824 */ /* 0x000fe200078e02f7 */
[----:B------:R-:W-:Y:S02]  /*2cf0*/  @P4 LOP3.LUT R85, R85, 0x2000000, RZ, 0xfc, !PT ;  /* 0x0200000055554812 */ /* 0x000fe400078efcff */
[----:B------:R2:W-:Y:S01]  /*2d00*/  STL [R1+0x128], R13 ;  /* 0x0001280d01007387 */ /* 0x0005e20000100800 */
[----:B------:R-:W-:Y:S02]  /*2d10*/  ISETP.LT.AND P4, PT, R49, c[0x0][0x164], !P0 ;  /* 0x0000590031007a0c */ /* 0x000fe40004781270 */
[----:B------:R-:W-:-:S11]  /*2d20*/  LOP3.LUT R85, R85, 0xdfffffff, RZ, 0xc0, !PT ;  /* 0xdfffffff55557812 */ /* 0x000fd600078ec0ff */
[----:B------:R-:W-:Y:S02]  /*2d30*/  @P4 LOP3.LUT R85, R85, 0x20000000, RZ, 0xfc, !PT ;  /* 0x2000000055554812 */ /* 0x000fe400078efcff */
[----:B------:R-:W-:Y:S01]  /*2d40*/  ISETP.LT.AND P4, PT, R48, c[0x0][0x164], !P0 ;  /* 0x0000590030007a0c */ /* 0x000fe20004781270 */
[----:B0-----:R-:W-:Y:S01]  /*2d50*/  IMAD.IADD R12, R103, 0x1, R35 ;  /* 0x00000001670c7824 */ /* 0x001fe200078e0223 */
[----:B------:R-:W-:Y:S01]  /*2d60*/  LOP3.LUT R85, R85, 0xfffffffd, RZ, 0xc0, !PT ;  /* 0xfffffffd55557812 */ /* 0x000fe200078ec0ff */
[----:B------:R-:W-:Y:S02]  /*2d70*/  IMAD.IADD R35, R35, 0x1, R101 ;  /* 0x0000000123237824 */ /* 0x000fe400078e0265 */
[----:B-1----:R-:W-:Y:S02]  /*2d80*/  IMAD.IADD R14, R251, 0x1, R20 ;  /* 0x00000001fb0e7824 */ /* 0x002fe400078e0214 */
[----:B--2---:R-:W-:-:S03]  /*2d90*/  IMAD.IADD R13, R20, 0x1, R249 ;  /* 0x00000001140d7824 */ /* 0x004fc600078e02f9 */
[----:B------:R0:W-:Y:S03]  /*2da0*/  STL [R1+0x12c], R14 ;  /* 0x00012c0e01007387 */ /* 0x0001e60000100800 */
[----:B------:R-:W-:Y:S01]  /*2db0*/  @P4 LOP3.LUT R86, R86, 0x2, RZ, 0xfc, !PT ;  /* 0x0000000256564812 */ /* 0x000fe200078efcff */
[----:B------:R1:W-:Y:S01]  /*2dc0*/  STL [R1+0x130], R13 ;  /* 0x0001300d01007387 */ /* 0x0003e20000100800 */
[----:B------:R-:W-:Y:S02]  /*2dd0*/  ISETP.LT.AND P4, PT, R47, c[0x0][0x164], !P0 ;  /* 0x000059002f007a0c */ /* 0x000fe40004781270 */
[----:B------:R-:W-:Y:S01]  /*2de0*/  LOP3.LUT R86, R86, 0xffffffdf, RZ, 0xc0, !PT ;  /* 0xffffffdf56567812 */ /* 0x000fe200078ec0ff */
[----:B------:R2:W-:Y:S10]  /*2df0*/  STL [R1+0x134], R21 ;  /* 0x0001341501007387 */ /* 0x0005f40000100800 */
[----:B------:R-:W-:-:S02]  /*2e00*/  @P4 LOP3.LUT R86, R86, 0x20, RZ, 0xfc, !PT ;  /* 0x0000002056564812 */ /* 0x000fc400078efcff */
[----:B------:R-:W-:Y:S02]  /*2e10*/  ISETP.LT.AND P4, PT, R46, c[0x0][0x164], !P0 ;  /* 0x000059002e007a0c */ /* 0x000fe40004781270 */
[----:B------:R-:W-:Y:S01]  /*2e20*/  LOP3.LUT R86, R86, 0xfffffdff, RZ, 0xc0, !PT ;  /* 0xfffffdff56567812 */ /* 0x000fe200078ec0ff */
[----:B0-----:R-:W-:Y:S02]  /*2e30*/  IMAD.IADD R14, R20, 0x1, R245 ;  /* 0x00000001140e7824 */ /* 0x001fe400078e02f5 */
[----:B------:R-:W-:Y:S02]  /*2e40*/  IMAD.IADD R20, R19, 0x1, R239 ;  /* 0x0000000113147824 */ /* 0x000fe400078e02ef */
[----:B-1----:R-:W-:Y:S01]  /*2e50*/  IMAD.IADD R13, R99, 0x1, R34 ;  /* 0x00000001630d7824 */ /* 0x002fe200078e0222 */
[----:B------:R0:W-:Y:S01]  /*2e60*/  STL [R1+0x138], R14 ;  /* 0x0001380e01007387 */ /* 0x0001e20000100800 */
[----:B------:R-:W-:Y:S02]  /*2e70*/  IMAD.IADD R34, R34, 0x1, R93 ;  /* 0x0000000122227824 */ /* 0x000fe400078e025d */
[----:B--2---:R-:W-:-:S02]  /*2e80*/  IMAD.IADD R21, R243, 0x1, R19 ;  /* 0x00000001f3157824 */ /* 0x004fc400078e0213 */
[----:B------:R-:W-:Y:S02]  /*2e90*/  @P4 LOP3.LUT R86, R86, 0x200, RZ, 0xfc, !PT ;  /* 0x0000020056564812 */ /* 0x000fe400078efcff */
[----:B------:R-:W-:Y:S01]  /*2ea0*/  ISETP.LT.AND P4, PT, R45, c[0x0][0x164], !P0 ;  /* 0x000059002d007a0c */ /* 0x000fe20004781270 */
[----:B------:R1:W-:Y:S01]  /*2eb0*/  STL [R1+0x13c], R21 ;  /* 0x00013c1501007387 */ /* 0x0003e20000100800 */
[----:B------:R-:W-:-:S11]  /*2ec0*/  LOP3.LUT R86, R86, 0xffffdfff, RZ, 0xc0, !PT ;  /* 0xffffdfff56567812 */ /* 0x000fd600078ec0ff */
[----:B------:R-:W-:Y:S02]  /*2ed0*/  @P4 LOP3.LUT R86, R86, 0x2000, RZ, 0xfc, !PT ;  /* 0x0000200056564812 */ /* 0x000fe400078efcff */
[----:B------:R-:W-:Y:S02]  /*2ee0*/  ISETP.LT.AND P4, PT, R44, c[0x0][0x164], !P0 ;  /* 0x000059002c007a0c */ /* 0x000fe40004781270 */
[----:B------:R-:W-:Y:S01]  /*2ef0*/  LOP3.LUT R86, R86, 0xfffdffff, RZ, 0xc0, !PT ;  /* 0xfffdffff56567812 */ /* 0x000fe200078ec0ff */
[C---:B0-----:R-:W-:Y:S02]  /*2f00*/  IMAD.IADD R14, R19.reuse, 0x1, R241 ;  /* 0x00000001130e7824 */ /* 0x041fe400078e02f1 */
[----:B------:R-:W-:-:S03]  /*2f10*/  IMAD.IADD R19, R19, 0x1, R237 ;  /* 0x0000000113137824 */ /* 0x000fc600078e02ed */
[----:B------:R0:W-:Y:S01]  /*2f20*/  STL [R1+0x140], R14 ;  /* 0x0001400e01007387 */ /* 0x0001e20000100800 */
[----:B-1----:R-:W-:-:S03]  /*2f30*/  IMAD.IADD R21, R18, 0x1, R233 ;  /* 0x0000000112157824 */ /* 0x002fc600078e02e9 */
        /* <DEDUP_REMOVED lines=9> */
[----:B------:R-:W-:Y:S02]  /*2fd0*/  IMAD.IADD R33, R33, 0x1, R89 ;  /* 0x0000000121217824 */ /* 0x000fe400078e0259 */
[----:B-1----:R-:W-:Y:S02]  /*2fe0*/  IMAD.IADD R20, R18, 0x1, R231 ;  /* 0x0000000112147824 */ /* 0x002fe400078e02e7 */
[----:B--2---:R-:W-:-:S04]  /*2ff0*/  IMAD.IADD R19, R235, 0x1, R18 ;  /* 0x00000001eb137824 */ /* 0x004fc800078e0212 */
[----:B------:R-:W-:Y:S02]  /*3000*/  @P4 LOP3.LUT R86, R86, 0x2000000, RZ, 0xfc, !PT ;  /* 0x0200000056564812 */ /* 0x000fe400078efcff */
[----:B------:R-:W-:Y:S01]  /*3010*/  ISETP.LT.AND P4, PT, R65, c[0x0][0x164], !P0 ;  /* 0x0000590041007a0c */ /* 0x000fe20004781270 */
[----:B------:R0:W-:Y:S01]  /*3020*/  STL [R1+0x14c], R19 ;  /* 0x00014c1301007387 */ /* 0x0001e20000100800 */
[----:B------:R-:W-:-:S03]  /*3030*/  ISETP.LT.AND P0, PT, R66, c[0x0][0x164], !P0 ;  /* 0x0000590042007a0c */ /* 0x000fc60004701270 */
[----:B------:R1:W-:Y:S04]  /*3040*/  STL [R1+0x150], R21 ;  /* 0x0001501501007387 */ /* 0x0003e80000100800 */
[----:B------:R2:W-:Y:S06]  /*3050*/  STL [R1+0x154], R20 ;  /* 0x0001541401007387 */ /* 0x0005ec0000100800 */
[----:B------:R-:W-:Y:S01]  /*3060*/  @P0 LOP3.LUT R85, R85, 0x2, RZ, 0xfc, !PT ;  /* 0x0000000255550812 */ /* 0x000fe200078efcff */
[----:B0-----:R-:W-:-:S02]  /*3070*/  IMAD.IADD R19, R18, 0x1, R229 ;  /* 0x0000000112137824 */ /* 0x001fc400078e02e5 */
[----:B------:R-:W-:Y:S02]  /*3080*/  IMAD.IADD R18, R83, 0x1, R32 ;  /* 0x0000000153127824 */ /* 0x000fe400078e0220 */
[C---:B-1----:R-:W-:Y:S01]  /*3090*/  IMAD.IADD R21, R17.reuse, 0x1, R225 ;  /* 0x0000000111157824 */ /* 0x042fe200078e02e1 */
[----:B------:R0:W-:Y:S01]  /*30a0*/  STL [R1+0x158], R19 ;  /* 0x0001581301007387 */ /* 0x0001e20000100800 */
[----:B------:R-:W-:Y:S02]  /*30b0*/  IMAD.IADD R32, R32, 0x1, R81 ;  /* 0x0000000120207824 */ /* 0x000fe400078e0251 */
[----:B--2---:R-:W-:Y:S02]  /*30c0*/  IMAD.IADD R20, R17, 0x1, R223 ;  /* 0x0000000111147824 */ /* 0x004fe400078e02df */
[----:B0-----:R-:W-:-:S05]  /*30d0*/  IMAD.IADD R19, R227, 0x1, R17 ;  /* 0x00000001e3137824 */ /* 0x001fca00078e0211 */
[----:B------:R0:W-:Y:S04]  /*30e0*/  STL [R1+0x15c], R19 ;  /* 0x00015c1301007387 */ /* 0x0001e80000100800 */
[----:B------:R1:W-:Y:S04]  /*30f0*/  STL [R1+0x160], R21 ;  /* 0x0001601501007387 */ /* 0x0003e80000100800 */
[----:B------:R2:W-:Y:S01]  /*3100*/  STL [R1+0x164], R20 ;  /* 0x0001641401007387 */ /* 0x0005e20000100800 */
[----:B0-----:R-:W-:Y:S02]  /*3110*/  IMAD.IADD R19, R17, 0x1, R221 ;  /* 0x0000000111137824 */ /* 0x001fe400078e02dd */
[----:B------:R-:W-:-:S02]  /*3120*/  IMAD.IADD R17, R79, 0x1, R31 ;  /* 0x000000014f117824 */ /* 0x000fc400078e021f */
        /* <DEDUP_REMOVED lines=20> */
[----:B-1----:R-:W-:Y:S01]  /*3270*/  IMAD.IADD R21, R11, 0x1, R201 ;  /* 0x000000010b157824 */ /* 0x002fe200078e02c9 */
        /* <DEDUP_REMOVED lines=25> */
[----:B------:R-:W-:Y:S04]  /*3410*/  STL [R1+0x1b0], R21 ;  /* 0x0001b01501007387 */ /* 0x000fe80000100800 */
[----:B------:R-:W-:Y:S01]  /*3420*/  STL [R1+0x1b4], R20 ;  /* 0x0001b41401007387 */ /* 0x000fe20000100800 */
[----:B0-----:R-:W-:Y:S01]  /*3430*/  IMAD.IADD R19, R0, 0x1, R181 ;  /* 0x0000000100137824 */ /* 0x001fe200078e02b5 */
[----:B------:R-:W-:-:S02]  /*3440*/  SHF.L.U64.HI R0, R122, 0x2, R2 ;  /* 0x000000027a007819 */ /* 0x000fc40000010202 */
[----:B------:R-:W-:Y:S02]  /*3450*/  SHF.L.U64.HI R2, R118, 0x2, R4 ;  /* 0x0000000276027819 */ /* 0x000fe40000010204 */
[----:B------:R-:W-:Y:S04]  /*3460*/  STL [R1+0x1b8], R19 ;  /* 0x0001b81301007387 */ /* 0x000fe80000100800 */
[----:B------:R0:W-:Y:S04]  /*3470*/  STL [R1+0x1bc], R0 ;  /* 0x0001bc0001007387 */ /* 0x0001e80000100800 */
[----:B------:R1:W-:Y:S04]  /*3480*/  STL [R1+0x2b0], R3 ;  /* 0x0002b00301007387 */ /* 0x0003e80000100800 */
[----:B------:R2:W-:Y:S01]  /*3490*/  STL [R1+0x2b4], R2 ;  /* 0x0002b40201007387 */ /* 0x0005e20000100800 */
[----:B0-----:R-:W-:-:S02]  /*34a0*/  SHF.L.U64.HI R0, R116, 0x2, R5 ;  /* 0x0000000274007819 */ /* 0x001fc40000010205 */
[----:B-1----:R-:W-:-:S03]  /*34b0*/  SHF.L.U64.HI R3, R114, 0x2, R6 ;  /* 0x0000000272037819 */ /* 0x002fc60000010206 */
[----:B------:R0:W-:Y:S01]  /*34c0*/  STL [R1+0x2b8], R0 ;  /* 0x0002b80001007387 */ /* 0x0001e20000100800 */
[----:B--2---:R-:W-:-:S03]  /*34d0*/  SHF.L.U64.HI R2, R112, 0x2, R7 ;  /* 0x0000000270027819 */ /* 0x004fc60000010207 */
[----:B------:R1:W-:Y:S04]  /*34e0*/  STL [R1+0x2bc], R3 ;  /* 0x0002bc0301007387 */ /* 0x0003e80000100800 */
[----:B------:R2:W-:Y:S01]  /*34f0*/  STL [R1+0x2c0], R2 ;  /* 0x0002c00201007387 */ /* 0x0005e20000100800 */
[----:B0-----:R-:W-:Y:S02]  /*3500*/  SHF.L.U64.HI R0, R110, 0x2, R8 ;  /* 0x000000026e007819 */ /* 0x001fe40000010208 */
        /* <DEDUP_REMOVED lines=41> */
[----:B0-----:R-:W-:-:S05]  /*37a0*/  SHF.L.U64.HI R0, R56, 0x2, R27 ;  /* 0x0000000238007819 */ /* 0x001fca000001021b */
[----:B------:R1:W-:Y:S02]  /*37b0*/  STL [R1+0x318], R0 ;  /* 0x0003180001007387 */ /* 0x0003e40000100800 */
.L_x_272:
[----:B01----:R-:W-:Y:S01]  /*37c0*/  IMAD.MOV.U32 R0, RZ, RZ, c[0x0][0x168] ;  /* 0x00005a00ff007624 */ /* 0x003fe200078e00ff */
        /* <DEDUP_REMOVED lines=65> */
[----:B------:R-:W-:Y:S05]  /*3be0*/  @!P0 BRA `(.L_x_264) ;  /* 0x00001a4000008947 */ /* 0x000fea0003800000 */
[C---:B------:R-:W-:Y:S01]  /*3bf0*/  LEA R92, P0, R66.reuse, RZ, 0x5 ;  /* 0x000000ff425c7211 */ /* 0x040fe200078028ff */
        /* <DEDUP_REMOVED lines=64> */
[----:B------:R-:W-:Y:S01]  /*4000*/  IMAD.WIDE R98, R65, 0x20, RZ ;  /* 0x0000002041627825 */ /* 0x000fe200078e02ff */
[----:B------:R-:W-:Y:S01]  /*4010*/  LEA.HI.X.SX32 R93, R66, RZ, 0x5, P0 ;  /* 0x000000ff425d7211 */ /* 0x000fe200000f2eff */
[----:B------:R-:W-:-:S02]  /*4020*/  UMOV UR28, URZ ;  /* 0x0000003f001c7c82 */ /* 0x000fc40008000000 */
[----:B------:R-:W-:Y:S02]  /*4030*/  ULDC.64 UR8, c[0x0][0x178] ;  /* 0x00005e0000087ab9 */ /* 0x000fe40000000a00 */
[----:B------:R-:W-:Y:S02]  /*4040*/  ULDC.64 UR6, c[0x0][0x190] ;  /* 0x0000640000067ab9 */ /* 0x000fe40000000a00 */
.L_x_265:
[----:B------:R-:W-:Y:S01]  /*4050*/  USHF.R.U32.HI UR11, URZ, 0x5, UR28 ;  /* 0x000000053f0b7899 */ /* 0x000fe2000801161c */
[----:B------:R-:W-:Y:S01]  /*4060*/  IMAD.U32 R78, RZ, RZ, UR10 ;  /* 0x0000000aff4e7e24 */ /* 0x000fe2000f8e00ff */
[----:B------:R-:W-:Y:S01]  /*4070*/  ULOP3.LUT UR27, UR28, 0x1f, URZ, 0xc0, !UPT ;  /* 0x0000001f1c1b7892 */ /* 0x000fe2000f8ec03f */
[----:B------:R-:W-:Y:S01]  /*4080*/  LOP3.LUT R84, R84, 0xfffeffff, RZ, 0xc0, !PT ;  /* 0xfffeffff54547812 */ /* 0x000fe200078ec0ff */
[----:B------:R-:W-:Y:S01]  /*4090*/  UIMAD.WIDE.U32 UR32, UR11, UR8, URZ ;  /* 0x000000080b2072a5 */ /* 0x000fe2000f8e003f */
[----:B------:R-:W-:Y:S01]  /*40a0*/  IMAD.U32 R67, RZ, RZ, UR17 ;  /* 0x00000011ff437e24 */ /* 0x000fe2000f8e00ff */
[----:B------:R-:W-:Y:S01]  /*40b0*/  UIMAD.WIDE.U32 UR30, UR11, UR6, URZ ;  /* 0x000000060b1e72a5 */ /* 0x000fe2000f8e003f */
[----:B------:R-:W-:Y:S01]  /*40c0*/  @P6 LOP3.LUT R84, R84, 0x10000, RZ, 0xfc, !PT ;  /* 0x0001000054546812 */ /* 0x000fe200078efcff */
[----:B------:R-:W-:Y:S01]  /*40d0*/  UIMAD UR25, UR11, UR9, UR33 ;  /* 0x000000090b1972a4 */ /* 0x000fe2000f8e0221 */
[----:B------:R-:W-:Y:S01]  /*40e0*/  LOP3.LUT R79, R94, UR27, RZ, 0xfc, !PT ;  /* 0x0000001b5e4f7c12 */ /* 0x000fe2000f8efcff */
[----:B------:R-:W-:Y:S01]  /*40f0*/  IMAD.U32 R74, RZ, RZ, UR26 ;  /* 0x0000001aff4a7e24 */ /* 0x000fe2000f8e00ff */
[----:B------:R-:W-:Y:S01]  /*4100*/  LOP3.LUT R75, R98, UR27, RZ, 0xfc, !PT ;  /* 0x0000001b624b7c12 */ /* 0x000fe2000f8efcff */
[----:B------:R-:W-:Y:S01]  /*4110*/  UIMAD UR11, UR11, UR7, UR31 ;  /* 0x000000070b0b72a4 */ /* 0x000fe2000f8e021f */
[----:B------:R-:W-:Y:S01]  /*4120*/  IADD3 R78, P6, P0, R78, UR32, R79 ;  /* 0x000000204e4e7c10 */ /* 0x000fe2000f8de04f */
[----:B------:R-:W-:Y:S01]  /*4130*/  IMAD.U32 R80, RZ, RZ, UR10 ;  /* 0x0000000aff507e24 */ /* 0x000fe2000f8e00ff */
[----:B------:R-:W-:Y:S01]  /*4140*/  LOP3.LUT R81, R96, UR27, RZ, 0xfc, !PT ;  /* 0x0000001b60517c12 */ /* 0x000fe2000f8efcff */
[----:B------:R-:W-:Y:S01]  /*4150*/  IMAD.U32 R82, RZ, RZ, UR26 ;  /* 0x0000001aff527e24 */ /* 0x000fe2000f8e00ff */
[----:B------:R-:W-:Y:S01]  /*4160*/  IADD3.X R79, R67, UR25, R95, P6, P0 ;  /* 0x00000019434f7c10 */ /* 0x000fe2000b7e045f */
[----:B------:R-:W-:Y:S01]  /*4170*/  IMAD.U32 R67, RZ, RZ, UR19 ;  /* 0x00000013ff437e24 */ /* 0x000fe2000f8e00ff */
[----:B------:R-:W-:Y:S01]  /*4180*/  IADD3 R74, P6, P0, R74, UR30, R75 ;  /* 0x0000001e4a4a7c10 */ /* 0x000fe2000f8de04b */
[----:B------:R-:W-:Y:S01]  /*4190*/  UIADD3 UR28, UR28, 0x1, URZ ;  /* 0x000000011c1c7890 */ /* 0x000fe2000fffe03f */
[----:B------:R-:W-:Y:S01]  /*41a0*/  LOP3.LUT R83, R92, UR27, RZ, 0xfc, !PT ;  /* 0x0000001b5c537c12 */ /* 0x000fe2000f8efcff */
[----:B------:R-:W2:Y:S01]  /*41b0*/  @P1 LDG.E.S8 R68, [R78.64] ;  /* 0x000000044e441981 */ /* 0x000ea2000c1e1300 */
[----:B------:R-:W-:Y:S01]  /*41c0*/  IADD3.X R75, R67, UR11, R99, P6, P0 ;  /* 0x0000000b434b7c10 */ /* 0x000fe2000b7e0463 */
[----:B------:R-:W-:Y:S01]  /*41d0*/  IMAD.U32 R67, RZ, RZ, UR17 ;  /* 0x00000011ff437e24 */ /* 0x000fe2000f8e00ff */
[----:B------:R-:W-:Y:S01]  /*41e0*/  IADD3 R80, P6, P0, R80, UR32, R81 ;  /* 0x0000002050507c10 */ /* 0x000fe2000f8de051 */
[----:B------:R-:W-:Y:S01]  /*41f0*/  UISETP.GE.AND UP0, UPT, UR28, UR14, UPT ;  /* 0x0000000e1c00728c */ /* 0x000fe2000bf06270 */
[----:B------:R-:W-:Y:S01]  /*4200*/  LOP3.LUT R87, R87, 0xf7ffffff, RZ, 0xc0, !PT ;  /* 0xf7ffffff57577812 */ /* 0x000fe200078ec0ff */
[----:B------:R0:W3:Y:S01]  /*4210*/  @P2 LDG.E.S8 R69, [R74.64] ;  /* 0x000000044a452981 */ /* 0x0000e2000c1e1300 */
[----:B------:R-:W-:Y:S01]  /*4220*/  IADD3.X R81, R67, UR25, R97, P6, P0 ;  /* 0x0000001943517c10 */ /* 0x000fe2000b7e0461 */
[----:B------:R-:W-:Y:S01]  /*4230*/  IMAD.U32 R67, RZ, RZ, UR19 ;  /* 0x00000013ff437e24 */ /* 0x000fe2000f8e00ff */
[----:B------:R-:W-:Y:S01]  /*4240*/  IADD3 R82, P6, P0, R82, UR30, R83 ;  /* 0x0000001e52527c10 */ /* 0x000fe2000f8de053 */
[----:B------:R0:W4:Y:S01]  /*4250*/  @P3 LDG.E.S8 R71, [R74.64] ;  /* 0x000000044a473981 */ /* 0x000122000c1e1300 */
[----:B------:R-:W-:Y:S02]  /*4260*/  @P1 LOP3.LUT R87, R87, 0x8000000, RZ, 0xfc, !PT ;  /* 0x0800000057571812 */ /* 0x000fe400078efcff */
[----:B------:R-:W-:Y:S01]  /*4270*/  IADD3.X R83, R67, UR11, R93, P6, P0 ;  /* 0x0000000b43537c10 */ /* 0x000fe2000b7e045d */
[----:B------:R0:W5:Y:S01]  /*4280*/  @P4 LDG.E.S8 R73, [R74.64] ;  /* 0x000000044a494981 */ /* 0x000162000c1e1300 */
[C---:B------:R-:W-:Y:S02]  /*4290*/  LOP3.LUT P6, RZ, R84.reuse, 0x10000, RZ, 0xc0, !PT ;  /* 0x0001000054ff7812 */ /* 0x040fe400078cc0ff */
[----:B------:R-:W-:Y:S01]  /*42a0*/  LOP3.LUT P0, RZ, R85, 0x10, RZ, 0xc0, !PT ;  /* 0x0000001055ff7812 */ /* 0x000fe2000780c0ff */
[----:B------:R0:W2:Y:S01]  /*42b0*/  @P1 LDG.E.S8 R67, [R74.64] ;  /* 0x000000044a431981 */ /* 0x0000a2000c1e1300 */
[----:B------:R-:W-:Y:S02]  /*42c0*/  LOP3.LUT R87, R87, 0xefffffff, RZ, 0xc0, !PT ;  /* 0xefffffff57577812 */ /* 0x000fe400078ec0ff */
[----:B------:R-:W-:Y:S01]  /*42d0*/  LOP3.LUT R84, R84, 0xffff7fff, RZ, 0xc0, !PT ;  /* 0xffff7fff54547812 */ /* 0x000fe200078ec0ff */
[----:B------:R-:W3:Y:S01]  /*42e0*/  @P2 LDG.E.S8 R70, [R80.64] ;  /* 0x0000000450462981 */ /* 0x000ee2000c1e1300 */
[----:B------:R-:W-:Y:S03]  /*42f0*/  @P2 LOP3.LUT R87, R87, 0x10000000, RZ, 0xfc, !PT ;  /* 0x1000000057572812 */ /* 0x000fe600078efcff */
[----:B------:R-:W4:Y:S01]  /*4300*/  @P3 LDG.E.S8 R72, [R80.64+0x20] ;  /* 0x0000200450483981 */ /* 0x000f22000c1e1300 */
[----:B------:R-:W-:Y:S03]  /*4310*/  LOP3.LUT R87, R87, 0xdfffffff, RZ, 0xc0, !PT ;  /* 0xdfffffff57577812 */ /* 0x000fe600078ec0ff */
[----:B------:R-:W-:Y:S02]  /*4320*/  @P0 LOP3.LUT R84, R84, 0x8000, RZ, 0xfc, !PT ;  /* 0x0000800054540812 */ /* 0x000fe400078efcff */
[----:B------:R-:W-:Y:S02]  /*4330*/  LOP3.LUT P0, RZ, R85, 0x1, RZ, 0xc0, !PT ;  /* 0x0000000155ff7812 */ /* 0x000fe4000780c0ff */
[----:B------:R-:W-:Y:S04]  /*4340*/  @P3 LOP3.LUT R87, R87, 0x20000000, RZ, 0xfc, !PT ;  /* 0x2000000057573812 */ /* 0x000fe800078efcff */
[----:B------:R-:W-:Y:S04]  /*4350*/  LOP3.LUT R87, R87, 0xbfffffff, RZ, 0xc0, !PT ;  /* 0xbfffffff57577812 */ /* 0x000fe800078ec0ff */
[----:B------:R-:W-:Y:S01]  /*4360*/  @P4 LOP3.LUT R87, R87, 0x40000000, RZ, 0xfc, !PT ;  /* 0x4000000057574812 */ /* 0x000fe200078efcff */
[----:B0-----:R-:W5:Y:S03]  /*4370*/  @P4 LDG.E.S8 R74, [R80.64+0x40] ;  /* 0x00004004504a4981 */ /* 0x001f66000c1e1300 */
[----:B------:R-:W-:Y:S04]  /*4380*/  LOP3.LUT R87, R87, 0x7fffffff, RZ, 0xc0, !PT ;  /* 0x7fffffff57577812 */ /* 0x000fe800078ec0ff */
[----:B------:R-:W-:Y:S01]  /*4390*/  @P5 LOP3.LUT R87, R87, 0x80000000, RZ, 0xfc, !PT ;  /* 0x8000000057575812 */ /* 0x000fe200078efcff */
[----:B--2---:R-:W-:Y:S01]  /*43a0*/  @P1 IMAD R0, R67, R68, R0 ;  /* 0x0000004443001224 */ /* 0x004fe200078e0200 */
[----:B------:R-:W-:Y:S01]  /*43b0*/  LOP3.LUT P1, RZ, R85, 0x8, RZ, 0xc0, !PT ;  /* 0x0000000855ff7812 */ /* 0x000fe2000782c0ff */
[----:B------:R-:W2:Y:S01]  /*43c0*/  @P5 LDG.E.S8 R68, [R78.64] ;  /* 0x000000044e445981 */ /* 0x000ea2000c1e1300 */
[----:B---3--:R-:W-:Y:S01]  /*43d0*/  @P2 IMAD R17, R69, R70, R17 ;  /* 0x0000004645112224 */ /* 0x008fe200078e0211 */
[----:B------:R-:W-:Y:S02]  /*43e0*/  LOP3.LUT P2, RZ, R85, 0x4, RZ, 0xc0, !PT ;  /* 0x0000000455ff7812 */ /* 0x000fe4000784c0ff */
[----:B------:R-:W2:Y:S01]  /*43f0*/  @P5 LDG.E.S8 R67, [R82.64] ;  /* 0x0000000452435981 */ /* 0x000ea2000c1e1300 */
[----:B----4-:R-:W-:Y:S01]  /*4400*/  @P3 IMAD R33, R71, R72, R33 ;  /* 0x0000004847213224 */ /* 0x010fe200078e0221 */
[----:B------:R-:W-:Y:S02]  /*4410*/  LOP3.LUT P3, RZ, R85, 0x2, RZ, 0xc0, !PT ;  /* 0x0000000255ff7812 */ /* 0x000fe4000786c0ff */
[----:B------:R-:W3:Y:S04]  /*4420*/  @P6 LDG.E.S8 R70, [R80.64] ;  /* 0x0000000450466981 */ /* 0x000ee8000c1e1300 */
[----:B------:R-:W3:Y:S04]  /*4430*/  @P6 LDG.E.S8 R69, [R82.64] ;  /* 0x0000000452456981 */ /* 0x000ee8000c1e1300 */
[----:B------:R-:W4:Y:S04]  /*4440*/  @P0 LDG.E.S8 R72, [R80.64+0x20] ;  /* 0x0000200450480981 */ /* 0x000f28000c1e1300 */
[----:B------:R-:W4:Y:S01]  /*4450*/  @P0 LDG.E.S8 R71, [R82.64] ;  /* 0x0000000452470981 */ /* 0x000f22000c1e1300 */
[C---:B------:R-:W-:Y:S01]  /*4460*/  LOP3.LUT P0, RZ, R84.reuse, 0x8000, RZ, 0xc0, !PT ;  /* 0x0000800054ff7812 */ /* 0x040fe2000780c0ff */
[----:B-----5:R-:W-:Y:S01]  /*4470*/  @P4 IMAD R49, R73, R74, R49 ;  /* 0x0000004a49314224 */ /* 0x020fe200078e0231 */
[----:B------:R-:W-:Y:S01]  /*4480*/  LOP3.LUT P4, RZ, R85, 0x1, RZ, 0xc0, !PT ;  /* 0x0000000155ff7812 */ /* 0x000fe2000788c0ff */
[----:B------:R-:W5:Y:S01]  /*4490*/  @P3 LDG.E.S8 R74, [R80.64+0x40] ;  /* 0x00004004504a3981 */ /* 0x000f62000c1e1300 */
[----:B------:R-:W-:Y:S03]  /*44a0*/  LOP3.LUT R84, R84, 0xfffffffe, RZ, 0xc0, !PT ;  /* 0xfffffffe54547812 */ /* 0x000fe600078ec0ff */
[----:B------:R-:W5:Y:S01]  /*44b0*/  @P3 LDG.E.S8 R73, [R82.64] ;  /* 0x0000000452493981 */ /* 0x000f62000c1e1300 */
[----:B------:R-:W-:Y:S04]  /*44c0*/  @P6 LOP3.LUT R84, R84, 0x1, RZ, 0xfc, !PT ;  /* 0x0000000154546812 */ /* 0x000fe800078efcff */
[----:B------:R-:W-:Y:S01]  /*44d0*/  LOP3.LUT R84, R84, 0xffffbfff, RZ, 0xc0, !PT ;  /* 0xffffbfff54547812 */ /* 0x000fe200078ec0ff */
[----:B--2---:R-:W-:Y:S01]  /*44e0*/  @P5 IMAD R2, R67, R68, R2 ;  /* 0x0000004443025224 */ /* 0x004fe200078e0202 */
[----:B------:R-:W-:Y:S01]  /*44f0*/  LOP3.LUT P5, RZ, R85, 0x80, RZ, 0xc0, !PT ;  /* 0x0000008055ff7812 */ /* 0x000fe200078ac0ff */
[----:B------:R-:W2:Y:S04]  /*4500*/  @P2 LDG.E.S8 R68, [R78.64] ;  /* 0x000000044e442981 */ /* 0x000ea8000c1e1300 */
[----:B------:R-:W2:Y:S01]  /*4510*/  @P2 LDG.E.S8 R67, [R82.64+0x20] ;  /* 0x0000200452432981 */ /* 0x000ea2000c1e1300 */
[----:B---3--:R-:W-:Y:S01]  /*4520*/  @P6 IMAD R18, R69, R70, R18 ;  /* 0x0000004645126224 */ /* 0x008fe200078e0212 */
[----:B------:R-:W-:Y:S02]  /*4530*/  LOP3.LUT P6, RZ, R85, 0x40, RZ, 0xc0, !PT ;  /* 0x0000004055ff7812 */ /* 0x000fe400078cc0ff */
[----:B------:R-:W3:Y:S04]  /*4540*/  @P1 LDG.E.S8 R70, [R80.64] ;  /* 0x0000000450461981 */ /* 0x000ee8000c1e1300 */
[----:B------:R-:W3:Y:S01]  /*4550*/  @P1 LDG.E.S8 R69, [R82.64+0x20] ;  /* 0x0000200452451981 */ /* 0x000ee2000c1e1300 */
[----:B----4-:R-:W-:Y:S01]  /*4560*/  @P4 IMAD R34, R71, R72, R34 ;  /* 0x0000004847224224 */ /* 0x010fe200078e0222 */
[----:B------:R-:W-:Y:S02]  /*4570*/  LOP3.LUT P4, RZ, R85, 0x100, RZ, 0xc0, !PT ;  /* 0x0000010055ff7812 */ /* 0x000fe4000788c0ff */
[----:B------:R-:W4:Y:S04]  /*4580*/  @P0 LDG.E.S8 R72, [R80.64+0x20] ;  /* 0x0000200450480981 */ /* 0x000f28000c1e1300 */
[----:B------:R-:W4:Y:S01]  /*4590*/  @P0 LDG.E.S8 R71, [R82.64+0x20] ;  /* 0x0000200452470981 */ /* 0x000f22000c1e1300 */
[----:B-----5:R-:W-:Y:S01]  /*45a0*/  @P3 IMAD R50, R73, R74, R50 ;  /* 0x0000004a49323224 */ /* 0x020fe200078e0232 */
[----:B------:R-:W-:-:S13]  /*45b0*/  LOP3.LUT P3, RZ, R85, 0x200, RZ, 0xc0, !PT ;  /* 0x0000020055ff7812 */ /* 0x000fda000786c0ff */
[----:B------:R-:W-:Y:S02]  /*45c0*/  @P3 LOP3.LUT R84, R84, 0x4000, RZ, 0xfc, !PT ;  /* 0x0000400054543812 */ /* 0x000fe400078efcff */
[----:B------:R-:W-:-:S13]  /*45d0*/  LOP3.LUT P3, RZ, R85, 0x20, RZ, 0xc0, !PT ;  /* 0x0000002055ff7812 */ /* 0x000fda000786c0ff */
[----:B------:R-:W5:Y:S04]  /*45e0*/  @P3 LDG.E.S8 R74, [R80.64+0x40] ;  /* 0x00004004504a3981 */ /* 0x000f68000c1e1300 */
[----:B------:R-:W5:Y:S01]  /*45f0*/  @P3 LDG.E.S8 R73, [R82.64+0x20] ;  /* 0x0000200452493981 */ /* 0x000f62000c1e1300 */
[----:B--2---:R-:W-:Y:S01]  /*4600*/  @P2 IMAD R3, R67, R68, R3 ;  /* 0x0000004443032224 */ /* 0x004fe200078e0203 */
[----:B------:R-:W-:Y:S02]  /*4610*/  LOP3.LUT P2, RZ, R85, 0x400, RZ, 0xc0, !PT ;  /* 0x0000040055ff7812 */ /* 0x000fe4000784c0ff */
        /* <DEDUP_REMOVED lines=11> */
[C---:B------:R-:W-:Y:S02]  /*46d0*/  LOP3.LUT P3, RZ, R84.reuse, 0x4000, RZ, 0xc0, !PT ;  /* 0x0000400054ff7812 */ /* 0x040fe4000786c0ff */
[----:B------:R-:W-:Y:S11]  /*46e0*/  LOP3.LUT R84, R84, 0xffffdfff, RZ, 0xc0, !PT ;  /* 0xffffdfff54547812 */ /* 0x000ff600078ec0ff */
        /* <DEDUP_REMOVED lines=81> */
[C---:B------:R-:W-:Y:S02]  /*4c00*/  LOP3.LUT P4, RZ, R86.reuse, 0x1, RZ, 0xc0, !PT ;  /* 0x0000000156ff7812 */ /* 0x040fe4000788c0ff */
        /* <DEDUP_REMOVED lines=9> */
[C---:B------:R-:W-:Y:S02]  /*4ca0*/  LOP3.LUT P2, RZ, R86.reuse, 0x4, RZ, 0xc0, !PT ;  /* 0x0000000456ff7812 */ /* 0x040fe4000784c0ff */
[----:B------:R-:W2:Y:S04]  /*4cb0*/  @P6 LDG.E.S8 R68, [R78.64] ;  /* 0x000000044e446981 */ /* 0x000ea8000c1e1300 */
[----:B------:R-:W2:Y:S01]  /*4cc0*/  @P6 LDG.E.S8 R67, [R82.64+0x100] ;  /* 0x0001000452436981 */ /* 0x000ea2000c1e1300 */
[----:B---3--:R-:W-:Y:S01]  /*4cd0*/  @P1 IMAD R25, R69, R70, R25 ;  /* 0x0000004645191224 */ /* 0x008fe200078e0219 */
[C---:B------:R-:W-:Y:S02]  /*4ce0*/  LOP3.LUT P1, RZ, R86.reuse, 0x8, RZ, 0xc0, !PT ;  /* 0x0000000856ff7812 */ /* 0x040fe4000782c0ff */
        /* <DEDUP_REMOVED lines=22> */
[----:B------:R-:W4:Y:S07]  /*4e50*/  @P0 LDG.E.S8 R71, [R82.64+0x120] ;  /* 0x0001200452470981 */ /* 0x000f2e000c1e1300 */
[----:B------:R-:W-:Y:S02]  /*4e60*/  @P4 LOP3.LUT R84, R84, 0x400, RZ, 0xfc, !PT ;  /* 0x0000040054544812 */ /* 0x000fe400078efcff */
[----:B------:R-:W-:Y:S02]  /*4e70*/  LOP3.LUT P4, RZ, R86, 0x20, RZ, 0xc0, !PT ;  /* 0x0000002056ff7812 */ /* 0x000fe4000788c0ff */
[----:B------:R-:W-:Y:S01]  /*4e80*/  LOP3.LUT R84, R84, 0xfffffdff, RZ, 0xc0, !PT ;  /* 0xfffffdff54547812 */ /* 0x000fe200078ec0ff */
[----:B-----5:R-:W-:Y:S01]  /*4e90*/  @P3 IMAD R58, R73, R74, R58 ;  /* 0x0000004a493a3224 */ /* 0x020fe200078e023a */
[C---:B------:R-:W-:Y:S09]  /*4ea0*/  LOP3.LUT P3, RZ, R86.reuse, 0x2000, RZ, 0xc0, !PT ;  /* 0x0000200056ff7812 */ /* 0x040ff2000786c0ff */
[----:B------:R-:W5:Y:S04]  /*4eb0*/  @P4 LDG.E.S8 R74, [R80.64+0x40] ;  /* 0x00004004504a4981 */ /* 0x000f68000c1e1300 */
[----:B------:R-:W5:Y:S01]  /*4ec0*/  @P4 LDG.E.S8 R73, [R82.64+0x120] ;  /* 0x0001200452494981 */ /* 0x000f62000c1e1300 */
[----:B--2---:R-:W-:Y:S01]  /*4ed0*/  @P2 IMAD R11, R67, R68, R11 ;  /* 0x00000044430b2224 */ /* 0x004fe200078e020b */
[C---:B------:R-:W-:Y:S01]  /*4ee0*/  LOP3.LUT P2, RZ, R86.reuse, 0x400, RZ, 0xc0, !PT ;  /* 0x0000040056ff7812 */ /* 0x040fe2000784c0ff */
[----:B---3--:R-:W-:Y:S01]  /*4ef0*/  @P1 IMAD R27, R69, R70, R27 ;  /* 0x00000046451b1224 */ /* 0x008fe200078e021b */
[----:B------:R-:W-:Y:S01]  /*4f00*/  LOP3.LUT P1, RZ, R86, 0x800, RZ, 0xc0, !PT ;  /* 0x0000080056ff7812 */ /* 0x000fe2000782c0ff */
[----:B------:R-:W2:Y:S04]  /*4f10*/  @P6 LDG.E.S8 R70, [R80.64] ;  /* 0x0000000450466981 */ /* 0x000ea8000c1e1300 */
[----:B------:R-:W2:Y:S06]  /*4f20*/  @P6 LDG.E.S8 R69, [R82.64+0x140] ;  /* 0x0001400452456981 */ /* 0x000eac000c1e1300 */
[----:B------:R-:W-:Y:S01]  /*4f30*/  @P2 LOP3.LUT R84, R84, 0x200, RZ, 0xfc, !PT ;  /* 0x0000020054542812 */ /* 0x000fe200078efcff */
[----:B----4-:R-:W-:Y:S01]  /*4f40*/  @P0 IMAD R43, R71, R72, R43 ;  /* 0x00000048472b0224 */ /* 0x010fe200078e022b */
[C---:B------:R-:W-:Y:S01]  /*4f50*/  LOP3.LUT P2, RZ, R86.reuse, 0x40, RZ, 0xc0, !PT ;  /* 0x0000004056ff7812 */ /* 0x040fe2000784c0ff */
[----:B------:R-:W3:Y:S01]  /*4f60*/  @P5 LDG.E.S8 R72, [R80.64+0x20] ;  /* 0x0000200450485981 */ /* 0x000ee2000c1e1300 */
[----:B------:R-:W-:Y:S03]  /*4f70*/  LOP3.LUT P0, RZ, R86, 0x1000, RZ, 0xc0, !PT ;  /* 0x0000100056ff7812 */ /* 0x000fe6000780c0ff */
[----:B------:R-:W3:Y:S08]  /*4f80*/  @P5 LDG.E.S8 R71, [R82.64+0x140] ;  /* 0x0001400452475981 */ /* 0x000ef0000c1e1300 */
[----:B------:R-:W4:Y:S04]  /*4f90*/  @P2 LDG.E.S8 R68, [R78.64] ;  /* 0x000000044e442981 */ /* 0x000f28000c1e1300 */
[----:B------:R-:W4:Y:S01]  /*4fa0*/  @P2 LDG.E.S8 R67, [R82.64+0x140] ;  /* 0x0001400452432981 */ /* 0x000f22000c1e1300 */
[----:B-----5:R-:W-:Y:S01]  /*4fb0*/  @P4 IMAD R59, R73, R74, R59 ;  /* 0x0000004a493b4224 */ /* 0x020fe200078e023b */
[----:B------:R-:W-:-:S13]  /*4fc0*/  LOP3.LUT P4, RZ, R84, 0x400, RZ, 0xc0, !PT ;  /* 0x0000040054ff7812 */ /* 0x000fda000788c0ff */
[----:B------:R-:W5:Y:S04]  /*4fd0*/  @P4 LDG.E.S8 R74, [R80.64+0x40] ;  /* 0x00004004504a4981 */ /* 0x000f68000c1e1300 */
[----:B------:R-:W5:Y:S01]  /*4fe0*/  @P4 LDG.E.S8 R73, [R82.64+0x140] ;  /* 0x0001400452494981 */ /* 0x000f62000c1e1300 */
[----:B----4-:R-:W-:Y:S01]  /*4ff0*/  @P2 IMAD R12, R67, R68, R12 ;  /* 0x00000044430c2224 */ /* 0x010fe200078e020c */
[----:B------:R-:W-:Y:S01]  /*5000*/  LOP3.LUT P2, RZ, R84, 0x200, RZ, 0xc0, !PT ;  /* 0x0000020054ff7812 */ /* 0x000fe2000784c0ff */
[----:B--2---:R-:W-:Y:S01]  /*5010*/  @P6 IMAD R28, R69, R70, R28 ;  /* 0x00000046451c6224 */ /* 0x004fe200078e021c */
[C---:B------:R-:W-:Y:S01]  /*5020*/  LOP3.LUT P6, RZ, R86.reuse, 0x80000, RZ, 0xc0, !PT ;  /* 0x0008000056ff7812 */ /* 0x040fe200078cc0ff */
[----:B------:R-:W2:Y:S01]  /*5030*/  @P1 LDG.E.S8 R70, [R80.64] ;  /* 0x0000000450461981 */ /* 0x000ea2000c1e1300 */
[----:B---3--:R-:W-:Y:S01]  /*5040*/  @P5 IMAD R44, R71, R72, R44 ;  /* 0x00000048472c5224 */ /* 0x008fe200078e022c */
[----:B------:R-:W-:Y:S02]  /*5050*/  LOP3.LUT P5, RZ, R86, 0x100000, RZ, 0xc0, !PT ;  /* 0x0010000056ff7812 */ /* 0x000fe400078ac0ff */
[----:B------:R-:W2:Y:S01]  /*5060*/  @P1 LDG.E.S8 R69, [R82.64+0x160] ;  /* 0x0001600452451981 */ /* 0x000ea2000c1e1300 */
[----:B------:R-:W-:Y:S03]  /*5070*/  LOP3.LUT R84, R84, 0xffffffbf, RZ, 0xc0, !PT ;  /* 0xffffffbf54547812 */ /* 0x000fe600078ec0ff */
[----:B------:R-:W3:Y:S04]  /*5080*/  @P0 LDG.E.S8 R72, [R80.64+0x20] ;  /* 0x0000200450480981 */ /* 0x000ee8000c1e1300 */
[----:B------:R-:W4:Y:S04]  /*5090*/  @P2 LDG.E.S8 R68, [R78.64] ;  /* 0x000000044e442981 */ /* 0x000f28000c1e1300 */
[----:B------:R-:W4:Y:S04]  /*50a0*/  @P2 LDG.E.S8 R67, [R82.64+0x160] ;  /* 0x0001600452432981 */ /* 0x000f28000c1e1300 */
[----:B------:R-:W3:Y:S01]  /*50b0*/  @P0 LDG.E.S8 R71, [R82.64+0x160] ;  /* 0x0001600452470981 */ /* 0x000ee2000c1e1300 */
[----:B-----5:R-:W-:Y:S01]  /*50c0*/  @P4 IMAD R60, R73, R74, R60 ;  /* 0x0000004a493c4224 */ /* 0x020fe200078e023c */
[C---:B------:R-:W-:Y:S02]  /*50d0*/  LOP3.LUT P4, RZ, R86.reuse, 0x200000, RZ, 0xc0, !PT ;  /* 0x0020000056ff7812 */ /* 0x040fe4000788c0ff */
[----:B------:R-:W5:Y:S04]  /*50e0*/  @P3 LDG.E.S8 R74, [R80.64+0x40] ;  /* 0x00004004504a3981 */ /* 0x000f68000c1e1300 */
[----:B------:R-:W5:Y:S01]  /*50f0*/  @P3 LDG.E.S8 R73, [R82.64+0x160] ;  /* 0x0001600452493981 */ /* 0x000f62000c1e1300 */
[----:B------:R-:W-:-:S13]  /*5100*/  LOP3.LUT P3, RZ, R86, 0x400000, RZ, 0xc0, !PT ;  /* 0x0040000056ff7812 */ /* 0x000fda000786c0ff */
[----:B------:R-:W-:Y:S02]  /*5110*/  @P3 LOP3.LUT R84, R84, 0x40, RZ, 0xfc, !PT ;  /* 0x0000004054543812 */ /* 0x000fe400078efcff */
[----:B------:R-:W-:Y:S02]  /*5120*/  LOP3.LUT P3, RZ, R86, 0x40000, RZ, 0xc0, !PT ;  /* 0x0004000056ff7812 */ /* 0x000fe4000786c0ff */
[----:B------:R-:W-:Y:S11]  /*5130*/  LOP3.LUT R84, R84, 0xffffff7f, RZ, 0xc0, !PT ;  /* 0xffffff7f54547812 */ /* 0x000ff600078ec0ff */
[----:B------:R-:W-:Y:S02]  /*5140*/  @P3 LOP3.LUT R84, R84, 0x80, RZ, 0xfc, !PT ;  /* 0x0000008054543812 */ /* 0x000fe400078efcff */
[----:B------:R-:W-:Y:S02]  /*5150*/  LOP3.LUT P3, RZ, R86, 0x20000, RZ, 0xc0, !PT ;  /* 0x0002000056ff7812 */ /* 0x000fe4000786c0ff */
[----:B------:R-:W-:Y:S11]  /*5160*/  LOP3.LUT R84, R84, 0xfffffeff, RZ, 0xc0, !PT ;  /* 0xfffffeff54547812 */ /* 0x000ff600078ec0ff */
[----:B------:R-:W-:Y:S02]  /*5170*/  @P3 LOP3.LUT R84, R84, 0x100, RZ, 0xfc, !PT ;  /* 0x0000010054543812 */ /* 0x000fe400078efcff */
[----:B------:R-:W-:Y:S02]  /*5180*/  LOP3.LUT P3, RZ, R86, 0x2000, RZ, 0xc0, !PT ;  /* 0x0000200056ff7812 */ /* 0x000fe4000786c0ff */
[----:B------:R-:W-:Y:S04]  /*5190*/  LOP3.LUT R84, R84, 0xfffffff7, RZ, 0xc0, !PT ;  /* 0xfffffff754547812 */ /* 0x000fe800078ec0ff */
[----:B------:R-:W-:Y:S02]  /*51a0*/  @P6 LOP3.LUT R84, R84, 0x8, RZ, 0xfc, !PT ;  /* 0x0000000854546812 */ /* 0x000fe400078efcff */
[----:B------:R-:W-:Y:S02]  /*51b0*/  LOP3.LUT P6, RZ, R86, 0x10000, RZ, 0xc0, !PT ;  /* 0x0001000056ff7812 */ /* 0x000fe400078cc0ff */
[----:B------:R-:W-:Y:S04]  /*51c0*/  LOP3.LUT R84, R84, 0xffffffef, RZ, 0xc0, !PT ;  /* 0xffffffef54547812 */ /* 0x000fe800078ec0ff */
[----:B------:R-:W-:Y:S02]  /*51d0*/  @P5 LOP3.LUT R84, R84, 0x10, RZ, 0xfc, !PT ;  /* 0x0000001054545812 */ /* 0x000fe400078efcff */
[----:B------:R-:W-:Y:S02]  /*51e0*/  LOP3.LUT P5, RZ, R86, 0x8000, RZ, 0xc0, !PT ;  /* 0x0000800056ff7812 */ /* 0x000fe400078ac0ff */
[----:B------:R-:W-:Y:S04]  /*51f0*/  LOP3.LUT R84, R84, 0xffffffdf, RZ, 0xc0, !PT ;  /* 0xffffffdf54547812 */ /* 0x000fe800078ec0ff */
[----:B------:R-:W-:Y:S02]  /*5200*/  @P4 LOP3.LUT R84, R84, 0x20, RZ, 0xfc, !PT ;  /* 0x0000002054544812 */ /* 0x000fe400078efcff */
[C---:B------:R-:W-:Y:S01]  /*5210*/  LOP3.LUT P4, RZ, R86.reuse, 0x4000, RZ, 0xc0, !PT ;  /* 0x0000400056ff7812 */ /* 0x040fe2000788c0ff */
[----:B----4-:R-:W-:Y:S01]  /*5220*/  @P2 IMAD R13, R67, R68, R13 ;  /* 0x00000044430d2224 */ /* 0x010fe200078e020d */
[C---:B------:R-:W-:Y:S11]  /*5230*/  LOP3.LUT P2, RZ, R86.reuse, 0x800000, RZ, 0xc0, !PT ;  /* 0x0080000056ff7812 */ /* 0x040ff6000784c0ff */
[----:B------:R0:W4:Y:S01]  /*5240*/  @P4 LDG.E.S8 R68, [R78.64] ;  /* 0x000000044e444981 */ /* 0x000122000c1e1300 */
[----:B--2---:R-:W-:Y:S01]  /*5250*/  @P1 IMAD R29, R69, R70, R29 ;  /* 0x00000046451d1224 */ /* 0x004fe200078e021d */
[C---:B------:R-:W-:Y:S01]  /*5260*/  LOP3.LUT P1, RZ, R86.reuse, 0x1000000, RZ, 0xc0, !PT ;  /* 0x0100000056ff7812 */ /* 0x040fe2000782c0ff */
[----:B---3--:R-:W-:Y:S01]  /*5270*/  @P0 IMAD R45, R71, R72, R45 ;  /* 0x00000048472d0224 */ /* 0x008fe200078e022d */
[----:B------:R-:W4:Y:S01]  /*5280*/  @P4 LDG.E.S8 R67, [R82.64+0x180] ;  /* 0x0001800452434981 */ /* 0x000f22000c1e1300 */
[----:B------:R-:W-:Y:S03]  /*5290*/  LOP3.LUT P0, RZ, R86, 0x2000000, RZ, 0xc0, !PT ;  /* 0x0200000056ff7812 */ /* 0x000fe6000780c0ff */
[----:B------:R-:W2:Y:S04]  /*52a0*/  @P5 LDG.E.S8 R70, [R80.64] ;  /* 0x0000000450465981 */ /* 0x000ea8000c1e1300 */
[----:B------:R-:W2:Y:S04]  /*52b0*/  @P5 LDG.E.S8 R69, [R82.64+0x180] ;  /* 0x0001800452455981 */ /* 0x000ea8000c1e1300 */
[----:B------:R-:W3:Y:S04]  /*52c0*/  @P6 LDG.E.S8 R72, [R80.64+0x20] ;  /* 0x0000200450486981 */ /* 0x000ee8000c1e1300 */
[----:B------:R-:W3:Y:S01]  /*52d0*/  @P6 LDG.E.S8 R71, [R82.64+0x180] ;  /* 0x0001800452476981 */ /* 0x000ee2000c1e1300 */
[----:B-----5:R-:W-:Y:S01]  /*52e0*/  @P3 IMAD R61, R73, R74, R61 ;  /* 0x0000004a493d3224 */ /* 0x020fe200078e023d */
[----:B------:R-:W-:-:S13]  /*52f0*/  LOP3.LUT P3, RZ, R84, 0x100, RZ, 0xc0, !PT ;  /* 0x0000010054ff7812 */ /* 0x000fda000786c0ff */
[----:B------:R1:W5:Y:S04]  /*5300*/  @P3 LDG.E.S8 R74, [R80.64+0x40] ;  /* 0x00004004504a3981 */ /* 0x000368000c1e1300 */
[----:B------:R-:W5:Y:S01]  /*5310*/  @P3 LDG.E.S8 R73, [R82.64+0x180] ;  /* 0x0001800452493981 */ /* 0x000f62000c1e1300 */
[----:B------:R-:W-:-:S13]  /*5320*/  LOP3.LUT P3, RZ, R84, 0x80, RZ, 0xc0, !PT ;  /* 0x0000008054ff7812 */ /* 0x000fda000786c0ff */
[----:B------:R0:W5:Y:S01]  /*5330*/  @P3 LDG.E.S8 R76, [R78.64] ;  /* 0x000000044e4c3981 */ /* 0x000162000c1e1300 */
[C---:B------:R-:W-:Y:S02]  /*5340*/  LOP3.LUT P3, RZ, R84.reuse, 0x40, RZ, 0xc0, !PT ;  /* 0x0000004054ff7812 */ /* 0x040fe4000786c0ff */
[----:B------:R-:W-:Y:S11]  /*5350*/  LOP3.LUT R84, R84, 0xfffffffd, RZ, 0xc0, !PT ;  /* 0xfffffffd54547812 */ /* 0x000ff600078ec0ff */
[----:B------:R0:W5:Y:S01]  /*5360*/  @P3 LDG.E.S8 R77, [R78.64] ;  /* 0x000000044e4d3981 */ /* 0x000162000c1e1300 */
[----:B------:R-:W-:Y:S02]  /*5370*/  @P3 LOP3.LUT R84, R84, 0x2, RZ, 0xfc, !PT ;  /* 0x0000000254543812 */ /* 0x000fe400078efcff */
[----:B------:R-:W-:Y:S02]  /*5380*/  LOP3.LUT P3, RZ, R86, 0x40000, RZ, 0xc0, !PT ;  /* 0x0004000056ff7812 */ /* 0x000fe4000786c0ff */
[----:B------:R-:W-:Y:S11]  /*5390*/  LOP3.LUT R84, R84, 0xfffffffb, RZ, 0xc0, !PT ;  /* 0xfffffffb54547812 */ /* 0x000ff600078ec0ff */
[----:B------:R-:W5:Y:S01]  /*53a0*/  @P3 LDG.E.S8 R75, [R82.64+0x1a0] ;  /* 0x0001a004524b3981 */ /* 0x000f62000c1e1300 */
[----:B------:R-:W-:Y:S02]  /*53b0*/  @P3 LOP3.LUT R84, R84, 0x4, RZ, 0xfc, !PT ;  /* 0x0000000454543812 */ /* 0x000fe400078efcff */
[----:B------:R-:W-:Y:S01]  /*53c0*/  LOP3.LUT P3, RZ, R86, 0x20000, RZ, 0xc0, !PT ;  /* 0x0002000056ff7812 */ /* 0x000fe2000786c0ff */
[----:B0-----:R1:W5:Y:S04]  /*53d0*/  @P2 LDG.E.S8 R78, [R80.64] ;  /* 0x00000004504e2981 */ /* 0x001368000c1e1300 */
[----:B------:R1:W5:Y:S01]  /*53e0*/  @P1 LDG.E.S8 R79, [R80.64+0x20] ;  /* 0x00002004504f1981 */ /* 0x000362000c1e1300 */
[----:B----4-:R-:W-:Y:S01]  /*53f0*/  @P4 IMAD R14, R67, R68, R14 ;  /* 0x00000044430e4224 */ /* 0x010fe200078e020e */
[C---:B------:R-:W-:Y:S01]  /*5400*/  LOP3.LUT P4, RZ, R84.reuse, 0x20, RZ, 0xc0, !PT ;  /* 0x0000002054ff7812 */ /* 0x040fe2000788c0ff */
[----:B--2---:R-:W-:Y:S01]  /*5410*/  @P5 IMAD R30, R69, R70, R30 ;  /* 0x00000046451e5224 */ /* 0x004fe200078e021e */
[C---:B------:R-:W-:Y:S01]  /*5420*/  LOP3.LUT P5, RZ, R84.reuse, 0x10, RZ, 0xc0, !PT ;  /* 0x0000001054ff7812 */ /* 0x040fe200078ac0ff */
[----:B---3--:R-:W-:Y:S01]  /*5430*/  @P6 IMAD R46, R71, R72, R46 ;  /* 0x00000048472e6224 */ /* 0x008fe200078e022e */
[C---:B------:R-:W-:Y:S09]  /*5440*/  LOP3.LUT P6, RZ, R84.reuse, 0x8, RZ, 0xc0, !PT ;  /* 0x0000000854ff7812 */ /* 0x040ff200078cc0ff */
[----:B------:R1:W2:Y:S04]  /*5450*/  @P4 LDG.E.S8 R72, [R80.64+0x40] ;  /* 0x0000400450484981 */ /* 0x0002a8000c1e1300 */
[----:B------:R1:W3:Y:S04]  /*5460*/  @P5 LDG.E.S8 R70, [R80.64+0x20] ;  /* 0x0000200450465981 */ /* 0x0002e8000c1e1300 */
[----:B------:R-:W3:Y:S04]  /*5470*/  @P5 LDG.E.S8 R69, [R82.64+0x1a0] ;  /* 0x0001a00452455981 */ /* 0x000ee8000c1e1300 */
[----:B------:R1:W4:Y:S04]  /*5480*/  @P6 LDG.E.S8 R68, [R80.64] ;  /* 0x0000000450446981 */ /* 0x000328000c1e1300 */
[----:B------:R-:W4:Y:S04]  /*5490*/  @P6 LDG.E.S8 R67, [R82.64+0x1a0] ;  /* 0x0001a00452436981 */ /* 0x000f28000c1e1300 */
[----:B------:R-:W2:Y:S04]  /*54a0*/  @P4 LDG.E.S8 R71, [R82.64+0x1a0] ;  /* 0x0001a00452474981 */ /* 0x000ea8000c1e1300 */
[----:B-1----:R-:W2:Y:S01]  /*54b0*/  @P0 LDG.E.S8 R80, [R80.64+0x40] ;  /* 0x0000400450500981 */ /* 0x002ea2000c1e1300 */
[----:B-----5:R-:W-:Y:S01]  /*54c0*/  @P3 IMAD R62, R73, R74, R62 ;  /* 0x0000004a493e3224 */ /* 0x020fe200078e023e */
[C---:B------:R-:W-:Y:S02]  /*54d0*/  LOP3.LUT P3, RZ, R84.reuse, 0x4, RZ, 0xc0, !PT ;  /* 0x0000000454ff7812 */ /* 0x040fe4000786c0ff */
[----:B------:R-:W5:Y:S11]  /*54e0*/  @P2 LDG.E.S8 R74, [R82.64+0x1c0] ;  /* 0x0001c004524a2981 */ /* 0x000f76000c1e1300 */
[----:B------:R-:W-:Y:S01]  /*54f0*/  @P3 IMAD R15, R75, R76, R15 ;  /* 0x0000004c4b0f3224 */ /* 0x000fe200078e020f */
[C---:B------:R-:W-:Y:S01]  /*5500*/  LOP3.LUT P3, RZ, R84.reuse, 0x2, RZ, 0xc0, !PT ;  /* 0x0000000254ff7812 */ /* 0x040fe2000786c0ff */
[----:B------:R-:W5:Y:S04]  /*5510*/  @P1 LDG.E.S8 R75, [R82.64+0x1c0] ;  /* 0x0001c004524b1981 */ /* 0x000f68000c1e1300 */
[----:B------:R-:W5:Y:S08]  /*5520*/  @P0 LDG.E.S8 R76, [R82.64+0x1c0] ;  /* 0x0001c004524c0981 */ /* 0x000f70000c1e1300 */
[----:B------:R-:W5:Y:S01]  /*5530*/  @P3 LDG.E.S8 R73, [R82.64+0x1c0] ;  /* 0x0001c00452493981 */ /* 0x000f62000c1e1300 */
[----:B----4-:R-:W-:Y:S01]  /*5540*/  @P6 IMAD R31, R67, R68, R31 ;  /* 0x00000044431f6224 */ /* 0x010fe200078e021f */
[----:B------:R-:W-:Y:S01]  /*5550*/  LOP3.LUT P6, RZ, R84, 0x1, RZ, 0xc0, !PT ;  /* 0x0000000154ff7812 */ /* 0x000fe200078cc0ff */
[----:B---3--:R-:W-:Y:S01]  /*5560*/  @P5 IMAD R47, R69, R70, R47 ;  /* 0x00000046452f5224 */ /* 0x008fe200078e022f */
[----:B------:R-:W-:Y:S01]  /*5570*/  LOP3.LUT P5, RZ, R87, 0x80000000, RZ, 0xc0, !PT ;  /* 0x8000000057ff7812 */ /* 0x000fe200078ac0ff */
[----:B--2---:R-:W-:Y:S01]  /*5580*/  @P4 IMAD R63, R71, R72, R63 ;  /* 0x00000048473f4224 */ /* 0x004fe200078e023f */
[----:B------:R-:W-:Y:S01]  /*5590*/  LOP3.LUT P4, RZ, R87, 0x40000000, RZ, 0xc0, !PT ;  /* 0x4000000057ff7812 */ /* 0x000fe2000788c0ff */
[----:B-----5:R-:W-:Y:S01]  /*55a0*/  @P3 IMAD R16, R73, R77, R16 ;  /* 0x0000004d49103224 */ /* 0x020fe200078e0210 */
[C---:B------:R-:W-:Y:S01]  /*55b0*/  LOP3.LUT P3, RZ, R87.reuse, 0x20000000, RZ, 0xc0, !PT ;  /* 0x2000000057ff7812 */ /* 0x040fe2000786c0ff */
[----:B------:R-:W-:Y:S01]  /*55c0*/  @P2 IMAD R32, R74, R78, R32 ;  /* 0x0000004e4a202224 */ /* 0x000fe200078e0220 */
[----:B------:R-:W-:Y:S01]  /*55d0*/  LOP3.LUT P2, RZ, R87, 0x10000000, RZ, 0xc0, !PT ;  /* 0x1000000057ff7812 */ /* 0x000fe2000784c0ff */
[----:B------:R-:W-:Y:S01]  /*55e0*/  @P1 IMAD R48, R75, R79, R48 ;  /* 0x0000004f4b301224 */ /* 0x000fe200078e0230 */
[----:B------:R-:W-:Y:S01]  /*55f0*/  LOP3.LUT P1, RZ, R87, 0x8000000, RZ, 0xc0, !PT ;  /* 0x0800000057ff7812 */ /* 0x000fe2000782c0ff */
[----:B------:R-:W-:Y:S01]  /*5600*/  @P0 IMAD R64, R76, R80, R64 ;  /* 0x000000504c400224 */ /* 0x000fe200078e0240 */
[----:B------:R-:W-:-:S13]  /*5610*/  PLOP3.LUT P0, PT, PT, PT, UP0, 0x40, 0x0 ;  /* 0x000000000000781c */ /* 0x000fda0003f0e808 */
[----:B------:R-:W-:-:S05]  /*5620*/  @P0 BRA `(.L_x_265) ;  /* 0xffffea2000000947 */ /* 0x000fca000383ffff */
.L_x_264:
[----:B------:R-:W-:Y:S01]  /*5630*/  UISETP.NE.U32.AND UP0, UPT, UR21, URZ, UPT ;  /* 0x0000003f1500728c */ /* 0x000fe2000bf05070 */
[----:B------:R-:W-:Y:S03]  /*5640*/  BSSY B1, `(.L_x_266) ;  /* 0x00005c4000017945 */ /* 0x000fe60003800000 */
[----:B------:R-:W-:-:S06]  /*5650*/  UISETP.NE.AND.EX UP0, UPT, UR20, URZ, UPT, UP0 ;  /* 0x0000003f1400728c */ /* 0x000fcc000bf05300 */
[----:B------:R-:W-:-:S13]  /*5660*/  PLOP3.LUT P0, PT, PT, PT, UP0, 0x40, 0x0 ;  /* 0x000000000000781c */ /* 0x000fda0003f0e808 */
[----:B------:R-:W-:Y:S05]  /*5670*/  @P0 BRA `(.L_x_267) ;  /* 0x0000347000000947 */ /* 0x000fea0003800000 */
[----:B------:R-:W2:Y:S04]  /*5680*/  LDL.64 R74, [R1+0x2a8] ;  /* 0x0002a800014a7983 */ /* 0x000ea80000100a00 */
[----:B------:R-:W3:Y:S04]  /*5690*/  LDL R71, [R1+0x31c] ;  /* 0x00031c0001477983 */ /* 0x000ee80000100800 */
[----:B------:R-:W4:Y:S04]  /*56a0*/  LDL.64 R108, [R1+0xb8] ;  /* 0x0000b800016c7983 */ /* 0x000f280000100a00 */
[----:B------:R-:W5:Y:S04]  /*56b0*/  LDL.64 R68, [R1+0x2a0] ;  /* 0x0002a00001447983 */ /* 0x000f680000100a00 */
[----:B------:R-:W5:Y:S04]  /*56c0*/  LDL R70, [R1+0x320] ;  /* 0x0003200001467983 */ /* 0x000f680000100800 */
        /* <DEDUP_REMOVED lines=13> */
[----:B------:R-:W5:Y:S01]  /*57a0*/  LDL.64 R92, [R1+0x90] ;  /* 0x00009000015c7983 */ /* 0x000f620000100a00 */
[----:B------:R-:W-:-:S03]  /*57b0*/  LOP3.LUT R89, R89, 0xdfffffff, RZ, 0xc0, !PT ;  /* 0xdfffffff59597812 */ /* 0x000fc600078ec0ff */
[----:B------:R-:W5:Y:S04]  /*57c0*/  LDL R121, [R1+0xe0] ;  /* 0x0000e00001797983 */ /* 0x000f680000100800 */
[----:B------:R-:W5:Y:S04]  /*57d0*/  LDL R120, [R1+0xe4] ;  /* 0x0000e40001787983 */ /* 0x000f680000100800 */
[----:B------:R-:W5:Y:S04]  /*57e0*/  LDL.64 R118, [R1+0x80] ;  /* 0x0000800001767983 */ /* 0x000f680000100a00 */
[----:B------:R-:W5:Y:S04]  /*57f0*/  LDL.64 R116, [R1+0x78] ;  /* 0x0000780001747983 */ /* 0x000f680000100a00 */
[----:B------:R-:W5:Y:S01]  /*5800*/  LDL.64 R122, [R1+0x68] ;  /* 0x00006800017a7983 */ /* 0x000f620000100a00 */
[----:B------:R-:W-:-:S03]  /*5810*/  LOP3.LUT R87, R87, 0xfffffffb, RZ, 0xc0, !PT ;  /* 0xfffffffb57577812 */ /* 0x000fc600078ec0ff */
[----:B------:R-:W5:Y:S04]  /*5820*/  LDL.64 R124, [R1+0x60] ;  /* 0x00006000017c7983 */ /* 0x000f680000100a00 */
[----:B------:R-:W5:Y:S04]  /*5830*/  LDL.64 R134, [R1+0x58] ;  /* 0x0000580001867983 */ /* 0x000f680000100a00 */
[----:B------:R-:W5:Y:S04]  /*5840*/  LDL.64 R132, [R1+0x50] ;  /* 0x0000500001847983 */ /* 0x000f680000100a00 */
[----:B------:R-:W5:Y:S04]  /*5850*/  LDL.64 R128, [R1+0x48] ;  /* 0x0000480001807983 */ /* 0x000f680000100a00 */
[----:B------:R-:W5:Y:S04]  /*5860*/  LDL.64 R126, [R1+0x40] ;  /* 0x00004000017e7983 */ /* 0x000f680000100a00 */
[----:B------:R-:W5:Y:S04]  /*5870*/  LDL R130, [R1+0x108] ;  /* 0x0001080001827983 */ /* 0x000f680000100800 */
[----:B------:R-:W5:Y:S04]  /*5880*/  LDL.64 R136, [R1+0x268] ;  /* 0x0002680001887983 */ /* 0x000f680000100a00 */
[----:B------:R-:W5:Y:S04]  /*5890*/  LDL R131, [R1+0x2c4] ;  /* 0x0002c40001837983 */ /* 0x000f680000100800 */
[----:B------:R-:W5:Y:S01]  /*58a0*/  LDL.64 R138, [R1+0x28] ;  /* 0x00002800018a7983 */ /* 0x000f620000100a00 */
[----:B--2---:R-:W-:-:S04]  /*58b0*/  @P1 LEA R80, P0, R74, UR23, 0x2 ;  /* 0x000000174a501c11 */ /* 0x004fc8000f8010ff */
[----:B---3--:R-:W-:Y:S02]  /*58c0*/  @P1 IADD3.X R81, R71, UR22, RZ, P0, !PT ;  /* 0x0000001647511c10 */ /* 0x008fe400087fe4ff */
[----:B----4-:R-:W-:-:S04]  /*58d0*/  @P1 LEA R74, P0, R108, UR18, 0x2 ;  /* 0x000000126c4a1c11 */ /* 0x010fc8000f8010ff */
[----:B------:R-:W-:Y:S02]  /*58e0*/  @P1 LEA.HI.X R75, R108, UR16, R252, 0x2, P0 ;  /* 0x000000106c4b1c11 */ /* 0x000fe400080f14fc */
[----:B-----5:R-:W-:-:S04]  /*58f0*/  LEA R68, P0, R68, UR23, 0x2 ;  /* 0x0000001744447c11 */ /* 0x020fc8000f8010ff */
[----:B------:R-:W-:Y:S02]  /*5900*/  IADD3.X R69, R70, UR22, RZ, P0, !PT ;  /* 0x0000001646457c10 */ /* 0x000fe400087fe4ff */
[----:B------:R-:W-:-:S04]  /*5910*/  @P2 LEA R70, P0, R106, UR18, 0x2 ;  /* 0x000000126a462c11 */ /* 0x000fc8000f8010ff */
[----:B------:R-:W-:Y:S02]  /*5920*/  @P2 LEA.HI.X R71, R106, UR16, R105, 0x2, P0 ;  /* 0x000000106a472c11 */ /* 0x000fe400080f1469 */
[----:B------:R-:W-:Y:S01]  /*5930*/  @P1 LOP3.LUT R89, R89, 0x20000000, RZ, 0xfc, !PT ;  /* 0x2000000059591812 */ /* 0x000fe200078efcff */
[----:B------:R-:W2:Y:S01]  /*5940*/  LDL R105, [R1+0xe8] ;  /* 0x0000e80001697983 */ /* 0x000ea20000100800 */
[----:B------:R-:W-:-:S03]  /*5950*/  @P3 LEA R112, P0, R102, UR18, 0x2 ;  /* 0x0000001266703c11 */ /* 0x000fc6000f8010ff */
[----:B------:R-:W3:Y:S01]  /*5960*/  LDL.64 R106, [R1+0x288] ;  /* 0x00028800016a7983 */ /* 0x000ee20000100a00 */
[----:B------:R-:W-:Y:S02]  /*5970*/  @P3 LEA.HI.X R113, R102, UR16, R104, 0x2, P0 ;  /* 0x0000001066713c11 */ /* 0x000fe400080f1468 */
[----:B------:R-:W-:Y:S01]  /*5980*/  LOP3.LUT P1, RZ, R86, 0x400000, RZ, 0xc0, !PT ;  /* 0x0040000056ff7812 */ /* 0x000fe2000782c0ff */
[----:B------:R-:W4:Y:S01]  /*5990*/  LDL R104, [R1+0x2b4] ;  /* 0x0002b40001687983 */ /* 0x000f220000100800 */
[C---:B------:R-:W-:Y:S02]  /*59a0*/  @P4 LEA R110, P0, R100.reuse, UR18, 0x2 ;  /* 0x00000012646e4c11 */ /* 0x040fe4000f8010ff */
[----:B------:R-:W-:Y:S01]  /*59b0*/  LOP3.LUT R89, R89, 0xefffffff, RZ, 0xc0, !PT ;  /* 0xefffffff59597812 */ /* 0x000fe200078ec0ff */
[----:B------:R-:W5:Y:S01]  /*59c0*/  LDL.64 R102, [R1+0x280] ;  /* 0x0002800001667983 */ /* 0x000f620000100a00 */
[----:B------:R-:W-:Y:S02]  /*59d0*/  @P4 LEA.HI.X R111, R100, UR16, R91, 0x2, P0 ;  /* 0x00000010646f4c11 */ /* 0x000fe400080f145b */
[----:B------:R-:W-:Y:S01]  /*59e0*/  @P2 LOP3.LUT R89, R89, 0x10000000, RZ, 0xfc, !PT ;  /* 0x1000000059592812 */ /* 0x000fe200078efcff */
[----:B------:R-:W2:Y:S01]  /*59f0*/  LDL R101, [R1+0x2b8] ;  /* 0x0002b80001657983 */ /* 0x000ea20000100800 */
[----:B------:R-:W-:-:S03]  /*5a00*/  @P5 LEA R108, P0, R82, UR23, 0x2 ;  /* 0x00000017526c5c11 */ /* 0x000fc6000f8010ff */
[----:B------:R-:W2:Y:S01]  /*5a10*/  LDL.64 R82, [R1+0x88] ;  /* 0x0000880001527983 */ /* 0x000ea20000100a00 */
[----:B------:R-:W-:-:S03]  /*5a20*/  @P5 IADD3.X R109, R79, UR22, RZ, P0, !PT ;  /* 0x000000164f6d5c10 */ /* 0x000fc600087fe4ff */
[----:B------:R-:W2:Y:S01]  /*5a30*/  LDL R100, [R1+0xf0] ;  /* 0x0000f00001647983 */ /* 0x000ea20000100800 */
[----:B------:R-:W-:-:S04]  /*5a40*/  @P5 LEA R114, P0, R76, UR18, 0x2 ;  /* 0x000000124c725c11 */ /* 0x000fc8000f8010ff */
[----:B------:R-:W-:Y:S02]  /*5a50*/  @P5 LEA.HI.X R115, R76, UR16, R78, 0x2, P0 ;  /* 0x000000104c735c11 */ /* 0x000fe400080f144e */
[----:B------:R-:W2:Y:S01]  /*5a60*/  LDL.64 R78, [R1+0xc0] ;  /* 0x0000c000014e7983 */ /* 0x000ea20000100a00 */
[----:B------:R-:W-:-:S04]  /*5a70*/  LEA R72, P0, R72, UR23, 0x2 ;  /* 0x0000001748487c11 */ /* 0x000fc8000f8010ff */
[----:B------:R-:W-:Y:S02]  /*5a80*/  IADD3.X R73, R67, UR22, RZ, P0, !PT ;  /* 0x0000001643497c10 */ /* 0x000fe400087fe4ff */
[----:B------:R-:W-:-:S04]  /*5a90*/  IADD3 R67, R65, 0xf, RZ ;  /* 0x0000000f41437810 */ /* 0x000fc80007ffe0ff */
[----:B------:R-:W-:-:S04]  /*5aa0*/  SHF.R.S32.HI R76, RZ, 0x1f, R67 ;  /* 0x0000001fff4c7819 */ /* 0x000fc80000011443 */
[----:B------:R-:W-:-:S04]  /*5ab0*/  LEA.HI R67, R76, R67, RZ, 0x5 ;  /* 0x000000434c437211 */ /* 0x000fc800078f28ff */
[----:B------:R-:W-:-:S04]  /*5ac0*/  SHF.R.S32.HI R67, RZ, 0x5, R67 ;  /* 0x00000005ff437819 */ /* 0x000fc80000011443 */
[----:B------:R-:W-:Y:S02]  /*5ad0*/  SHF.R.S32.HI R77, RZ, 0x1f, R67 ;  /* 0x0000001fff4d7819 */ /* 0x000fe40000011443 */
[----:B------:R-:W-:Y:S01]  /*5ae0*/  LOP3.LUT P2, RZ, R86, 0x800000, RZ, 0xc0, !PT ;  /* 0x0080000056ff7812 */ /* 0x000fe2000784c0ff */
[----:B------:R-:W3:Y:S02]  /*5af0*/  LDL R119, [R1+0xf8] ;  /* 0x0000f80001777983 */ /* 0x000ee40000100800 */
[----:B------:R-:W-:Y:S02]  /*5b00*/  IMAD R76, R77, c[0x0][0x1b8], RZ ;  /* 0x00006e004d4c7a24 */ /* 0x000fe400078e02ff */
[----:B------:R-:W3:Y:S02]  /*5b10*/  LDL R117, [R1+0xfc] ;  /* 0x0000fc0001757983 */ /* 0x000ee40000100800 */
[----:B------:R-:W-:Y:S01]  /*5b20*/  IMAD R91, R67, c[0x0][0x1bc], R76 ;  /* 0x00006f00435b7a24 */ /* 0x000fe200078e024c */
[----:B------:R-:W-:-:S03]  /*5b30*/  @P1 LEA R176, P0, R170, UR18, 0x2 ;  /* 0x00000012aab01c11 */ /* 0x000fc6000f8010ff */
[----:B------:R-:W-:Y:S01]  /*5b40*/  IMAD.IADD R76, R171, 0x1, R91 ;  /* 0x00000001ab4c7824 */ /* 0x000fe200078e025b */
[----:B------:R-:W3:Y:S04]  /*5b50*/  LDL R125, [R1+0x10c] ;  /* 0x00010c00017d7983 */ /* 0x000ee80000100800 */
[----:B------:R-:W-:Y:S01]  /*5b60*/  @P1 LEA.HI.X R177, R170, UR16, R76, 0x2, P0 ;  /* 0x00000010aab11c11 */ /* 0x000fe200080f144c */
[----:B------:R-:W-:Y:S01]  /*5b70*/  IMAD.IADD R76, R91, 0x1, R169 ;  /* 0x000000015b4c7824 */ /* 0x000fe200078e02a9 */
[----:B------:R-:W-:-:S04]  /*5b80*/  @P2 LEA R178, P0, R168, UR18, 0x2 ;  /* 0x00000012a8b22c11 */ /* 0x000fc8000f8010ff */
[----:B------:R-:W-:Y:S01]  /*5b90*/  @P2 LEA.HI.X R179, R168, UR16, R76, 0x2, P0 ;  /* 0x00000010a8b32c11 */ /* 0x000fe200080f144c */
[----:B------:R-:W-:Y:S02]  /*5ba0*/  IMAD R76, R77, c[0x0][0x1a8], RZ ;  /* 0x00006a004d4c7a24 */ /* 0x000fe400078e02ff */
[----:B------:R-:W3:Y:S02]  /*5bb0*/  LDL R77, [R1+0xec] ;  /* 0x0000ec00014d7983 */ /* 0x000ee40000100800 */
[----:B------:R-:W-:Y:S01]  /*5bc0*/  IMAD R67, R67, c[0x0][0x1ac], R76 ;  /* 0x00006b0043437a24 */ /* 0x000fe200078e024c */
[----:B------:R-:W-:-:S04]  /*5bd0*/  LOP3.LUT R89, R89, 0xbfffffff, RZ, 0xc0, !PT ;  /* 0xbfffffff59597812 */ /* 0x000fc800078ec0ff */
[----:B------:R-:W-:-:S04]  /*5be0*/  @P3 LOP3.LUT R89, R89, 0x40000000, RZ, 0xfc, !PT ;  /* 0x4000000059593812 */ /* 0x000fc800078efcff */
[----:B------:R-:W-:Y:S01]  /*5bf0*/  LOP3.LUT R89, R89, 0xfbffffff, RZ, 0xc0, !PT ;  /* 0xfbffffff59597812 */ /* 0x000fe200078ec0ff */
[----:B------:R-:W3:Y:S03]  /*5c00*/  LDL R137, [R1+0x114] ;  /* 0x0001140001897983 */ /* 0x000ee60000100800 */
[----:B------:R-:W-:Y:S02]  /*5c10*/  @P4 LOP3.LUT R89, R89, 0x4000000, RZ, 0xfc, !PT ;  /* 0x0400000059594812 */ /* 0x000fe400078efcff */
[----:B------:R-:W-:Y:S02]  /*5c20*/  LOP3.LUT P3, RZ, R85, 0x20, RZ, 0xc0, !PT ;  /* 0x0000002055ff7812 */ /* 0x000fe4000786c0ff */
[----:B------:R-:W-:Y:S02]  /*5c30*/  LOP3.LUT R89, R89, 0xfdffffff, RZ, 0xc0, !PT ;  /* 0xfdffffff59597812 */ /* 0x000fe400078ec0ff */
[----:B------:R-:W-:-:S02]  /*5c40*/  LOP3.LUT P2, RZ, R85, 0x2, RZ, 0xc0, !PT ;  /* 0x0000000255ff7812 */ /* 0x000fc4000784c0ff */
[----:B------:R-:W-:Y:S01]  /*5c50*/  @P5 LOP3.LUT R89, R89, 0x2000000, RZ, 0xfc, !PT ;  /* 0x0200000059595812 */ /* 0x000fe200078efcff */
[----:B--2---:R-:W-:Y:S01]  /*5c60*/  IMAD.IADD R76, R79, 0x1, R67 ;  /* 0x000000014f4c7824 */ /* 0x004fe200078e0243 */
[----:B------:R-:W-:-:S04]  /*5c70*/  @P1 LEA R174, P0, R78, UR23, 0x2 ;  /* 0x000000174eae1c11 */ /* 0x000fc8000f8010ff */
[----:B------:R-:W-:Y:S02]  /*5c80*/  SHF.L.U64.HI R76, R78, 0x2, R76 ;  /* 0x000000024e4c7819 */ /* 0x000fe4000001024c */
[----:B------:R-:W2:Y:S01]  /*5c90*/  LDL.64 R78, [R1+0x70] ;  /* 0x00007000014e7983 */ /* 0x000ea20000100a00 */
[----:B------:R-:W-:Y:S01]  /*5ca0*/  IMAD.IADD R67, R67, 0x1, R99 ;  /* 0x0000000143437824 */ /* 0x000fe200078e0263 */
[----:B------:R-:W-:Y:S02]  /*5cb0*/  @P1 IADD3.X R175, R76, UR22, RZ, P0, !PT ;  /* 0x000000164caf1c10 */ /* 0x000fe400087fe4ff */
[C---:B------:R-:W-:Y:S02]  /*5cc0*/  LEA R164, P0, R98.reuse, UR23, 0x2 ;  /* 0x0000001762a47c11 */ /* 0x040fe4000f8010ff */
[----:B------:R-:W-:-:S04]  /*5cd0*/  SHF.L.U64.HI R67, R98, 0x2, R67 ;  /* 0x0000000262437819 */ /* 0x000fc80000010243 */
[----:B------:R-:W-:Y:S02]  /*5ce0*/  IADD3.X R165, R67, UR22, RZ, P0, !PT ;  /* 0x0000001643a57c10 */ /* 0x000fe400087fe4ff */
[----:B------:R-:W2:Y:S01]  /*5cf0*/  LDL R67, [R1+0xf4] ;  /* 0x0000f40001437983 */ /* 0x000ea20000100800 */
[----:B------:R-:W-:-:S04]  /*5d00*/  LOP3.LUT R89, R89, 0x7fffffff, RZ, 0xc0, !PT ;  /* 0x7fffffff59597812 */ /* 0x000fc800078ec0ff */
[----:B------:R-:W-:Y:S02]  /*5d10*/  @P3 LOP3.LUT R89, R89, 0x80000000, RZ, 0xfc, !PT ;  /* 0x8000000059593812 */ /* 0x000fe400078efcff */
[----:B------:R-:W-:Y:S02]  /*5d20*/  LOP3.LUT P3, RZ, R85, 0x10, RZ, 0xc0, !PT ;  /* 0x0000001055ff7812 */ /* 0x000fe4000786c0ff */
[----:B------:R-:W-:-:S04]  /*5d30*/  @P2 LOP3.LUT R87, R87, 0x4, RZ, 0xfc, !PT ;  /* 0x0000000457572812 */ /* 0x000fc800078efcff */
[----:B------:R-:W-:Y:S02]  /*5d40*/  LOP3.LUT R87, R87, 0xfffffffe, RZ, 0xc0, !PT ;  /* 0xfffffffe57577812 */ /* 0x000fe400078ec0ff */
[----:B------:R-:W-:-:S05]  /*5d50*/  LOP3.LUT P2, RZ, R85, 0x1, RZ, 0xc0, !PT ;  /* 0x0000000155ff7812 */ /* 0x000fca000784c0ff */
[----:B------:R-:W-:Y:S02]  /*5d60*/  @P3 LOP3.LUT R87, R87, 0x1, RZ, 0xfc, !PT ;  /* 0x0000000157573812 */ /* 0x000fe400078efcff */
[----:B------:R-:W-:Y:S02]  /*5d70*/  LOP3.LUT P3, RZ, R85, 0x8, RZ, 0xc0, !PT ;  /* 0x0000000855ff7812 */ /* 0x000fe4000786c0ff */
[C---:B------:R-:W-:Y:S02]  /*5d80*/  @P6 LEA R98, P0, R92.reuse, UR18, 0x2 ;  /* 0x000000125c626c11 */ /* 0x040fe4000f8010ff */
[----:B------:R-:W-:Y:S02]  /*5d90*/  LOP3.LUT R87, R87, 0xfffffffd, RZ, 0xc0, !PT ;  /* 0xfffffffd57577812 */ /* 0x000fe400078ec0ff */
[----:B------:R-:W-:Y:S02]  /*5da0*/  @P6 LEA.HI.X R99, R92, UR16, R121, 0x2, P0 ;  /* 0x000000105c636c11 */ /* 0x000fe400080f1479 */
[----:B------:R-:W-:-:S05]  /*5db0*/  @P2 LEA R92, P0, R82, UR18, 0x2 ;  /* 0x00000012525c2c11 */ /* 0x000fca000f8010ff */
[----:B------:R-:W-:Y:S02]  /*5dc0*/  @P3 LOP3.LUT R87, R87, 0x2, RZ, 0xfc, !PT ;  /* 0x0000000257573812 */ /* 0x000fe400078efcff */
[----:B------:R-:W-:Y:S02]  /*5dd0*/  @P2 LEA.HI.X R93, R82, UR16, R120, 0x2, P0 ;  /* 0x00000010525d2c11 */ /* 0x000fe400080f1478 */
[----:B------:R-:W-:Y:S01]  /*5de0*/  LOP3.LUT P2, RZ, R87, 0x4, RZ, 0xc0, !PT ;  /* 0x0000000457ff7812 */ /* 0x000fe2000784c0ff */
[----:B------:R-:W2:Y:S01]  /*5df0*/  LDL.64 R120, [R1+0x278] ;  /* 0x0002780001787983 */ /* 0x000ea20000100a00 */
[----:B------:R-:W-:-:S11]  /*5e00*/  LOP3.LUT P3, RZ, R85, 0x4, RZ, 0xc0, !PT ;  /* 0x0000000455ff7812 */ /* 0x000fd6000786c0ff */
[----:B------:R-:W-:-:S04]  /*5e10*/  @P2 LEA R82, P0, R118, UR18, 0x2 ;  /* 0x0000001276522c11 */ /* 0x000fc8000f8010ff */
[----:B------:R-:W-:Y:S02]  /*5e20*/  @P2 LEA.HI.X R83, R118, UR16, R105, 0x2, P0 ;  /* 0x0000001076532c11 */ /* 0x000fe400080f1469 */
[----:B---3--:R-:W-:Y:S01]  /*5e30*/  @P3 LEA R106, P0, R106, UR23, 0x2 ;  /* 0x000000176a6a3c11 */ /* 0x008fe2000f8010ff */
[----:B------:R-:W3:Y:S03]  /*5e40*/  LDL R118, [R1+0x2bc] ;  /* 0x0002bc0001767983 */ /* 0x000ee60000100800 */
[----:B----4-:R-:W-:Y:S02]  /*5e50*/  @P3 IADD3.X R107, R104, UR22, RZ, P0, !PT ;  /* 0x00000016686b3c10 */ /* 0x010fe400087fe4ff */
[----:B------:R-:W-:-:S04]  /*5e60*/  @P3 LEA R104, P0, R116, UR18, 0x2 ;  /* 0x0000001274683c11 */ /* 0x000fc8000f8010ff */
[----:B------:R-:W-:Y:S02]  /*5e70*/  @P3 LEA.HI.X R105, R116, UR16, R77, 0x2, P0 ;  /* 0x0000001074693c11 */ /* 0x000fe400080f144d */
[----:B------:R-:W-:Y:S01]  /*5e80*/  LOP3.LUT P3, RZ, R87, 0x2, RZ, 0xc0, !PT ;  /* 0x0000000257ff7812 */ /* 0x000fe2000786c0ff */
[----:B------:R-:W4:Y:S01]  /*5e90*/  LDL R116, [R1+0x2c0] ;  /* 0x0002c00001747983 */ /* 0x000f220000100800 */
[----:B-----5:R-:W-:-:S04]  /*5ea0*/  LEA R76, P0, R102, UR23, 0x2 ;  /* 0x00000017664c7c11 */ /* 0x020fc8000f8010ff */
[----:B------:R-:W-:-:S07]  /*5eb0*/  IADD3.X R77, R101, UR22, RZ, P0, !PT ;  /* 0x00000016654d7c10 */ /* 0x000fce00087fe4ff */
[----:B--2---:R-:W-:-:S04]  /*5ec0*/  @P3 LEA R102, P0, R78, UR18, 0x2 ;  /* 0x000000124e663c11 */ /* 0x004fc8000f8010ff */
[----:B------:R-:W-:Y:S02]  /*5ed0*/  @P3 LEA.HI.X R103, R78, UR16, R100, 0x2, P0 ;  /* 0x000000104e673c11 */ /* 0x000fe400080f1464 */
[----:B------:R-:W-:Y:S01]  /*5ee0*/  LOP3.LUT P3, RZ, R87, 0x1, RZ, 0xc0, !PT ;  /* 0x0000000157ff7812 */ /* 0x000fe2000786c0ff */
[----:B------:R-:W2:-:S12]  /*5ef0*/  LDL.64 R78, [R1+0x270] ;  /* 0x00027000014e7983 */ /* 0x000e980000100a00 */
[----:B------:R-:W-:-:S04]  /*5f00*/  @P3 LEA R100, P0, R122, UR18, 0x2 ;  /* 0x000000127a643c11 */ /* 0x000fc8000f8010ff */
[----:B------:R-:W-:Y:S02]  /*5f10*/  @P3 LEA.HI.X R101, R122, UR16, R67, 0x2, P0 ;  /* 0x000000107a653c11 */ /* 0x000fe400080f1443 */
[----:B------:R-:W5:Y:S01]  /*5f20*/  LDL R67, [R1+0x100] ;  /* 0x0001000001437983 */ /* 0x000f620000100800 */
[----:B------:R-:W-:-:S04]  /*5f30*/  LOP3.LUT R89, R89, 0xf7ffffff, RZ, 0xc0, !PT ;  /* 0xf7ffffff59597812 */ /* 0x000fc800078ec0ff */
[----:B------:R-:W-:-:S04]  /*5f40*/  @P6 LOP3.LUT R89, R89, 0x8000000, RZ, 0xfc, !PT ;  /* 0x0800000059596812 */ /* 0x000fc800078efcff */
[----:B------:R-:W-:Y:S02]  /*5f50*/  LOP3.LUT P3, RZ, R89, 0x80000000, RZ, 0xc0, !PT ;  /* 0x8000000059ff7812 */ /* 0x000fe4000786c0ff */
[C---:B------:R-:W-:Y:S02]  /*5f60*/  LOP3.LUT P6, RZ, R85.reuse, 0x40, RZ, 0xc0, !PT ;  /* 0x0000004055ff7812 */ /* 0x040fe400078cc0ff */
[----:B------:R-:W-:-:S09]  /*5f70*/  LOP3.LUT P1, RZ, R85, 0x80, RZ, 0xc0, !PT ;  /* 0x0000008055ff7812 */ /* 0x000fd2000782c0ff */
[----:B------:R-:W-:-:S04]  /*5f80*/  @P3 LEA R122, P0, R124, UR18, 0x2 ;  /* 0x000000127c7a3c11 */ /* 0x000fc8000f8010ff */
[----:B------:R-:W-:Y:S02]  /*5f90*/  @P3 LEA.HI.X R123, R124, UR16, R119, 0x2, P0 ;  /* 0x000000107c7b3c11 */ /* 0x000fe400080f1477 */
[----:B------:R-:W-:Y:S01]  /*5fa0*/  @P6 LEA R120, P0, R120, UR23, 0x2 ;  /* 0x0000001778786c11 */ /* 0x000fe2000f8010ff */
[----:B------:R-:W5:Y:S03]  /*5fb0*/  LDL R124, [R1+0x104] ;  /* 0x00010400017c7983 */ /* 0x000f660000100800 */
[----:B---3--:R-:W-:Y:S02]  /*5fc0*/  @P6 IADD3.X R121, R118, UR22, RZ, P0, !PT ;  /* 0x0000001676796c10 */ /* 0x008fe400087fe4ff */
[----:B------:R-:W-:-:S04]  /*5fd0*/  @P6 LEA R118, P0, R134, UR18, 0x2 ;  /* 0x0000001286766c11 */ /* 0x000fc8000f8010ff */
[----:B------:R-:W-:Y:S02]  /*5fe0*/  @P6 LEA.HI.X R119, R134, UR16, R117, 0x2, P0 ;  /* 0x0000001086776c11 */ /* 0x000fe400080f1475 */
[----:B------:R-:W3:Y:S01]  /*5ff0*/  LDL.64 R134, [R1+0x38] ;  /* 0x0000380001867983 */ /* 0x000ee20000100a00 */
[----:B--2---:R-:W-:-:S04]  /*6000*/  LEA R78, P0, R78, UR23, 0x2 ;  /* 0x000000174e4e7c11 */ /* 0x004fc8000f8010ff */
[----:B----4-:R-:W-:Y:S02]  /*6010*/  IADD3.X R79, R116, UR22, RZ, P0, !PT ;  /* 0x00000016744f7c10 */ /* 0x010fe400087fe4ff */
[----:B------:R-:W-:-:S04]  /*6020*/  @P1 LEA R116, P0, R132, UR18, 0x2 ;  /* 0x0000001284741c11 */ /* 0x000fc8000f8010ff */
[----:B-----5:R-:W-:Y:S02]  /*6030*/  @P1 LEA.HI.X R117, R132, UR16, R67, 0x2, P0 ;  /* 0x0000001084751c11 */ /* 0x020fe400080f1443 */
[----:B------:R-:W-:Y:S01]  /*6040*/  LOP3.LUT P1, RZ, R89, 0x20000000, RZ, 0xc0, !PT ;  /* 0x2000000059ff7812 */ /* 0x000fe2000782c0ff */
[----:B------:R-:W2:-:S12]  /*6050*/  LDL.64 R132, [R1+0x260] ;  /* 0x0002600001847983 */ /* 0x000e980000100a00 */
[----:B------:R0:W4:Y:S01]  /*6060*/  @P1 LDG.E R67, [R80.64] ;  /* 0x0000000450431981 */ /* 0x000122000c1e1900 */
[C---:B------:R-:W-:Y:S02]  /*6070*/  LOP3.LUT P5, RZ, R85.reuse, 0x100, RZ, 0xc0, !PT ;  /* 0x0000010055ff7812 */ /* 0x040fe400078ac0ff */
[C---:B------:R-:W-:Y:S02]  /*6080*/  LOP3.LUT P4, RZ, R85.reuse, 0x200, RZ, 0xc0, !PT ;  /* 0x0000020055ff7812 */ /* 0x040fe4000788c0ff */
[----:B------:R-:W-:-:S09]  /*6090*/  LOP3.LUT P2, RZ, R85, 0x400, RZ, 0xc0, !PT ;  /* 0x0000040055ff7812 */ /* 0x000fd2000784c0ff */
[----:B0-----:R-:W-:-:S04]  /*60a0*/  @P5 LEA R80, P0, R128, UR18, 0x2 ;  /* 0x0000001280505c11 */ /* 0x001fc8000f8010ff */
[----:B------:R-:W-:Y:S02]  /*60b0*/  @P5 LEA.HI.X R81, R128, UR16, R124, 0x2, P0 ;  /* 0x0000001080515c11 */ /* 0x000fe400080f147c */
[----:B------:R-:W-:Y:S01]  /*60c0*/  @P4 LEA R128, P0, R126, UR18, 0x2 ;  /* 0x000000127e804c11 */ /* 0x000fe2000f8010ff */
[----:B------:R-:W-:Y:S01]  /*60d0*/  @P1 IMAD R0, R0, c[0x0][0x16c], RZ ;  /* 0x00005b0000001a24 */ /* 0x000fe200078e02ff */
[----:B------:R-:W-:Y:S01]  /*60e0*/  LOP3.LUT P3, RZ, R89, 0x40000000, RZ, 0xc0, !PT ;  /* 0x4000000059ff7812 */ /* 0x000fe2000786c0ff */
[----:B------:R-:W5:Y:S01]  /*60f0*/  LDL R124, [R1+0x2c8] ;  /* 0x0002c800017c7983 */ /* 0x000f620000100800 */
[----:B------:R-:W-:Y:S02]  /*6100*/  @P4 LEA.HI.X R129, R126, UR16, R130, 0x2, P0 ;  /* 0x000000107e814c11 */ /* 0x000fe400080f1482 */
[----:B------:R-:W-:Y:S01]  /*6110*/  @P2 LEA R142, P0, R136, UR23, 0x2 ;  /* 0x00000017888e2c11 */ /* 0x000fe2000f8010ff */
[----:B------:R-:W2:Y:S03]  /*6120*/  LDL.64 R126, [R1+0x30] ;  /* 0x00003000017e7983 */ /* 0x000ea60000100a00 */
[----:B------:R-:W-:Y:S01]  /*6130*/  @P2 IADD3.X R143, R131, UR22, RZ, P0, !PT ;  /* 0x00000016838f2c10 */ /* 0x000fe200087fe4ff */
[----:B------:R-:W2:Y:S01]  /*6140*/  LDL R130, [R1+0x110] ;  /* 0x0001100001827983 */ /* 0x000ea20000100800 */
[----:B---3--:R-:W-:Y:S01]  /*6150*/  @P2 LEA R140, P0, R134, UR18, 0x2 ;  /* 0x00000012868c2c11 */ /* 0x008fe2000f8010ff */
[----:B----4-:R-:W-:-:S03]  /*6160*/  @P1 IMAD R0, R67, c[0x0][0x19c], R0 ;  /* 0x0000670043001a24 */ /* 0x010fc600078e0200 */
[----:B------:R-:W-:Y:S02]  /*6170*/  @P2 LEA.HI.X R141, R134, UR16, R125, 0x2, P0 ;  /* 0x00000010868d2c11 */ /* 0x000fe400080f147d */
[----:B------:R-:W-:Y:S01]  /*6180*/  LOP3.LUT R90, R90, 0xf7ffffff, RZ, 0xc0, !PT ;  /* 0xf7ffffff5a5a7812 */ /* 0x000fe200078ec0ff */
[----:B------:R-:W-:Y:S01]  /*6190*/  @P3 IMAD R33, R33, c[0x0][0x16c], RZ ;  /* 0x00005b0021213a24 */ /* 0x000fe200078e02ff */
[----:B------:R-:W-:Y:S01]  /*61a0*/  LOP3.LUT P2, RZ, R89, 0x10000000, RZ, 0xc0, !PT ;  /* 0x1000000059ff7812 */ /* 0x000fe2000784c0ff */
[----:B------:R0:W-:Y:S01]  /*61b0*/  @P1 STG.E [R74.64], R0 ;  /* 0x000000004a001986 */ /* 0x0001e2000c101904 */
[C---:B------:R-:W-:Y:S02]  /*61c0*/  LOP3.LUT P6, RZ, R85.reuse, 0x800, RZ, 0xc0, !PT ;  /* 0x0000080055ff7812 */ /* 0x040fe400078cc0ff */
[C---:B------:R-:W-:Y:S01]  /*61d0*/  LOP3.LUT P4, RZ, R85.reuse, 0x1000, RZ, 0xc0, !PT ;  /* 0x0000100055ff7812 */ /* 0x040fe2000788c0ff */
[----:B------:R-:W3:Y:S04]  /*61e0*/  LDL.64 R134, [R1+0x20] ;  /* 0x0000200001867983 */ /* 0x000ee80000100a00 */
[----:B------:R-:W4:Y:S01]  /*61f0*/  LDL R136, [R1+0x118] ;  /* 0x0001180001887983 */ /* 0x000f220000100800 */
[----:B------:R-:W-:-:S03]  /*6200*/  LOP3.LUT P5, RZ, R85, 0x2000, RZ, 0xc0, !PT ;  /* 0x0000200055ff7812 */ /* 0x000fc600078ac0ff */
[----:B------:R-:W2:Y:S04]  /*6210*/  LDL R67, [R1+0x2cc] ;  /* 0x0002cc0001437983 */ /* 0x000ea80000100800 */
[----:B0-----:R-:W2:Y:S01]  /*6220*/  @P2 LDG.E R0, [R68.64] ;  /* 0x0000000444002981 */ /* 0x001ea2000c1e1900 */
[----:B------:R-:W-:Y:S01]  /*6230*/  @P2 IMAD R17, R17, c[0x0][0x16c], RZ ;  /* 0x00005b0011112a24 */ /* 0x000fe200078e02ff */
[----:B------:R-:W-:-:S03]  /*6240*/  @P1 LOP3.LUT R90, R90, 0x8000000, RZ, 0xfc, !PT ;  /* 0x080000005a5a1812 */ /* 0x000fc600078efcff */
[----:B--2---:R-:W-:Y:S01]  /*6250*/  @P2 IMAD R0, R0, c[0x0][0x19c], R17 ;  /* 0x0000670000002a24 */ /* 0x004fe200078e0211 */
[----:B------:R-:W-:Y:S01]  /*6260*/  LOP3.LUT R90, R90, 0xefffffff, RZ, 0xc0, !PT ;  /* 0xefffffff5a5a7812 */ /* 0x000fe200078ec0ff */
[----:B------:R-:W2:Y:S04]  /*6270*/  LDL R17, [R1+0x11c] ;  /* 0x00011c0001117983 */ /* 0x000ea80000100800 */
[----:B------:R0:W-:Y:S04]  /*6280*/  @P2 STG.E [R70.64], R0 ;  /* 0x0000000046002986 */ /* 0x0001e8000c101904 */
[----:B0-----:R-:W2:Y:S01]  /*6290*/  @P3 LDG.E R0, [R68.64+0x80] ;  /* 0x0000800444003981 */ /* 0x001ea2000c1e1900 */
[----:B------:R-:W-:-:S02]  /*62a0*/  @P2 LOP3.LUT R90, R90, 0x10000000, RZ, 0xfc, !PT ;  /* 0x100000005a5a2812 */ /* 0x000fc400078efcff */
[----:B------:R-:W-:Y:S01]  /*62b0*/  LEA R74, P0, R132, UR23, 0x2 ;  /* 0x00000017844a7c11 */ /* 0x000fe2000f8010ff */
[----:B------:R-:W4:Y:S01]  /*62c0*/  LDL.64 R70, [R1+0x250] ;  /* 0x0002500001467983 */ /* 0x000f220000100a00 */
[----:B------:R-:W-:-:S03]  /*62d0*/  LOP3.LUT R90, R90, 0xdfffffff, RZ, 0xc0, !PT ;  /* 0xdfffffff5a5a7812 */ /* 0x000fc600078ec0ff */
[----:B------:R-:W4:Y:S01]  /*62e0*/  LDL.64 R132, [R1+0x258] ;  /* 0x0002580001847983 */ /* 0x000f220000100a00 */
[----:B------:R-:W-:Y:S02]  /*62f0*/  @P3 LOP3.LUT R90, R90, 0x20000000, RZ, 0xfc, !PT ;  /* 0x200000005a5a3812 */ /* 0x000fe400078efcff */
[----:B-----5:R-:W-:Y:S02]  /*6300*/  IADD3.X R75, R124, UR22, RZ, P0, !PT ;  /* 0x000000167c4b7c10 */ /* 0x020fe400087fe4ff */
[----:B------:R-:W-:-:S04]  /*6310*/  @P6 LEA R124, P0, R126, UR18, 0x2 ;  /* 0x000000127e7c6c11 */ /* 0x000fc8000f8010ff */
[----:B------:R-:W-:Y:S02]  /*6320*/  @P6 LEA.HI.X R125, R126, UR16, R130, 0x2, P0 ;  /* 0x000000107e7d6c11 */ /* 0x000fe400080f1482 */
[C---:B------:R-:W-:Y:S01]  /*6330*/  LOP3.LUT P6, RZ, R89.reuse, 0x8000000, RZ, 0xc0, !PT ;  /* 0x0800000059ff7812 */ /* 0x040fe200078cc0ff */
[----:B------:R-:W5:Y:S01]  /*6340*/  LDL.64 R130, [R1+0x18] ;  /* 0x0000180001827983 */ /* 0x000f620000100a00 */
[----:B------:R-:W-:Y:S02]  /*6350*/  LOP3.LUT R89, R89, 0xffbfffff, RZ, 0xc0, !PT ;  /* 0xffbfffff59597812 */ /* 0x000fe400078ec0ff */
[----:B------:R-:W-:-:S04]  /*6360*/  @P4 LEA R126, P0, R138, UR18, 0x2 ;  /* 0x000000128a7e4c11 */ /* 0x000fc8000f8010ff */
[----:B------:R-:W-:Y:S01]  /*6370*/  @P4 LEA.HI.X R127, R138, UR16, R137, 0x2, P0 ;  /* 0x000000108a7f4c11 */ /* 0x000fe200080f1489 */
[----:B--2---:R-:W-:Y:S01]  /*6380*/  @P3 IMAD R0, R0, c[0x0][0x19c], R33 ;  /* 0x0000670000003a24 */ /* 0x004fe200078e0221 */
[----:B---3--:R-:W-:Y:S01]  /*6390*/  @P5 LEA R138, P0, R134, UR18, 0x2 ;  /* 0x00000012868a5c11 */ /* 0x008fe2000f8010ff */
[----:B------:R-:W2:Y:S04]  /*63a0*/  LDL R33, [R1+0x2d0] ;  /* 0x0002d00001217983 */ /* 0x000ea80000100800 */
[----:B------:R0:W-:Y:S01]  /*63b0*/  @P3 STG.E [R112.64], R0 ;  /* 0x0000000070003986 */ /* 0x0001e2000c101904 */
[----:B------:R-:W-:-:S13]  /*63c0*/  LOP3.LUT P3, RZ, R85, 0x400000, RZ, 0xc0, !PT ;  /* 0x0040000055ff7812 */ /* 0x000fda000786c0ff */
[----:B------:R-:W-:-:S04]  /*63d0*/  @P3 LOP3.LUT R89, R89, 0x400000, RZ, 0xfc, !PT ;  /* 0x0040000059593812 */ /* 0x000fc800078efcff */
[C---:B------:R-:W-:Y:S02]  /*63e0*/  LOP3.LUT P4, RZ, R89.reuse, 0x4000000, RZ, 0xc0, !PT ;  /* 0x0400000059ff7812 */ /* 0x040fe4000788c0ff */
[----:B----4-:R-:W-:Y:S02]  /*63f0*/  @P5 LEA.HI.X R139, R134, UR16, R136, 0x2, P0 ;  /* 0x00000010868b5c11 */ /* 0x010fe400080f1488 */
[----:B------:R-:W-:Y:S01]  /*6400*/  LOP3.LUT R90, R90, 0xbfffffff, RZ, 0xc0, !PT ;  /* 0xbfffffff5a5a7812 */ /* 0x000fe200078ec0ff */
[----:B0-----:R-:W3:Y:S08]  /*6410*/  LDL.64 R112, [R1+0x10] ;  /* 0x0000100001707983 */ /* 0x001ef00000100a00 */
[----:B------:R-:W4:Y:S01]  /*6420*/  @P4 LDG.E R68, [R68.64+0x100] ;  /* 0x0001000444444981 */ /* 0x000f22000c1e1900 */
[----:B------:R-:W-:Y:S01]  /*6430*/  LOP3.LUT P5, RZ, R89, 0x2000000, RZ, 0xc0, !PT ;  /* 0x0200000059ff7812 */ /* 0x000fe200078ac0ff */
[----:B------:R-:W-:Y:S01]  /*6440*/  @P4 IMAD R49, R49, c[0x0][0x16c], RZ ;  /* 0x00005b0031314a24 */ /* 0x000fe200078e02ff */
[----:B------:R-:W-:Y:S01]  /*6450*/  @P4 LOP3.LUT R90, R90, 0x40000000, RZ, 0xfc, !PT ;  /* 0x400000005a5a4812 */ /* 0x000fe200078efcff */
[----:B------:R-:W2:Y:S01]  /*6460*/  LDL R0, [R1+0x120] ;  /* 0x0001200001007983 */ /* 0x000ea20000100800 */
[----:B------:R-:W-:Y:S01]  /*6470*/  LOP3.LUT R89, R89, 0xff7fffff, RZ, 0xc0, !PT ;  /* 0xff7fffff59597812 */ /* 0x000fe200078ec0ff */
[----:B----4-:R-:W-:-:S08]  /*6480*/  @P4 IMAD R49, R68, c[0x0][0x19c], R49 ;  /* 0x0000670044314a24 */ /* 0x010fd000078e0231 */
[----:B------:R-:W-:Y:S01]  /*6490*/  @P5 IMAD R2, R2, c[0x0][0x16c], RZ ;  /* 0x00005b0002025a24 */ /* 0x000fe200078e02ff */
[C---:B------:R-:W-:Y:S01]  /*64a0*/  LOP3.LUT P3, RZ, R85.reuse, 0x8000, RZ, 0xc0, !PT ;  /* 0x0000800055ff7812 */ /* 0x040fe2000786c0ff */
[----:B------:R-:W4:Y:S04]  /*64b0*/  LDL.64 R68, [R1+0x240] ;  /* 0x0002400001447983 */ /* 0x000f280000100a00 */
[----:B------:R0:W-:Y:S04]  /*64c0*/  @P4 STG.E [R110.64], R49 ;  /* 0x000000316e004986 */ /* 0x0001e8000c101904 */
[----:B------:R1:W2:Y:S01]  /*64d0*/  @P5 LDG.E R108, [R108.64] ;  /* 0x000000046c6c5981 */ /* 0x0002a2000c1e1900 */
[----:B------:R-:W-:-:S13]  /*64e0*/  LOP3.LUT P4, RZ, R85, 0x200000, RZ, 0xc0, !PT ;  /* 0x0020000055ff7812 */ /* 0x000fda000788c0ff */
[----:B------:R-:W-:Y:S02]  /*64f0*/  @P4 LOP3.LUT R89, R89, 0x800000, RZ, 0xfc, !PT ;  /* 0x0080000059594812 */ /* 0x000fe400078efcff */
[C---:B------:R-:W-:Y:S02]  /*6500*/  LOP3.LUT P4, RZ, R85.reuse, 0x4000, RZ, 0xc0, !PT ;  /* 0x0000400055ff7812 */ /* 0x040fe4000788c0ff */
[C---:B------:R-:W-:Y:S02]  /*6510*/  LOP3.LUT P2, RZ, R85.reuse, 0x10000, RZ, 0xc0, !PT ;  /* 0x0001000055ff7812 */ /* 0x040fe4000784c0ff */
[----:B------:R-:W-:Y:S01]  /*6520*/  LOP3.LUT P1, RZ, R85, 0x20000, RZ, 0xc0, !PT ;  /* 0x0002000055ff7812 */ /* 0x000fe2000782c0ff */
[----:B0-----:R-:W3:Y:S04]  /*6530*/  LDL R49, [R1+0x2d8] ;  /* 0x0002d80001317983 */ /* 0x001ee80000100800 */
[----:B-1----:R-:W3:Y:S04]  /*6540*/  LDL R109, [R1+0x128] ;  /* 0x00012800016d7983 */ /* 0x002ee80000100800 */
[----:B------:R-:W-:-:S02]  /*6550*/  @P4 LEA R136, P0, R132, UR23, 0x2 ;  /* 0x0000001784884c11 */ /* 0x000fc4000f8010ff */
[----:B------:R-:W3:Y:S02]  /*6560*/  LDL.64 R132, [R1+0x8] ;  /* 0x0000080001847983 */ /* 0x000ee40000100a00 */
[----:B------:R-:W-:Y:S02]  /*6570*/  @P4 IADD3.X R137, R67, UR22, RZ, P0, !PT ;  /* 0x0000001643894c10 */ /* 0x000fe400087fe4ff */
[C---:B-----5:R-:W-:Y:S01]  /*6580*/  @P4 LEA R154, P0, R130.reuse, UR18, 0x2 ;  /* 0x00000012829a4c11 */ /* 0x060fe2000f8010ff */
[----:B------:R-:W5:Y:S03]  /*6590*/  LDL R67, [R1+0x12c] ;  /* 0x00012c0001437983 */ /* 0x000f660000100800 */
[----:B------:R-:W-:Y:S02]  /*65a0*/  @P4 LEA.HI.X R155, R130, UR16, R17, 0x2, P0 ;  /* 0x00000010829b4c11 */ /* 0x000fe400080f1411 */
[----:B------:R-:W4:Y:S01]  /*65b0*/  LDL R17, [R1+0x124] ;  /* 0x0001240001117983 */ /* 0x000f220000100800 */
[----:B--2---:R-:W-:Y:S01]  /*65c0*/  @P5 IMAD R2, R108, c[0x0][0x19c], R2 ;  /* 0x000067006c025a24 */ /* 0x004fe200078e0202 */
[----:B------:R-:W-:-:S02]  /*65d0*/  LEA R70, P0, R70, UR23, 0x2 ;  /* 0x0000001746467c11 */ /* 0x000fc4000f8010ff */
[----:B------:R-:W2:Y:S04]  /*65e0*/  LDL.64 R130, [R1] ;  /* 0x0000000001827983 */ /* 0x000ea80000100a00 */
[----:B------:R0:W-:Y:S01]  /*65f0*/  @P5 STG.E [R114.64], R2 ;  /* 0x0000000272005986 */ /* 0x0001e2000c101904 */
[----:B------:R-:W-:Y:S02]  /*6600*/  LOP3.LUT R89, R89, 0xfeffffff, RZ, 0xc0, !PT ;  /* 0xfeffffff59597812 */ /* 0x000fe400078ec0ff */
[----:B------:R-:W-:Y:S01]  /*6610*/  LOP3.LUT P4, RZ, R85, 0x2, RZ, 0xc0, !PT ;  /* 0x0000000255ff7812 */ /* 0x000fe2000788c0ff */
[----:B------:R-:W2:Y:S04]  /*6620*/  LDL R108, [R1+0x2d4] ;  /* 0x0002d400016c7983 */ /* 0x000ea80000100800 */
[----:B0-----:R-:W2:Y:S01]  /*6630*/  @P6 LDG.E R2, [R72.64] ;  /* 0x0000000448026981 */ /* 0x001ea2000c1e1900 */
[----:B------:R-:W-:-:S02]  /*6640*/  IADD3.X R71, R33, UR22, RZ, P0, !PT ;  /* 0x0000001621477c10 */ /* 0x000fc400087fe4ff */
[C---:B---3--:R-:W-:Y:S01]  /*6650*/  @P3 LEA R114, P0, R112.reuse, UR18, 0x2 ;  /* 0x0000001270723c11 */ /* 0x048fe2000f8010ff */
[----:B------:R-:W3:Y:S03]  /*6660*/  LDL R33, [R1+0x134] ;  /* 0x0001340001217983 */ /* 0x000ee60000100800 */
[----:B------:R-:W-:Y:S02]  /*6670*/  @P3 LEA.HI.X R115, R112, UR16, R0, 0x2, P0 ;  /* 0x0000001070733c11 */ /* 0x000fe400080f1400 */
[----:B------:R-:W-:Y:S01]  /*6680*/  LOP3.LUT P3, RZ, R85, 0x80000, RZ, 0xc0, !PT ;  /* 0x0008000055ff7812 */ /* 0x000fe2000786c0ff */
[----:B------:R-:W3:-:S12]  /*6690*/  LDL.64 R112, [R1+0x248] ;  /* 0x0002480001707983 */ /* 0x000ed80000100a00 */
[----:B------:R-:W-:-:S04]  /*66a0*/  @P3 LOP3.LUT R89, R89, 0x1000000, RZ, 0xfc, !PT ;  /* 0x0100000059593812 */ /* 0x000fc800078efcff */
[----:B------:R-:W-:-:S04]  /*66b0*/  LOP3.LUT R89, R89, 0xfffffffe, RZ, 0xc0, !PT ;  /* 0xfffffffe59597812 */ /* 0x000fc800078ec0ff */
[----:B------:R-:W-:Y:S02]  /*66c0*/  @P6 LOP3.LUT R89, R89, 0x1, RZ, 0xfc, !PT ;  /* 0x0000000159596812 */ /* 0x000fe400078efcff */
[C---:B------:R-:W-:Y:S02]  /*66d0*/  @P2 LEA R110, P0, R132.reuse, UR18, 0x2 ;  /* 0x00000012846e2c11 */ /* 0x040fe4000f8010ff */
[----:B------:R-:W-:Y:S02]  /*66e0*/  LOP3.LUT R89, R89, 0xfffeffff, RZ, 0xc0, !PT ;  /* 0xfffeffff59597812 */ /* 0x000fe400078ec0ff */
[----:B----4-:R-:W-:Y:S02]  /*66f0*/  @P2 LEA.HI.X R111, R132, UR16, R17, 0x2, P0 ;  /* 0x00000010846f2c11 */ /* 0x010fe400080f1411 */
[----:B------:R-:W-:Y:S01]  /*6700*/  @P2 LOP3.LUT R89, R89, 0x10000, RZ, 0xfc, !PT ;  /* 0x0001000059592812 */ /* 0x000fe200078efcff */
[----:B------:R-:W-:Y:S01]  /*6710*/  @P6 IMAD R0, R18, c[0x0][0x16c], RZ ;  /* 0x00005b0012006a24 */ /* 0x000fe200078e02ff */
[----:B------:R-:W-:Y:S01]  /*6720*/  LOP3.LUT P2, RZ, R85, 0x1, RZ, 0xc0, !PT ;  /* 0x0000000155ff7812 */ /* 0x000fe2000784c0ff */
[----:B------:R-:W4:Y:S01]  /*6730*/  LDL R17, [R1+0x130] ;  /* 0x0001300001117983 */ /* 0x000f220000100800 */
[----:B------:R-:W-:-:S02]  /*6740*/  LOP3.LUT R89, R89, 0xfffdffff, RZ, 0xc0, !PT ;  /* 0xfffdffff59597812 */ /* 0x000fc400078ec0ff */
[----:B------:R-:W-:Y:S01]  /*6750*/  LOP3.LUT P3, RZ, R85, 0x40000, RZ, 0xc0, !PT ;  /* 0x0004000055ff7812 */ /* 0x000fe2000786c0ff */
[----:B------:R-:W3:Y:S01]  /*6760*/  LDL R18, [R1+0x2dc] ;  /* 0x0002dc0001127983 */ /* 0x000ee20000100800 */
[----:B--2---:R-:W-:-:S07]  /*6770*/  @P6 IMAD R0, R2, c[0x0][0x19c], R0 ;  /* 0x0000670002006a24 */ /* 0x004fce00078e0200 */
[----:B------:R-:W-:Y:S01]  /*6780*/  @P2 IMAD R34, R34, c[0x0][0x16c], RZ ;  /* 0x00005b0022222a24 */ /* 0x000fe200078e02ff */
[C---:B------:R-:W-:Y:S01]  /*6790*/  @P1 LEA R134, P0, R130.reuse, UR18, 0x2 ;  /* 0x0000001282861c11 */ /* 0x040fe2000f8010ff */
[----:B------:R-:W2:Y:S04]  /*67a0*/  LDL R2, [R1+0x138] ;  /* 0x0001380001027983 */ /* 0x000ea80000100800 */
[----:B------:R0:W-:Y:S04]  /*67b0*/  @P6 STG.E [R98.64], R0 ;  /* 0x0000000062006986 */ /* 0x0001e8000c101904 */
[----:B0-----:R-:W2:Y:S01]  /*67c0*/  @P2 LDG.E R0, [R72.64+0x80] ;  /* 0x0000800448002981 */ /* 0x001ea2000c1e1900 */
[----:B------:R-:W-:Y:S01]  /*67d0*/  @P1 LEA.HI.X R135, R130, UR16, R109, 0x2, P0 ;  /* 0x0000001082871c11 */ /* 0x000fe200080f146d */
[----:B--2---:R-:W-:-:S05]  /*67e0*/  @P2 IMAD R34, R0, c[0x0][0x19c], R34 ;  /* 0x0000670000222a24 */ /* 0x004fca00078e0222 */
[----:B------:R0:W-:Y:S04]  /*67f0*/  @P2 STG.E [R92.64], R34 ;  /* 0x000000225c002986 */ /* 0x0001e8000c101904 */
[----:B------:R-:W2:Y:S01]  /*6800*/  @P4 LDG.E R72, [R72.64+0x100] ;  /* 0x0001000448484981 */ /* 0x000ea2000c1e1900 */
[----:B------:R-:W-:Y:S02]  /*6810*/  @P1 LOP3.LUT R89, R89, 0x20000, RZ, 0xfc, !PT ;  /* 0x0002000059591812 */ /* 0x000fe400078efcff */
[----:B------:R-:W-:Y:S01]  /*6820*/  LOP3.LUT P1, RZ, R85, 0x4, RZ, 0xc0, !PT ;  /* 0x0000000455ff7812 */ /* 0x000fe2000782c0ff */
[----:B------:R-:W-:Y:S01]  /*6830*/  @P4 IMAD R0, R50, c[0x0][0x16c], RZ ;  /* 0x00005b0032004a24 */ /* 0x000fe200078e02ff */
[----:B---3--:R-:W-:Y:S01]  /*6840*/  @P3 LEA R152, P0, R112, UR23, 0x2 ;  /* 0x0000001770983c11 */ /* 0x008fe2000f8010ff */
[----:B------:R-:W3:Y:S03]  /*6850*/  LDL R50, [R1+0x2e0] ;  /* 0x0002e00001327983 */ /* 0x000ee60000100800 */
[----:B------:R-:W-:-:S02]  /*6860*/  @P3 IADD3.X R153, R108, UR22, RZ, P0, !PT ;  /* 0x000000166c993c10 */ /* 0x000fc400087fe4ff */
[----:B------:R-:W-:-:S04]  /*6870*/  @P3 LEA R150, P0, R250, UR18, 0x2 ;  /* 0x00000012fa963c11 */ /* 0x000fc8000f8010ff */
[----:B-----5:R-:W-:Y:S02]  /*6880*/  @P3 LEA.HI.X R151, R250, UR16, R67, 0x2, P0 ;  /* 0x00000010fa973c11 */ /* 0x020fe400080f1443 */
[----:B------:R-:W-:Y:S02]  /*6890*/  LOP3.LUT P6, RZ, R85, 0x100000, RZ, 0xc0, !PT ;  /* 0x0010000055ff7812 */ /* 0x000fe400078cc0ff */
[----:B------:R-:W-:Y:S01]  /*68a0*/  LOP3.LUT R90, R90, 0x7fffffff, RZ, 0xc0, !PT ;  /* 0x7fffffff5a5a7812 */ /* 0x000fe200078ec0ff */
[----:B------:R-:W-:Y:S01]  /*68b0*/  @P1 IMAD R3, R3, c[0x0][0x16c], RZ ;  /* 0x00005b0003031a24 */ /* 0x000fe200078e02ff */
[----:B0-----:R-:W5:Y:S04]  /*68c0*/  LDL.64 R92, [R1+0x238] ;  /* 0x00023800015c7983 */ /* 0x001f680000100a00 */
[----:B------:R-:W3:Y:S01]  /*68d0*/  LDL R34, [R1+0x140] ;  /* 0x0001400001227983 */ /* 0x000ee20000100800 */
[----:B--2---:R-:W-:Y:S01]  /*68e0*/  @P4 IMAD R0, R72, c[0x0][0x19c], R0 ;  /* 0x0000670048004a24 */ /* 0x004fe200078e0200 */
[----:B------:R-:W-:-:S02]  /*68f0*/  LOP3.LUT P3, RZ, R89, 0x1000000, RZ, 0xc0, !PT ;  /* 0x0100000059ff7812 */ /* 0x000fc4000786c0ff */
[----:B------:R-:W2:Y:S04]  /*6900*/  LDL.64 R72, [R1+0x228] ;  /* 0x0002280001487983 */ /* 0x000ea80000100a00 */
[----:B------:R0:W-:Y:S04]  /*6910*/  @P4 STG.E [R82.64], R0 ;  /* 0x0000000052004986 */ /* 0x0001e8000c101904 */
[----:B------:R-:W2:Y:S01]  /*6920*/  @P1 LDG.E R106, [R106.64] ;  /* 0x000000046a6a1981 */ /* 0x000ea2000c1e1900 */
[----:B------:R-:W-:Y:S02]  /*6930*/  LEA R68, P0, R68, UR23, 0x2 ;  /* 0x0000001744447c11 */ /* 0x000fe4000f8010ff */
[----:B------:R-:W-:Y:S01]  /*6940*/  LOP3.LUT P4, RZ, R89, 0x800000, RZ, 0xc0, !PT ;  /* 0x0080000059ff7812 */ /* 0x000fe2000788c0ff */
[----:B------:R-:W3:Y:S01]  /*6950*/  LDL R67, [R1+0x300] ;  /* 0x0003000001437983 */ /* 0x000ee20000100800 */
[----:B------:R-:W-:-:S02]  /*6960*/  IADD3.X R69, R49, UR22, RZ, P0, !PT ;  /* 0x0000001631457c10 */ /* 0x000fc400087fe4ff */
[----:B------:R-:W-:Y:S01]  /*6970*/  @P3 LEA R132, P0, R248, UR18, 0x2 ;  /* 0x00000012f8843c11 */ /* 0x000fe2000f8010ff */
[----:B------:R-:W3:Y:S01]  /*6980*/  LDL R49, [R1+0x2e4] ;  /* 0x0002e40001317983 */ /* 0x000ee20000100800 */
[----:B------:R-:W-:Y:S02]  /*6990*/  @P5 LOP3.LUT R90, R90, 0x80000000, RZ, 0xfc, !PT ;  /* 0x800000005a5a5812 */ /* 0x000fe400078efcff */
[----:B------:R-:W-:Y:S02]  /*69a0*/  LOP3.LUT P5, RZ, R85, 0x8, RZ, 0xc0, !PT ;  /* 0x0000000855ff7812 */ /* 0x000fe400078ac0ff */
[----:B----4-:R-:W-:Y:S02]  /*69b0*/  @P3 LEA.HI.X R133, R248, UR16, R17, 0x2, P0 ;  /* 0x00000010f8853c11 */ /* 0x010fe400080f1411 */
[C---:B------:R-:W-:Y:S01]  /*69c0*/  @P6 LEA R130, P0, R246.reuse, UR18, 0x2 ;  /* 0x00000012f6826c11 */ /* 0x040fe2000f8010ff */
[----:B------:R-:W4:Y:S03]  /*69d0*/  LDL R17, [R1+0x13c] ;  /* 0x00013c0001117983 */ /* 0x000f260000100800 */
[----:B------:R-:W-:-:S02]  /*69e0*/  @P6 LEA.HI.X R131, R246, UR16, R33, 0x2, P0 ;  /* 0x00000010f6836c11 */ /* 0x000fc400080f1421 */
[C---:B------:R-:W-:Y:S01]  /*69f0*/  @P4 LEA R148, P0, R244.reuse, UR18, 0x2 ;  /* 0x00000012f4944c11 */ /* 0x040fe2000f8010ff */
[----:B------:R-:W3:Y:S03]  /*6a00*/  LDL R33, [R1+0x14c] ;  /* 0x00014c0001217983 */ /* 0x000ee60000100800 */
[----:B------:R-:W-:Y:S01]  /*6a10*/  @P4 LEA.HI.X R149, R244, UR16, R2, 0x2, P0 ;  /* 0x00000010f4954c11 */ /* 0x000fe200080f1402 */
[----:B0-----:R-:W3:Y:S01]  /*6a20*/  LDL.64 R82, [R1+0x230] ;  /* 0x0002300001527983 */ /* 0x001ee20000100a00 */
[----:B--2---:R-:W-:-:S05]  /*6a30*/  @P1 IMAD R3, R106, c[0x0][0x19c], R3 ;  /* 0x000067006a031a24 */ /* 0x004fca00078e0203 */
[----:B------:R-:W-:Y:S04]  /*6a40*/  @P1 STG.E [R104.64], R3 ;  /* 0x0000000368001986 */ /* 0x000fe8000c101904 */
[----:B------:R-:W2:Y:S01]  /*6a50*/  @P5 LDG.E R2, [R76.64] ;  /* 0x000000044c025981 */ /* 0x000ea2000c1e1900 */
[----:B------:R-:W-:Y:S01]  /*6a60*/  LOP3.LUT P2, RZ, R85, 0x10, RZ, 0xc0, !PT ;  /* 0x0000001055ff7812 */ /* 0x000fe2000784c0ff */
[----:B------:R-:W-:Y:S01]  /*6a70*/  @P5 IMAD R0, R19, c[0x0][0x16c], RZ ;  /* 0x00005b0013005a24 */ /* 0x000fe200078e02ff */
[----:B------:R-:W-:Y:S01]  /*6a80*/  LOP3.LUT P3, RZ, R89, 0x400000, RZ, 0xc0, !PT ;  /* 0x0040000059ff7812 */ /* 0x000fe2000786c0ff */
[----:B------:R-:W3:-:S12]  /*6a90*/  LDL R19, [R1+0x2e8] ;  /* 0x0002e80001137983 */ /* 0x000ed80000100800 */
[----:B-----5:R-:W-:Y:S01]  /*6aa0*/  @P3 LEA R146, P0, R92, UR23, 0x2 ;  /* 0x000000175c923c11 */ /* 0x020fe2000f8010ff */
[----:B--2---:R-:W-:-:S05]  /*6ab0*/  @P5 IMAD R0, R2, c[0x0][0x19c], R0 ;  /* 0x0000670002005a24 */ /* 0x004fca00078e0200 */
[----:B------:R0:W-:Y:S04]  /*6ac0*/  @P5 STG.E [R102.64], R0 ;  /* 0x0000000066005986 */ /* 0x0001e8000c101904 */
[----:B0-----:R-:W2:Y:S01]  /*6ad0*/  @P2 LDG.E R0, [R76.64+0x80] ;  /* 0x000080044c002981 */ /* 0x001ea2000c1e1900 */
[----:B------:R-:W-:Y:S02]  /*6ae0*/  @P3 IADD3.X R147, R18, UR22, RZ, P0, !PT ;  /* 0x0000001612933c10 */ /* 0x000fe400087fe4ff */
[C---:B------:R-:W-:Y:S01]  /*6af0*/  @P3 LEA R144, P0, R242.reuse, UR18, 0x2 ;  /* 0x00000012f2903c11 */ /* 0x040fe2000f8010ff */
[----:B------:R-:W-:Y:S01]  /*6b00*/  @P2 IMAD R35, R35, c[0x0][0x16c], RZ ;  /* 0x00005b0023232a24 */ /* 0x000fe200078e02ff */
[----:B------:R-:W-:Y:S01]  /*6b10*/  LOP3.LUT R89, R89, 0xffffefff, RZ, 0xc0, !PT ;  /* 0xffffefff59597812 */ /* 0x000fe200078ec0ff */
[----:B------:R-:W5:Y:S01]  /*6b20*/  LDL R18, [R1+0x144] ;  /* 0x0001440001127983 */ /* 0x000f620000100800 */
[----:B----4-:R-:W-:-:S02]  /*6b30*/  @P3 LEA.HI.X R145, R242, UR16, R17, 0x2, P0 ;  /* 0x00000010f2913c11 */ /* 0x010fc400080f1411 */
[----:B---3--:R-:W-:Y:S01]  /*6b40*/  LEA R2, P0, R82, UR23, 0x2 ;  /* 0x0000001752027c11 */ /* 0x008fe2000f8010ff */
[----:B------:R-:W3:Y:S03]  /*6b50*/  LDL R17, [R1+0x148] ;  /* 0x0001480001117983 */ /* 0x000ee60000100800 */
[----:B------:R-:W-:Y:S01]  /*6b60*/  IADD3.X R3, R50, UR22, RZ, P0, !PT ;  /* 0x0000001632037c10 */ /* 0x000fe200087fe4ff */
[----:B------:R-:W4:Y:S01]  /*6b70*/  LDL.64 R82, [R1+0x200] ;  /* 0x0002000001527983 */ /* 0x000f220000100a00 */
[----:B------:R-:W-:Y:S02]  /*6b80*/  LOP3.LUT P0, RZ, R85, 0x20, RZ, 0xc0, !PT ;  /* 0x0000002055ff7812 */ /* 0x000fe4000780c0ff */
[----:B------:R-:W-:Y:S02]  /*6b90*/  @P6 LOP3.LUT R89, R89, 0x1000, RZ, 0xfc, !PT ;  /* 0x0000100059596812 */ /* 0x000fe400078efcff */
[----:B------:R-:W-:-:S02]  /*6ba0*/  LOP3.LUT P6, RZ, R85, 0x800000, RZ, 0xc0, !PT ;  /* 0x0080000055ff7812 */ /* 0x000fc400078cc0ff */
[----:B------:R-:W-:Y:S01]  /*6bb0*/  LOP3.LUT R89, R89, 0xfffff7ff, RZ, 0xc0, !PT ;  /* 0xfffff7ff59597812 */ /* 0x000fe200078ec0ff */
[----:B--2---:R-:W-:-:S05]  /*6bc0*/  @P2 IMAD R35, R0, c[0x0][0x19c], R35 ;  /* 0x0000670000232a24 */ /* 0x004fca00078e0223 */
[----:B------:R0:W-:Y:S04]  /*6bd0*/  @P2 STG.E [R100.64], R35 ;  /* 0x0000002364002986 */ /* 0x0001e8000c101904 */
[----:B------:R-:W2:Y:S01]  /*6be0*/  @P0 LDG.E R76, [R76.64+0x100] ;  /* 0x000100044c4c0981 */ /* 0x000ea2000c1e1900 */
[----:B------:R-:W-:Y:S02]  /*6bf0*/  @P4 LOP3.LUT R89, R89, 0x800, RZ, 0xfc, !PT ;  /* 0x0000080059594812 */ /* 0x000fe400078efcff */
[----:B------:R-:W-:Y:S02]  /*6c00*/  @P6 LEA R112, P0, R240, UR18, 0x2 ;  /* 0x00000012f0706c11 */ /* 0x000fe4000f8010ff */
[----:B------:R-:W-:Y:S02]  /*6c10*/  LOP3.LUT P2, RZ, R85, 0x8000000, RZ, 0xc0, !PT ;  /* 0x0800000055ff7812 */ /* 0x000fe4000784c0ff */
[----:B------:R-:W-:-:S02]  /*6c20*/  LOP3.LUT R89, R89, 0xffffdfff, RZ, 0xc0, !PT ;  /* 0xffffdfff59597812 */ /* 0x000fc400078ec0ff */
[----:B------:R-:W-:Y:S02]  /*6c30*/  @P6 LEA.HI.X R113, R240, UR16, R34, 0x2, P0 ;  /* 0x00000010f0716c11 */ /* 0x000fe400080f1422 */
[----:B------:R-:W-:Y:S02]  /*6c40*/  LOP3.LUT P0, RZ, R85, 0x20, RZ, 0xc0, !PT ;  /* 0x0000002055ff7812 */ /* 0x000fe4000780c0ff */
[----:B------:R-:W-:-:S04]  /*6c50*/  @P3 LOP3.LUT R89, R89, 0x2000, RZ, 0xfc, !PT ;  /* 0x0000200059593812 */ /* 0x000fc800078efcff */
[----:B------:R-:W-:-:S04]  /*6c60*/  LOP3.LUT R89, R89, 0xffdfffff, RZ, 0xc0, !PT ;  /* 0xffdfffff59597812 */ /* 0x000fc800078ec0ff */
[----:B------:R-:W-:Y:S02]  /*6c70*/  @P2 LOP3.LUT R89, R89, 0x200000, RZ, 0xfc, !PT ;  /* 0x0020000059592812 */ /* 0x000fe400078efcff */
[----:B------:R-:W-:Y:S01]  /*6c80*/  LOP3.LUT P2, RZ, R85, 0x40, RZ, 0xc0, !PT ;  /* 0x0000004055ff7812 */ /* 0x000fe2000784c0ff */
[----:B------:R-:W-:Y:S01]  /*6c90*/  @P0 IMAD R0, R51, c[0x0][0x16c], RZ ;  /* 0x00005b0033000a24 */ /* 0x000fe200078e02ff */
[C---:B------:R-:W-:Y:S01]  /*6ca0*/  LOP3.LUT P1, RZ, R85.reuse, 0x1000000, RZ, 0xc0, !PT ;  /* 0x0100000055ff7812 */ /* 0x040fe2000782c0ff */
[----:B0-----:R-:W4:Y:S01]  /*6cb0*/  LDL.64 R34, [R1+0x220] ;  /* 0x0002200001227983 */ /* 0x001f220000100a00 */
[----:B------:R-:W-:Y:S01]  /*6cc0*/  LOP3.LUT P3, RZ, R85, 0x2000000, RZ, 0xc0, !PT ;  /* 0x0200000055ff7812 */ /* 0x000fe2000786c0ff */
[----:B--2---:R-:W-:-:S05]  /*6cd0*/  @P0 IMAD R0, R76, c[0x0][0x19c], R0 ;  /* 0x000067004c000a24 */ /* 0x004fca00078e0200 */
[----:B------:R0:W-:Y:S04]  /*6ce0*/  @P0 STG.E [R122.64], R0 ;  /* 0x000000007a000986 */ /* 0x0001e8000c101904 */
[----:B------:R-:W2:Y:S01]  /*6cf0*/  @P2 LDG.E R120, [R120.64] ;  /* 0x0000000478782981 */ /* 0x000ea2000c1e1900 */
[----:B------:R-:W-:Y:S02]  /*6d00*/  LOP3.LUT P5, RZ, R85, 0x4000000, RZ, 0xc0, !PT ;  /* 0x0400000055ff7812 */ /* 0x000fe400078ac0ff */
[----:B------:R-:W-:-:S04]  /*6d10*/  @P1 LEA R156, P0, R238, UR18, 0x2 ;  /* 0x00000012ee9c1c11 */ /* 0x000fc8000f8010ff */
[----:B-----5:R-:W-:Y:S02]  /*6d20*/  @P1 LEA.HI.X R157, R238, UR16, R18, 0x2, P0 ;  /* 0x00000010ee9d1c11 */ /* 0x020fe400080f1412 */
[C---:B------:R-:W-:Y:S01]  /*6d30*/  @P3 LEA R162, P0, R236.reuse, UR18, 0x2 ;  /* 0x00000012eca23c11 */ /* 0x040fe2000f8010ff */
[----:B------:R-:W5:Y:S03]  /*6d40*/  LDL R18, [R1+0x150] ;  /* 0x0001500001127983 */ /* 0x000f660000100800 */
[----:B---3--:R-:W-:Y:S02]  /*6d50*/  @P3 LEA.HI.X R163, R236, UR16, R17, 0x2, P0 ;  /* 0x00000010eca33c11 */ /* 0x008fe400080f1411 */
[----:B------:R-:W-:Y:S01]  /*6d60*/  @P5 LEA R158, P0, R72, UR23, 0x2 ;  /* 0x00000017489e5c11 */ /* 0x000fe2000f8010ff */
[----:B------:R-:W3:Y:S03]  /*6d70*/  LDL R17, [R1+0x154] ;  /* 0x0001540001117983 */ /* 0x000ee60000100800 */
[----:B------:R-:W-:Y:S01]  /*6d80*/  @P5 IADD3.X R159, R49, UR22, RZ, P0, !PT ;  /* 0x00000016319f5c10 */ /* 0x000fe200087fe4ff */
[----:B------:R-:W3:Y:S01]  /*6d90*/  LDL.64 R72, [R1+0x208] ;  /* 0x0002080001487983 */ /* 0x000ee20000100a00 */
[----:B------:R-:W-:Y:S01]  /*6da0*/  @P5 LEA R160, P0, R234, UR18, 0x2 ;  /* 0x00000012eaa05c11 */ /* 0x000fe2000f8010ff */
[----:B0-----:R-:W-:Y:S01]  /*6db0*/  @P2 IMAD R0, R4, c[0x0][0x16c], RZ ;  /* 0x00005b0004002a24 */ /* 0x001fe200078e02ff */
[----:B------:R-:W-:Y:S01]  /*6dc0*/  LOP3.LUT P4, RZ, R85, 0x100, RZ, 0xc0, !PT ;  /* 0x0000010055ff7812 */ /* 0x000fe2000788c0ff */
[----:B------:R-:W3:Y:S01]  /*6dd0*/  LDL R49, [R1+0x158] ;  /* 0x0001580001317983 */ /* 0x000ee20000100800 */
[----:B------:R-:W-:-:S02]  /*6de0*/  @P5 LEA.HI.X R161, R234, UR16, R33, 0x2, P0 ;  /* 0x00000010eaa15c11 */ /* 0x000fc400080f1421 */
[C---:B------:R-:W-:Y:S01]  /*6df0*/  LOP3.LUT P0, RZ, R85.reuse, 0x80, RZ, 0xc0, !PT ;  /* 0x0000008055ff7812 */ /* 0x040fe2000780c0ff */
[----:B------:R-:W3:Y:S01]  /*6e00*/  LDL R33, [R1+0x2ec] ;  /* 0x0002ec0001217983 */ /* 0x000ee20000100800 */
[----:B------:R-:W-:-:S03]  /*6e10*/  LOP3.LUT P6, RZ, R85, 0x10000000, RZ, 0xc0, !PT ;  /* 0x1000000055ff7812 */ /* 0x000fc600078cc0ff */
[----:B------:R-:W3:Y:S01]  /*6e20*/  LDL.64 R122, [R1+0x1d0] ;  /* 0x0001d000017a7983 */ /* 0x000ee20000100a00 */
[----:B--2---:R-:W-:Y:S01]  /*6e30*/  @P2 IMAD R0, R120, c[0x0][0x19c], R0 ;  /* 0x0000670078002a24 */ /* 0x004fe200078e0200 */
[C---:B------:R-:W-:Y:S02]  /*6e40*/  LOP3.LUT P1, RZ, R85.reuse, 0x200, RZ, 0xc0, !PT ;  /* 0x0000020055ff7812 */ /* 0x040fe4000782c0ff */
[----:B------:R-:W-:Y:S01]  /*6e50*/  @P4 IMAD R36, R36, c[0x0][0x16c], RZ ;  /* 0x00005b0024244a24 */ /* 0x000fe200078e02ff */
[----:B------:R-:W-:Y:S01]  /*6e60*/  LOP3.LUT P3, RZ, R85, 0x20000000, RZ, 0xc0, !PT ;  /* 0x2000000055ff7812 */ /* 0x000fe2000786c0ff */
[----:B------:R-:W2:Y:S04]  /*6e70*/  LDL.64 R120, [R1+0x1e0] ;  /* 0x0001e00001787983 */ /* 0x000ea80000100a00 */
[----:B------:R0:W-:Y:S04]  /*6e80*/  @P2 STG.E [R118.64], R0 ;  /* 0x0000000076002986 */ /* 0x0001e8000c101904 */
[----:B------:R-:W2:Y:S01]  /*6e90*/  @P0 LDG.E R4, [R78.64] ;  /* 0x000000044e040981 */ /* 0x000ea2000c1e1900 */
[----:B0-----:R-:W-:Y:S01]  /*6ea0*/  @P0 IMAD R0, R20, c[0x0][0x16c], RZ ;  /* 0x00005b0014000a24 */ /* 0x001fe200078e02ff */
[----:B------:R-:W-:-:S02]  /*6eb0*/  LOP3.LUT P2, RZ, R89, 0x200000, RZ, 0xc0, !PT ;  /* 0x0020000059ff7812 */ /* 0x000fc4000784c0ff */
[----:B------:R-:W3:Y:S01]  /*6ec0*/  LDL R20, [R1+0x15c] ;  /* 0x00015c0001147983 */ /* 0x000ee20000100800 */
[----:B--2---:R-:W-:Y:S01]  /*6ed0*/  @P0 IMAD R0, R4, c[0x0][0x19c], R0 ;  /* 0x0000670004000a24 */ /* 0x004fe200078e0200 */
[----:B------:R-:W-:Y:S02]  /*6ee0*/  LOP3.LUT R89, R89, 0xffefffff, RZ, 0xc0, !PT ;  /* 0xffefffff59597812 */ /* 0x000fe400078ec0ff */
[----:B------:R-:W2:Y:S04]  /*6ef0*/  LDL R4, [R1+0x160] ;  /* 0x0001600001047983 */ /* 0x000ea80000100800 */
[----:B------:R0:W-:Y:S04]  /*6f00*/  @P0 STG.E [R116.64], R0 ;  /* 0x0000000074000986 */ /* 0x0001e8000c101904 */
[----:B0-----:R-:W2:Y:S01]  /*6f10*/  @P4 LDG.E R0, [R78.64+0x80] ;  /* 0x000080044e004981 */ /* 0x001ea2000c1e1900 */
[----:B----4-:R-:W-:-:S03]  /*6f20*/  LEA R50, P0, R34, UR23, 0x2 ;  /* 0x0000001722327c11 */ /* 0x010fc6000f8010ff */
[----:B------:R-:W4:Y:S01]  /*6f30*/  LDL.64 R34, [R1+0x218] ;  /* 0x0002180001227983 */ /* 0x000f220000100a00 */
[----:B------:R-:W-:Y:S02]  /*6f40*/  IADD3.X R51, R19, UR22, RZ, P0, !PT ;  /* 0x0000001613337c10 */ /* 0x000fe400087fe4ff */
[----:B------:R-:W-:Y:S01]  /*6f50*/  @P2 LEA R108, P0, R232, UR18, 0x2 ;  /* 0x00000012e86c2c11 */ /* 0x000fe2000f8010ff */
[----:B------:R-:W3:Y:S01]  /*6f60*/  LDL R116, [R1+0x17c] ;  /* 0x00017c0001747983 */ /* 0x000ee20000100800 */
[----:B--2---:R-:W-:-:S05]  /*6f70*/  @P4 IMAD R36, R0, c[0x0][0x19c], R36 ;  /* 0x0000670000244a24 */ /* 0x004fca00078e0224 */
[----:B------:R0:W-:Y:S04]  /*6f80*/  @P4 STG.E [R80.64], R36 ;  /* 0x0000002450004986 */ /* 0x0001e8000c101904 */
[----:B------:R-:W2:Y:S01]  /*6f90*/  @P1 LDG.E R78, [R78.64+0x100] ;  /* 0x000100044e4e1981 */ /* 0x000ea2000c1e1900 */
[----:B------:R-:W-:Y:S02]  /*6fa0*/  LOP3.LUT P4, RZ, R85, 0x1000, RZ, 0xc0, !PT ;  /* 0x0000100055ff7812 */ /* 0x000fe4000788c0ff */
[----:B-----5:R-:W-:Y:S02]  /*6fb0*/  @P2 LEA.HI.X R109, R232, UR16, R18, 0x2, P0 ;  /* 0x00000010e86d2c11 */ /* 0x020fe400080f1412 */
[C---:B------:R-:W-:Y:S01]  /*6fc0*/  @P6 LEA R106, P0, R230.reuse, UR18, 0x2 ;  /* 0x00000012e66a6c11 */ /* 0x040fe2000f8010ff */
[----:B------:R-:W5:Y:S03]  /*6fd0*/  LDL.64 R18, [R1+0x210] ;  /* 0x0002100001127983 */ /* 0x000f660000100a00 */
[----:B---3--:R-:W-:-:S02]  /*6fe0*/  @P6 LEA.HI.X R107, R230, UR16, R17, 0x2, P0 ;  /* 0x00000010e66b6c11 */ /* 0x008fc400080f1411 */
[----:B------:R-:W3:Y:S03]  /*6ff0*/  LDL R17, [R1+0x2f0] ;  /* 0x0002f00001117983 */ /* 0x000ee60000100800 */
[----:B------:R-:W-:Y:S02]  /*7000*/  @P4 LOP3.LUT R89, R89, 0x100000, RZ, 0xfc, !PT ;  /* 0x0010000059594812 */ /* 0x000fe400078efcff */
[C---:B------:R-:W-:Y:S01]  /*7010*/  LOP3.LUT P4, RZ, R85.reuse, 0x400, RZ, 0xc0, !PT ;  /* 0x0000040055ff7812 */ /* 0x040fe2000788c0ff */
[----:B------:R-:W-:Y:S01]  /*7020*/  @P1 IMAD R0, R52, c[0x0][0x16c], RZ ;  /* 0x00005b0034001a24 */ /* 0x000fe200078e02ff */
[----:B------:R-:W-:Y:S02]  /*7030*/  LOP3.LUT P5, RZ, R85, 0x40000000, RZ, 0xc0, !PT ;  /* 0x4000000055ff7812 */ /* 0x000fe400078ac0ff */
[----:B------:R-:W-:Y:S01]  /*7040*/  @P3 LEA R104, P0, R228, UR18, 0x2 ;  /* 0x00000012e4683c11 */ /* 0x000fe2000f8010ff */
[----:B0-----:R-:W3:Y:S01]  /*7050*/  LDL R36, [R1+0x164] ;  /* 0x0001640001247983 */ /* 0x001ee20000100800 */
[----:B--2---:R-:W-:-:S05]  /*7060*/  @P1 IMAD R0, R78, c[0x0][0x19c], R0 ;  /* 0x000067004e001a24 */ /* 0x004fca00078e0200 */
[----:B------:R0:W-:Y:S04]  /*7070*/  @P1 STG.E [R128.64], R0 ;  /* 0x0000000080001986 */ /* 0x0001e8000c101904 */
[----:B------:R-:W2:Y:S01]  /*7080*/  @P4 LDG.E R142, [R142.64] ;  /* 0x000000048e8e4981 */ /* 0x000ea2000c1e1900 */
[----:B------:R-:W-:Y:S02]  /*7090*/  @P3 LEA.HI.X R105, R228, UR16, R49, 0x2, P0 ;  /* 0x00000010e4693c11 */ /* 0x000fe400080f1431 */
[----:B----4-:R-:W-:Y:S02]  /*70a0*/  @P5 LEA R102, P0, R34, UR23, 0x2 ;  /* 0x0000001722665c11 */ /* 0x010fe4000f8010ff */
[----:B------:R-:W-:Y:S01]  /*70b0*/  LOP3.LUT P2, RZ, R85, 0x80000000, RZ, 0xc0, !PT ;  /* 0x8000000055ff7812 */ /* 0x000fe2000784c0ff */
[----:B------:R-:W-:Y:S01]  /*70c0*/  @P4 IMAD R5, R5, c[0x0][0x16c], RZ ;  /* 0x00005b0005054a24 */ /* 0x000fe200078e02ff */
[----:B------:R-:W-:Y:S01]  /*70d0*/  @P5 IADD3.X R103, R33, UR22, RZ, P0, !PT ;  /* 0x0000001621675c10 */ /* 0x000fe200087fe4ff */
[----:B-----5:R-:W4:Y:S01]  /*70e0*/  LDL R19, [R1+0x16c] ;  /* 0x00016c0001137983 */ /* 0x020f220000100800 */
[----:B------:R-:W-:-:S02]  /*70f0*/  @P5 LEA R100, P0, R226, UR18, 0x2 ;  /* 0x00000012e2645c11 */ /* 0x000fc4000f8010ff */
[----:B------:R-:W-:Y:S01]  /*7100*/  LOP3.LUT P1, RZ, R85, 0x2000, RZ, 0xc0, !PT ;  /* 0x0000200055ff7812 */ /* 0x000fe2000782c0ff */
[----:B------:R-:W5:Y:S01]  /*7110*/  LDL R33, [R1+0x168] ;  /* 0x0001680001217983 */ /* 0x000f620000100800 */
[----:B------:R-:W-:Y:S02]  /*7120*/  @P5 LEA.HI.X R101, R226, UR16, R20, 0x2, P0 ;  /* 0x00000010e2655c11 */ /* 0x000fe400080f1414 */
[----:B------:R-:W-:Y:S01]  /*7130*/  LEA R34, P0, R18, UR23, 0x2 ;  /* 0x0000001712227c11 */ /* 0x000fe2000f8010ff */
[----:B------:R-:W4:Y:S03]  /*7140*/  LDL R20, [R1+0x2f4] ;  /* 0x0002f40001147983 */ /* 0x000f260000100800 */
[----:B---3--:R-:W-:Y:S01]  /*7150*/  IADD3.X R35, R17, UR22, RZ, P0, !PT ;  /* 0x0000001611237c10 */ /* 0x008fe200087fe4ff */
[----:B------:R-:W3:Y:S01]  /*7160*/  LDL R18, [R1+0x2f8] ;  /* 0x0002f80001127983 */ /* 0x000ee20000100800 */
[----:B------:R-:W-:-:S02]  /*7170*/  @P2 LEA R92, P0, R224, UR18, 0x2 ;  /* 0x00000012e05c2c11 */ /* 0x000fc4000f8010ff */
[----:B------:R-:W-:Y:S01]  /*7180*/  LOP3.LUT R89, R89, 0xfff7ffff, RZ, 0xc0, !PT ;  /* 0xfff7ffff59597812 */ /* 0x000fe200078ec0ff */
[----:B------:R-:W3:Y:S01]  /*7190*/  LDL R17, [R1+0x170] ;  /* 0x0001700001117983 */ /* 0x000ee20000100800 */
[----:B------:R-:W-:Y:S02]  /*71a0*/  @P2 LEA.HI.X R93, R224, UR16, R4, 0x2, P0 ;  /* 0x00000010e05d2c11 */ /* 0x000fe400080f1404 */
[----:B------:R-:W-:Y:S01]  /*71b0*/  LOP3.LUT P0, RZ, R85, 0x800, RZ, 0xc0, !PT ;  /* 0x0000080055ff7812 */ /* 0x000fe2000780c0ff */
[----:B------:R-:W3:Y:S01]  /*71c0*/  LDL R49, [R1+0x184] ;  /* 0x0001840001317983 */ /* 0x000ee20000100800 */
[----:B------:R-:W-:-:S03]  /*71d0*/  LOP3.LUT P6, RZ, R86, 0x1, RZ, 0xc0, !PT ;  /* 0x0000000156ff7812 */ /* 0x000fc600078cc0ff */
[----:B0-----:R-:W3:Y:S04]  /*71e0*/  LDL R129, [R1+0x1a8] ;  /* 0x0001a80001817983 */ /* 0x001ee80000100800 */
[----:B------:R-:W3:Y:S01]  /*71f0*/  LDL R128, [R1+0x314] ;  /* 0x0003140001807983 */ /* 0x000ee20000100800 */
[----:B--2---:R-:W-:-:S05]  /*7200*/  @P4 IMAD R5, R142, c[0x0][0x19c], R5 ;  /* 0x000067008e054a24 */ /* 0x004fca00078e0205 */
[----:B------:R0:W-:Y:S04]  /*7210*/  @P4 STG.E [R140.64], R5 ;  /* 0x000000058c004986 */ /* 0x0001e8000c101904 */
[----:B------:R-:W2:Y:S01]  /*7220*/  @P0 LDG.E R4, [R74.64] ;  /* 0x000000044a040981 */ /* 0x000ea2000c1e1900 */
[----:B------:R-:W-:Y:S02]  /*7230*/  LOP3.LUT P5, RZ, R86, 0x8, RZ, 0xc0, !PT ;  /* 0x0000000856ff7812 */ /* 0x000fe400078ac0ff */
[----:B------:R-:W-:-:S04]  /*7240*/  @P1 LOP3.LUT R89, R89, 0x80000, RZ, 0xfc, !PT ;  /* 0x0008000059591812 */ /* 0x000fc800078efcff */
[----:B------:R-:W-:-:S07]  /*7250*/  LOP3.LUT R89, R89, 0xfffbffff, RZ, 0xc0, !PT ;  /* 0xfffbffff59597812 */ /* 0x000fce00078ec0ff */
[----:B------:R-:W-:Y:S01]  /*7260*/  @P5 LOP3.LUT R89, R89, 0x40000, RZ, 0xfc, !PT ;  /* 0x0004000059595812 */ /* 0x000fe200078efcff */
[----:B------:R-:W-:-:S03]  /*7270*/  @P0 IMAD R0, R21, c[0x0][0x16c], RZ ;  /* 0x00005b0015000a24 */ /* 0x000fc600078e02ff */
[----:B------:R-:W-:Y:S02]  /*7280*/  LOP3.LUT P4, RZ, R89, 0x100000, RZ, 0xc0, !PT ;  /* 0x0010000059ff7812 */ /* 0x000fe4000788c0ff */
[----:B------:R-:W-:Y:S01]  /*7290*/  LOP3.LUT P3, RZ, R85, 0x4000, RZ, 0xc0, !PT ;  /* 0x0000400055ff7812 */ /* 0x000fe2000786c0ff */
[----:B0-----:R-:W3:Y:S01]  /*72a0*/  LDL R5, [R1+0x174] ;  /* 0x0001740001057983 */ /* 0x001ee20000100800 */
[----:B--2---:R-:W-:Y:S01]  /*72b0*/  @P0 IMAD R0, R4, c[0x0][0x19c], R0 ;  /* 0x0000670004000a24 */ /* 0x004fe200078e0200 */
[----:B------:R-:W-:-:S08]  /*72c0*/  LOP3.LUT P1, RZ, R86, 0x2, RZ, 0xc0, !PT ;  /* 0x0000000256ff7812 */ /* 0x000fd0000782c0ff */
[----:B------:R-:W-:Y:S01]  /*72d0*/  @P4 IMAD R37, R37, c[0x0][0x16c], RZ ;  /* 0x00005b0025254a24 */ /* 0x000fe200078e02ff */
[----:B------:R-:W2:Y:S04]  /*72e0*/  LDL R4, [R1+0x178] ;  /* 0x0001780001047983 */ /* 0x000ea80000100800 */
[----:B------:R0:W-:Y:S04]  /*72f0*/  @P0 STG.E [R124.64], R0 ;  /* 0x000000007c000986 */ /* 0x0001e8000c101904 */
[----:B0-----:R-:W2:Y:S01]  /*7300*/  @P4 LDG.E R0, [R74.64+0x80] ;  /* 0x000080044a004981 */ /* 0x001ea2000c1e1900 */
[----:B------:R-:W-:-:S02]  /*7310*/  @P6 LEA R80, P0, R222, UR18, 0x2 ;  /* 0x00000012de506c11 */ /* 0x000fc4000f8010ff */
[C---:B------:R-:W-:Y:S02]  /*7320*/  LOP3.LUT P5, RZ, R86.reuse, 0x4, RZ, 0xc0, !PT ;  /* 0x0000000456ff7812 */ /* 0x040fe400078ac0ff */
[----:B------:R-:W-:Y:S01]  /*7330*/  LOP3.LUT P2, RZ, R86, 0x10, RZ, 0xc0, !PT ;  /* 0x0000001056ff7812 */ /* 0x000fe2000784c0ff */
[----:B------:R-:W-:Y:S01]  /*7340*/  @P3 IMAD R6, R6, c[0x0][0x16c], RZ ;  /* 0x00005b0006063a24 */ /* 0x000fe200078e02ff */
[----:B------:R-:W-:Y:S01]  /*7350*/  @P6 LEA.HI.X R81, R222, UR16, R36, 0x2, P0 ;  /* 0x00000010de516c11 */ /* 0x000fe200080f1424 */
[----:B------:R-:W3:Y:S01]  /*7360*/  LDL.64 R124, [R1+0x1c8] ;  /* 0x0001c800017c7983 */ /* 0x000ee20000100a00 */
[----:B------:R-:W-:-:S04]  /*7370*/  @P1 LEA R78, P0, R220, UR18, 0x2 ;  /* 0x00000012dc4e1c11 */ /* 0x000fc8000f8010ff */
[----:B-----5:R-:W-:Y:S02]  /*7380*/  @P1 LEA.HI.X R79, R220, UR16, R33, 0x2, P0 ;  /* 0x00000010dc4f1c11 */ /* 0x020fe400080f1421 */
[----:B------:R-:W-:Y:S01]  /*7390*/  LOP3.LUT P1, RZ, R89, 0x80000, RZ, 0xc0, !PT ;  /* 0x0008000059ff7812 */ /* 0x000fe2000782c0ff */
[----:B------:R-:W5:Y:S01]  /*73a0*/  LDL R33, [R1+0x188] ;  /* 0x0001880001217983 */ /* 0x000f620000100800 */
[----:B--2---:R-:W-:-:S05]  /*73b0*/  @P4 IMAD R37, R0, c[0x0][0x19c], R37 ;  /* 0x0000670000254a24 */ /* 0x004fca00078e0225 */
[----:B------:R0:W-:Y:S06]  /*73c0*/  @P4 STG.E [R126.64], R37 ;  /* 0x000000257e004986 */ /* 0x0001ec000c101904 */
[----:B------:R-:W2:Y:S01]  /*73d0*/  @P1 LDG.E R74, [R74.64+0x100] ;  /* 0x000100044a4a1981 */ /* 0x000ea2000c1e1900 */
[----:B------:R-:W-:Y:S01]  /*73e0*/  @P1 IMAD R0, R53, c[0x0][0x16c], RZ ;  /* 0x00005b0035001a24 */ /* 0x000fe200078e02ff */
[----:B------:R-:W-:-:S04]  /*73f0*/  @P5 LEA R76, P0, R72, UR23, 0x2 ;  /* 0x00000017484c5c11 */ /* 0x000fc8000f8010ff */
[----:B----4-:R-:W-:Y:S02]  /*7400*/  @P5 IADD3.X R77, R20, UR22, RZ, P0, !PT ;  /* 0x00000016144d5c10 */ /* 0x010fe400087fe4ff */
[----:B------:R-:W-:-:S04]  /*7410*/  @P5 LEA R72, P0, R218, UR18, 0x2 ;  /* 0x00000012da485c11 */ /* 0x000fc8000f8010ff */
[----:B------:R-:W-:Y:S02]  /*7420*/  @P5 LEA.HI.X R73, R218, UR16, R19, 0x2, P0 ;  /* 0x00000010da495c11 */ /* 0x000fe400080f1413 */
[----:B------:R-:W-:Y:S02]  /*7430*/  LOP3.LUT P5, RZ, R89, 0x40000, RZ, 0xc0, !PT ;  /* 0x0004000059ff7812 */ /* 0x000fe400078ac0ff */
[----:B------:R-:W-:Y:S02]  /*7440*/  LEA R20, P0, R82, UR23, 0x2 ;  /* 0x0000001752147c11 */ /* 0x000fe4000f8010ff */
[----:B------:R-:W-:Y:S01]  /*7450*/  LOP3.LUT P6, RZ, R86, 0x20, RZ, 0xc0, !PT ;  /* 0x0000002056ff7812 */ /* 0x000fe200078cc0ff */
[----:B--2---:R-:W-:Y:S01]  /*7460*/  @P1 IMAD R0, R74, c[0x0][0x19c], R0 ;  /* 0x000067004a001a24 */ /* 0x004fe200078e0200 */
[----:B---3--:R-:W-:Y:S01]  /*7470*/  IADD3.X R21, R18, UR22, RZ, P0, !PT ;  /* 0x0000001612157c10 */ /* 0x008fe200087fe4ff */
[----:B------:R-:W2:Y:S04]  /*7480*/  LDL.64 R74, [R1+0x1f8] ;  /* 0x0001f800014a7983 */ /* 0x000ea80000100a00 */
[----:B------:R1:W-:Y:S04]  /*7490*/  @P1 STG.E [R138.64], R0 ;  /* 0x000000008a001986 */ /* 0x0003e8000c101904 */
[----:B------:R-:W3:Y:S01]  /*74a0*/  @P3 LDG.E R136, [R136.64] ;  /* 0x0000000488883981 */ /* 0x000ee2000c1e1900 */
[----:B------:R-:W-:-:S03]  /*74b0*/  @P5 LEA R52, P0, R216, UR18, 0x2 ;  /* 0x00000012d8345c11 */ /* 0x000fc6000f8010ff */
[----:B------:R-:W4:Y:S01]  /*74c0*/  LDL.64 R18, [R1+0x1f0] ;  /* 0x0001f00001127983 */ /* 0x000f220000100a00 */
[----:B------:R-:W-:Y:S02]  /*74d0*/  @P5 LEA.HI.X R53, R216, UR16, R17, 0x2, P0 ;  /* 0x00000010d8355c11 */ /* 0x000fe400080f1411 */
[C---:B------:R-:W-:Y:S01]  /*74e0*/  @P2 LEA R36, P0, R214.reuse, UR18, 0x2 ;  /* 0x00000012d6242c11 */ /* 0x040fe2000f8010ff */
[----:B------:R-:W2:Y:S03]  /*74f0*/  LDL R17, [R1+0x2fc] ;  /* 0x0002fc0001117983 */ /* 0x000ea60000100800 */
[----:B0-----:R-:W-:Y:S02]  /*7500*/  @P2 LEA.HI.X R37, R214, UR16, R5, 0x2, P0 ;  /* 0x00000010d6252c11 */ /* 0x001fe400080f1405 */
[C---:B------:R-:W-:Y:S01]  /*7510*/  @P6 LEA R82, P0, R212.reuse, UR18, 0x2 ;  /* 0x00000012d4526c11 */ /* 0x040fe2000f8010ff */
[----:B------:R-:W2:Y:S03]  /*7520*/  LDL R5, [R1+0x180] ;  /* 0x0001800001057983 */ /* 0x000ea60000100800 */
[----:B------:R-:W-:-:S02]  /*7530*/  @P6 LEA.HI.X R83, R212, UR16, R4, 0x2, P0 ;  /* 0x00000010d4536c11 */ /* 0x000fc400080f1404 */
[----:B------:R-:W-:Y:S01]  /*7540*/  LOP3.LUT P0, RZ, R85, 0x8000, RZ, 0xc0, !PT ;  /* 0x0000800055ff7812 */ /* 0x000fe2000780c0ff */
[----:B---3--:R-:W-:-:S05]  /*7550*/  @P3 IMAD R6, R136, c[0x0][0x19c], R6 ;  /* 0x0000670088063a24 */ /* 0x008fca00078e0206 */
[----:B------:R0:W-:Y:S07]  /*7560*/  @P3 STG.E [R154.64], R6 ;  /* 0x000000069a003986 */ /* 0x0001ee000c101904 */
[----:B------:R-:W3:Y:S01]  /*7570*/  @P0 LDG.E R4, [R70.64] ;  /* 0x0000000446040981 */ /* 0x000ee2000c1e1900 */
[C---:B------:R-:W-:Y:S01]  /*7580*/  LOP3.LUT P2, RZ, R89.reuse, 0x10000, RZ, 0xc0, !PT ;  /* 0x0001000059ff7812 */ /* 0x040fe2000784c0ff */
[----:B-1----:R-:W-:Y:S01]  /*7590*/  @P0 IMAD R0, R22, c[0x0][0x16c], RZ ;  /* 0x00005b0016000a24 */ /* 0x002fe200078e02ff */
[----:B------:R-:W-:Y:S01]  /*75a0*/  LOP3.LUT P1, RZ, R89, 0x20000, RZ, 0xc0, !PT ;  /* 0x0002000059ff7812 */ /* 0x000fe2000782c0ff */
[----:B------:R-:W2:Y:S01]  /*75b0*/  LDL R22, [R1+0x308] ;  /* 0x0003080001167983 */ /* 0x000ea20000100800 */
[----:B------:R-:W-:-:S02]  /*75c0*/  LOP3.LUT P4, RZ, R86, 0x40, RZ, 0xc0, !PT ;  /* 0x0000004056ff7812 */ /* 0x000fc4000788c0ff */
[----:B------:R-:W-:Y:S01]  /*75d0*/  LOP3.LUT P5, RZ, R86, 0x80, RZ, 0xc0, !PT ;  /* 0x0000008056ff7812 */ /* 0x000fe200078ac0ff */
[----:B0-----:R-:W2:Y:S01]  /*75e0*/  LDL R6, [R1+0x18c] ;  /* 0x00018c0001067983 */ /* 0x001ea20000100800 */
[----:B---3--:R-:W-:-:S05]  /*75f0*/  @P0 IMAD R0, R4, c[0x0][0x19c], R0 ;  /* 0x0000670004000a24 */ /* 0x008fca00078e0200 */
[----:B------:R0:W-:Y:S04]  /*7600*/  @P0 STG.E [R114.64], R0 ;  /* 0x0000000072000986 */ /* 0x0001e8000c101904 */
[----:B0-----:R-:W3:Y:S01]  /*7610*/  @P2 LDG.E R0, [R70.64+0x80] ;  /* 0x0000800446002981 */ /* 0x001ee2000c1e1900 */
[----:B------:R-:W-:Y:S01]  /*7620*/  @P2 IMAD R38, R38, c[0x0][0x16c], RZ ;  /* 0x00005b0026262a24 */ /* 0x000fe200078e02ff */
[----:B------:R-:W-:Y:S02]  /*7630*/  LOP3.LUT P3, RZ, R85, 0x40000, RZ, 0xc0, !PT ;  /* 0x0004000055ff7812 */ /* 0x000fe4000786c0ff */
[----:B------:R-:W-:Y:S01]  /*7640*/  LOP3.LUT R89, R89, 0xffffbfff, RZ, 0xc0, !PT ;  /* 0xffffbfff59597812 */ /* 0x000fe200078ec0ff */
[----:B------:R-:W5:Y:S01]  /*7650*/  LDL.64 R114, [R1+0x1e8] ;  /* 0x0001e80001727983 */ /* 0x000f620000100a00 */
[----:B--2---:R-:W-:-:S09]  /*7660*/  @P4 LEA R74, P0, R74, UR23, 0x2 ;  /* 0x000000174a4a4c11 */ /* 0x004fd2000f8010ff */
[----:B------:R-:W-:Y:S02]  /*7670*/  @P3 LOP3.LUT R89, R89, 0x4000, RZ, 0xfc, !PT ;  /* 0x0000400059593812 */ /* 0x000fe400078efcff */
[----:B------:R-:W-:Y:S02]  /*7680*/  LOP3.LUT P3, RZ, R86, 0x200, RZ, 0xc0, !PT ;  /* 0x0000020056ff7812 */ /* 0x000fe4000786c0ff */
[----:B------:R-:W-:Y:S02]  /*7690*/  LOP3.LUT R89, R89, 0xffff7fff, RZ, 0xc0, !PT ;  /* 0xffff7fff59597812 */ /* 0x000fe400078ec0ff */
[----:B------:R-:W-:Y:S02]  /*76a0*/  @P4 IADD3.X R75, R17, UR22, RZ, P0, !PT ;  /* 0x00000016114b4c10 */ /* 0x000fe400087fe4ff */
[C---:B------:R-:W-:Y:S01]  /*76b0*/  @P4 LEA R98, P0, R210.reuse, UR18, 0x2 ;  /* 0x00000012d2624c11 */ /* 0x040fe2000f8010ff */
[----:B------:R-:W2:Y:S03]  /*76c0*/  LDL R17, [R1+0x304] ;  /* 0x0003040001117983 */ /* 0x000ea60000100800 */
[----:B------:R-:W-:-:S03]  /*76d0*/  @P4 LEA.HI.X R99, R210, UR16, R116, 0x2, P0 ;  /* 0x00000010d2634c11 */ /* 0x000fc600080f1474 */
[----:B------:R-:W-:Y:S02]  /*76e0*/  @P3 LOP3.LUT R89, R89, 0x8000, RZ, 0xfc, !PT ;  /* 0x0000800059593812 */ /* 0x000fe400078efcff */
[----:B------:R-:W-:Y:S02]  /*76f0*/  LOP3.LUT P3, RZ, R86, 0x100, RZ, 0xc0, !PT ;  /* 0x0000010056ff7812 */ /* 0x000fe4000786c0ff */
[----:B----4-:R-:W-:Y:S01]  /*7700*/  LEA R18, P0, R18, UR23, 0x2 ;  /* 0x0000001712127c11 */ /* 0x010fe2000f8010ff */
[----:B---3--:R-:W-:-:S05]  /*7710*/  @P2 IMAD R38, R0, c[0x0][0x19c], R38 ;  /* 0x0000670000262a24 */ /* 0x008fca00078e0226 */
[----:B------:R0:W-:Y:S04]  /*7720*/  @P2 STG.E [R110.64], R38 ;  /* 0x000000266e002986 */ /* 0x0001e8000c101904 */
[----:B------:R1:W3:Y:S01]  /*7730*/  @P1 LDG.E R4, [R70.64+0x100] ;  /* 0x0001000446041981 */ /* 0x0002e2000c1e1900 */
[----:B------:R-:W-:Y:S01]  /*7740*/  IADD3.X R19, R67, UR22, RZ, P0, !PT ;  /* 0x0000001643137c10 */ /* 0x000fe200087fe4ff */
[----:B------:R-:W-:Y:S01]  /*7750*/  @P1 IMAD R0, R54, c[0x0][0x16c], RZ ;  /* 0x00005b0036001a24 */ /* 0x000fe200078e02ff */
[----:B------:R-:W-:Y:S01]  /*7760*/  LOP3.LUT P6, RZ, R86, 0x400, RZ, 0xc0, !PT ;  /* 0x0000040056ff7812 */ /* 0x000fe200078cc0ff */
[----:B------:R-:W4:Y:S01]  /*7770*/  LDL R67, [R1+0x30c] ;  /* 0x00030c0001437983 */ /* 0x000f220000100800 */
[----:B-1----:R-:W-:-:S04]  /*7780*/  @P5 LEA R70, P0, R208, UR18, 0x2 ;  /* 0x00000012d0465c11 */ /* 0x002fc8000f8010ff */
[----:B------:R-:W-:Y:S02]  /*7790*/  @P5 LEA.HI.X R71, R208, UR16, R5, 0x2, P0 ;  /* 0x00000010d0475c11 */ /* 0x000fe400080f1405 */
[C---:B0-----:R-:W-:Y:S01]  /*77a0*/  @P3 LEA R110, P0, R206.reuse, UR18, 0x2 ;  /* 0x00000012ce6e3c11 */ /* 0x041fe2000f8010ff */
[----:B------:R-:W4:Y:S03]  /*77b0*/  LDL R5, [R1+0x190] ;  /* 0x0001900001057983 */ /* 0x000f260000100800 */
[----:B------:R-:W-:Y:S02]  /*77c0*/  @P3 LEA.HI.X R111, R206, UR16, R49, 0x2, P0 ;  /* 0x00000010ce6f3c11 */ /* 0x000fe400080f1431 */
[----:B------:R-:W-:Y:S01]  /*77d0*/  LOP3.LUT P3, RZ, R89, 0x8000, RZ, 0xc0, !PT ;  /* 0x0000800059ff7812 */ /* 0x000fe2000786c0ff */
[----:B------:R-:W4:-:S12]  /*77e0*/  LDL R49, [R1+0x310] ;  /* 0x0003100001317983 */ /* 0x000f180000100800 */
[----:B------:R-:W-:-:S04]  /*77f0*/  @P3 LEA R116, P0, R204, UR18, 0x2 ;  /* 0x00000012cc743c11 */ /* 0x000fc8000f8010ff */
[----:B-----5:R-:W-:Y:S02]  /*7800*/  @P3 LEA.HI.X R117, R204, UR16, R33, 0x2, P0 ;  /* 0x00000010cc753c11 */ /* 0x020fe400080f1421 */
[----:B------:R-:W-:Y:S01]  /*7810*/  LOP3.LUT P3, RZ, R89, 0x4000, RZ, 0xc0, !PT ;  /* 0x0000400059ff7812 */ /* 0x000fe2000786c0ff */
[----:B------:R-:W5:Y:S01]  /*7820*/  LDL R33, [R1+0x194] ;  /* 0x0001940001217983 */ /* 0x000f620000100800 */
[----:B---3--:R-:W-:-:S05]  /*7830*/  @P1 IMAD R0, R4, c[0x0][0x19c], R0 ;  /* 0x0000670004001a24 */ /* 0x008fca00078e0200 */
[----:B------:R0:W-:Y:S06]  /*7840*/  @P1 STG.E [R134.64], R0 ;  /* 0x0000000086001986 */ /* 0x0001ec000c101904 */
[----:B------:R-:W3:Y:S01]  /*7850*/  @P3 LDG.E R152, [R152.64] ;  /* 0x0000000498983981 */ /* 0x000ee2000c1e1900 */
[----:B------:R-:W-:-:S04]  /*7860*/  @P6 LEA R114, P0, R114, UR23, 0x2 ;  /* 0x0000001772726c11 */ /* 0x000fc8000f8010ff */
[----:B--2---:R-:W-:Y:S02]  /*7870*/  @P6 IADD3.X R115, R17, UR22, RZ, P0, !PT ;  /* 0x0000001611736c10 */ /* 0x004fe400087fe4ff */
[----:B------:R-:W-:Y:S01]  /*7880*/  @P6 LEA R118, P0, R202, UR18, 0x2 ;  /* 0x00000012ca766c11 */ /* 0x000fe2000f8010ff */
[----:B------:R-:W-:Y:S01]  /*7890*/  @P3 IMAD R7, R7, c[0x0][0x16c], RZ ;  /* 0x00005b0007073a24 */ /* 0x000fe200078e02ff */
[----:B------:R-:W-:Y:S01]  /*78a0*/  LOP3.LUT P4, RZ, R86, 0x800, RZ, 0xc0, !PT ;  /* 0x0000080056ff7812 */ /* 0x000fe2000788c0ff */
[----:B------:R-:W2:Y:S01]  /*78b0*/  LDL R17, [R1+0x198] ;  /* 0x0001980001117983 */ /* 0x000ea20000100800 */
[----:B------:R-:W-:Y:S02]  /*78c0*/  @P6 LEA.HI.X R119, R202, UR16, R6, 0x2, P0 ;  /* 0x00000010ca776c11 */ /* 0x000fe400080f1406 */
[----:B------:R-:W-:Y:S01]  /*78d0*/  LOP3.LUT P0, RZ, R85, 0x80000, RZ, 0xc0, !PT ;  /* 0x0008000055ff7812 */ /* 0x000fe2000780c0ff */
[----:B---3--:R-:W-:-:S05]  /*78e0*/  @P3 IMAD R7, R152, c[0x0][0x19c], R7 ;  /* 0x0000670098073a24 */ /* 0x008fca00078e0207 */
[----:B------:R-:W-:Y:S07]  /*78f0*/  @P3 STG.E [R150.64], R7 ;  /* 0x0000000796003986 */ /* 0x000fee000c101904 */
[----:B------:R-:W3:Y:S01]  /*7900*/  @P0 LDG.E R4, [R68.64] ;  /* 0x0000000444040981 */ /* 0x000ee2000c1e1900 */
[----:B------:R-:W-:Y:S01]  /*7910*/  LOP3.LUT P6, RZ, R89, 0x1000, RZ, 0xc0, !PT ;  /* 0x0000100059ff7812 */ /* 0x000fe200078cc0ff */
[----:B0-----:R-:W-:-:S04]  /*7920*/  @P0 IMAD R0, R23, c[0x0][0x16c], RZ ;  /* 0x00005b0017000a24 */ /* 0x001fc800078e02ff */
[----:B---3--:R-:W-:-:S05]  /*7930*/  @P0 IMAD R0, R4, c[0x0][0x19c], R0 ;  /* 0x0000670004000a24 */ /* 0x008fca00078e0200 */
[----:B------:R0:W-:Y:S04]  /*7940*/  @P0 STG.E [R132.64], R0 ;  /* 0x0000000084000986 */ /* 0x0001e8000c101904 */
[----:B0-----:R-:W3:Y:S01]  /*7950*/  @P6 LDG.E R0, [R68.64+0x80] ;  /* 0x0000800444006981 */ /* 0x001ee2000c1e1900 */
[----:B------:R-:W-:Y:S01]  /*7960*/  LEA R6, P0, R120, UR23, 0x2 ;  /* 0x0000001778067c11 */ /* 0x000fe2000f8010ff */
[----:B------:R-:W-:Y:S01]  /*7970*/  @P6 IMAD R39, R39, c[0x0][0x16c], RZ ;  /* 0x00005b0027276a24 */ /* 0x000fe200078e02ff */
[----:B------:R-:W-:Y:S01]  /*7980*/  LOP3.LUT P5, RZ, R86, 0x1000, RZ, 0xc0, !PT ;  /* 0x0000100056ff7812 */ /* 0x000fe200078ac0ff */
[----:B------:R-:W2:Y:S01]  /*7990*/  LDL.64 R120, [R1+0x1d8] ;  /* 0x0001d80001787983 */ /* 0x000ea20000100a00 */
[----:B------:R-:W-:Y:S02]  /*79a0*/  IADD3.X R7, R22, UR22, RZ, P0, !PT ;  /* 0x0000001616077c10 */ /* 0x000fe400087fe4ff */
[----:B------:R-:W-:-:S04]  /*79b0*/  @P4 LEA R22, P0, R200, UR18, 0x2 ;  /* 0x00000012c8164c11 */ /* 0x000fc8000f8010ff */
[----:B----4-:R-:W-:Y:S02]  /*79c0*/  @P4 LEA.HI.X R23, R200, UR16, R5, 0x2, P0 ;  /* 0x00000010c8174c11 */ /* 0x010fe400080f1405 */
[----:B------:R-:W-:Y:S01]  /*79d0*/  LOP3.LUT P4, RZ, R89, 0x800, RZ, 0xc0, !PT ;  /* 0x0000080059ff7812 */ /* 0x000fe2000788c0ff */
[----:B------:R-:W4:Y:S01]  /*79e0*/  LDL R5, [R1+0x19c] ;  /* 0x00019c0001057983 */ /* 0x000f220000100800 */
[----:B---3--:R-:W-:-:S05]  /*79f0*/  @P6 IMAD R39, R0, c[0x0][0x19c], R39 ;  /* 0x0000670000276a24 */ /* 0x008fca00078e0227 */
[----:B------:R5:W-:Y:S06]  /*7a00*/  @P6 STG.E [R130.64], R39 ;  /* 0x0000002782006986 */ /* 0x000bec000c101904 */
[----:B------:R-:W3:Y:S01]  /*7a10*/  @P4 LDG.E R4, [R68.64+0x100] ;  /* 0x0001000444044981 */ /* 0x000ee2000c1e1900 */
[----:B------:R-:W-:Y:S02]  /*7a20*/  LOP3.LUT P3, RZ, R89, 0x2000, RZ, 0xc0, !PT ;  /* 0x0000200059ff7812 */ /* 0x000fe4000786c0ff */
[----:B------:R-:W-:Y:S01]  /*7a30*/  @P5 LEA R38, P0, R198, UR18, 0x2 ;  /* 0x00000012c6265c11 */ /* 0x000fe2000f8010ff */
[----:B------:R-:W-:-:S03]  /*7a40*/  @P4 IMAD R0, R55, c[0x0][0x16c], RZ ;  /* 0x00005b0037004a24 */ /* 0x000fc600078e02ff */
[----:B-----5:R-:W-:Y:S01]  /*7a50*/  @P5 LEA.HI.X R39, R198, UR16, R33, 0x2, P0 ;  /* 0x00000010c6275c11 */ /* 0x020fe200080f1421 */
[----:B------:R-:W5:Y:S04]  /*7a60*/  LDL.64 R130, [R1+0x1c0] ;  /* 0x0001c00001827983 */ /* 0x000f680000100a00 */
[----:B------:R-:W4:Y:S01]  /*7a70*/  LDL R33, [R1+0x1a0] ;  /* 0x0001a00001217983 */ /* 0x000f220000100800 */
[C---:B------:R-:W-:Y:S02]  /*7a80*/  LOP3.LUT P6, RZ, R86.reuse, 0x40000, RZ, 0xc0, !PT ;  /* 0x0004000056ff7812 */ /* 0x040fe400078cc0ff */
[----:B------:R-:W-:Y:S02]  /*7a90*/  LOP3.LUT R89, R89, 0xfffffeff, RZ, 0xc0, !PT ;  /* 0xfffffeff59597812 */ /* 0x000fe400078ec0ff */
[----:B------:R-:W-:-:S09]  /*7aa0*/  LOP3.LUT P2, RZ, R86, 0x2000, RZ, 0xc0, !PT ;  /* 0x0000200056ff7812 */ /* 0x000fd2000784c0ff */
[----:B------:R-:W-:Y:S02]  /*7ab0*/  @P6 LOP3.LUT R89, R89, 0x100, RZ, 0xfc, !PT ;  /* 0x0000010059596812 */ /* 0x000fe400078efcff */
[----:B------:R-:W-:Y:S01]  /*7ac0*/  LOP3.LUT P6, RZ, R86, 0x20000, RZ, 0xc0, !PT ;  /* 0x0002000056ff7812 */ /* 0x000fe200078cc0ff */
[----:B---3--:R-:W-:-:S05]  /*7ad0*/  @P4 IMAD R0, R4, c[0x0][0x19c], R0 ;  /* 0x0000670004004a24 */ /* 0x008fca00078e0200 */
[----:B------:R-:W-:Y:S04]  /*7ae0*/  @P4 STG.E [R148.64], R0 ;  /* 0x0000000094004986 */ /* 0x000fe8000c101904 */
[----:B------:R-:W3:Y:S01]  /*7af0*/  @P3 LDG.E R146, [R146.64] ;  /* 0x0000000492923981 */ /* 0x000ee2000c1e1900 */
[----:B------:R-:W-:Y:S02]  /*7b00*/  LOP3.LUT R89, R89, 0xfffffdff, RZ, 0xc0, !PT ;  /* 0xfffffdff59597812 */ /* 0x000fe400078ec0ff */
[C---:B------:R-:W-:Y:S02]  /*7b10*/  LOP3.LUT P1, RZ, R86.reuse, 0x4000, RZ, 0xc0, !PT ;  /* 0x0000400056ff7812 */ /* 0x040fe4000782c0ff */
[----:B------:R-:W-:Y:S02]  /*7b20*/  @P6 LOP3.LUT R89, R89, 0x200, RZ, 0xfc, !PT ;  /* 0x0000020059596812 */ /* 0x000fe400078efcff */
[----:B------:R-:W-:-:S02]  /*7b30*/  LOP3.LUT P6, RZ, R86, 0x10000, RZ, 0xc0, !PT ;  /* 0x0001000056ff7812 */ /* 0x000fc400078cc0ff */
[C---:B------:R-:W-:Y:S02]  /*7b40*/  @P2 LEA R68, P0, R196.reuse, UR18, 0x2 ;  /* 0x00000012c4442c11 */ /* 0x040fe4000f8010ff */
[----:B------:R-:W-:Y:S02]  /*7b50*/  LOP3.LUT R89, R89, 0xfffffbff, RZ, 0xc0, !PT ;  /* 0xfffffbff59597812 */ /* 0x000fe400078ec0ff */
[----:B--2---:R-:W-:Y:S01]  /*7b60*/  @P2 LEA.HI.X R69, R196, UR16, R17, 0x2, P0 ;  /* 0x00000010c4452c11 */ /* 0x004fe200080f1411 */
[----:B------:R-:W-:Y:S01]  /*7b70*/  @P3 IMAD R8, R8, c[0x0][0x16c], RZ ;  /* 0x00005b0008083a24 */ /* 0x000fe200078e02ff */
[----:B------:R-:W2:Y:S01]  /*7b80*/  LDL R17, [R1+0x1a4] ;  /* 0x0001a40001117983 */ /* 0x000ea20000100800 */
[----:B------:R-:W-:-:S04]  /*7b90*/  @P1 LEA R54, P0, R120, UR23, 0x2 ;  /* 0x0000001778361c11 */ /* 0x000fc8000f8010ff */
[----:B------:R-:W-:Y:S02]  /*7ba0*/  @P6 LOP3.LUT R89, R89, 0x400, RZ, 0xfc, !PT ;  /* 0x0000040059596812 */ /* 0x000fe400078efcff */
[----:B------:R-:W-:Y:S02]  /*7bb0*/  LOP3.LUT P6, RZ, R86, 0x8000, RZ, 0xc0, !PT ;  /* 0x0000800056ff7812 */ /* 0x000fe400078cc0ff */
[----:B------:R-:W-:Y:S02]  /*7bc0*/  @P1 IADD3.X R55, R67, UR22, RZ, P0, !PT ;  /* 0x0000001643371c10 */ /* 0x000fe400087fe4ff */
[C---:B------:R-:W-:Y:S01]  /*7bd0*/  @P1 LEA R120, P0, R194.reuse, UR18, 0x2 ;  /* 0x00000012c2781c11 */ /* 0x040fe2000f8010ff */
[----:B------:R-:W2:Y:S03]  /*7be0*/  LDL R67, [R1+0x1ac] ;  /* 0x0001ac0001437983 */ /* 0x000ea60000100800 */
[----:B----4-:R-:W-:-:S02]  /*7bf0*/  @P1 LEA.HI.X R121, R194, UR16, R5, 0x2, P0 ;  /* 0x00000010c2791c11 */ /* 0x010fc400080f1405 */
[----:B------:R-:W-:-:S04]  /*7c00*/  LEA R4, P0, R122, UR23, 0x2 ;  /* 0x000000177a047c11 */ /* 0x000fc8000f8010ff */
[----:B------:R-:W-:Y:S02]  /*7c10*/  IADD3.X R5, R49, UR22, RZ, P0, !PT ;  /* 0x0000001631057c10 */ /* 0x000fe400087fe4ff */
[C---:B------:R-:W-:Y:S01]  /*7c20*/  @P6 LEA R122, P0, R192.reuse, UR18, 0x2 ;  /* 0x00000012c07a6c11 */ /* 0x040fe2000f8010ff */
[----:B------:R-:W4:Y:S03]  /*7c30*/  LDL R49, [R1+0x318] ;  /* 0x0003180001317983 */ /* 0x000f260000100800 */
[----:B------:R-:W-:Y:S02]  /*7c40*/  @P6 LEA.HI.X R123, R192, UR16, R33, 0x2, P0 ;  /* 0x00000010c07b6c11 */ /* 0x000fe400080f1421 */
[----:B------:R-:W-:Y:S01]  /*7c50*/  LOP3.LUT P0, RZ, R85, 0x800000, RZ, 0xc0, !PT ;  /* 0x0080000055ff7812 */ /* 0x000fe2000780c0ff */
[----:B------:R-:W2:Y:S01]  /*7c60*/  LDL R33, [R1+0x1b0] ;  /* 0x0001b00001217983 */ /* 0x000ea20000100800 */
[----:B---3--:R-:W-:-:S05]  /*7c70*/  @P3 IMAD R8, R146, c[0x0][0x19c], R8 ;  /* 0x0000670092083a24 */ /* 0x008fca00078e0208 */
[----:B------:R0:W-:Y:S06]  /*7c80*/  @P3 STG.E [R144.64], R8 ;  /* 0x0000000890003986 */ /* 0x0001ec000c101904 */
[----:B0-----:R-:W3:Y:S01]  /*7c90*/  @P0 LDG.E R8, [R2.64] ;  /* 0x0000000402080981 */ /* 0x001ee2000c1e1900 */
[----:B------:R-:W-:-:S04]  /*7ca0*/  LOP3.LUT R89, R89, 0xfffffff7, RZ, 0xc0, !PT ;  /* 0xfffffff759597812 */ /* 0x000fc800078ec0ff */
[----:B------:R-:W-:-:S04]  /*7cb0*/  @P2 LOP3.LUT R89, R89, 0x8, RZ, 0xfc, !PT ;  /* 0x0000000859592812 */ /* 0x000fc800078efcff */
[----:B------:R-:W-:-:S04]  /*7cc0*/  LOP3.LUT R89, R89, 0xffffffef, RZ, 0xc0, !PT ;  /* 0xffffffef59597812 */ /* 0x000fc800078ec0ff */
[----:B------:R-:W-:Y:S02]  /*7cd0*/  @P1 LOP3.LUT R89, R89, 0x10, RZ, 0xfc, !PT ;  /* 0x0000001059591812 */ /* 0x000fe400078efcff */
[----:B------:R-:W-:Y:S01]  /*7ce0*/  LOP3.LUT P1, RZ, R85, 0x1000000, RZ, 0xc0, !PT ;  /* 0x0100000055ff7812 */ /* 0x000fe2000782c0ff */
[----:B------:R-:W-:-:S04]  /*7cf0*/  @P0 IMAD R0, R24, c[0x0][0x16c], RZ ;  /* 0x00005b0018000a24 */ /* 0x000fc800078e02ff */
[----:B---3--:R-:W-:Y:S01]  /*7d00*/  @P0 IMAD R0, R8, c[0x0][0x19c], R0 ;  /* 0x0000670008000a24 */ /* 0x008fe200078e0200 */
[----:B------:R-:W-:-:S07]  /*7d10*/  LOP3.LUT P2, RZ, R85, 0x2000000, RZ, 0xc0, !PT ;  /* 0x0200000055ff7812 */ /* 0x000fce000784c0ff */
[----:B------:R-:W-:Y:S01]  /*7d20*/  @P1 IMAD R40, R40, c[0x0][0x16c], RZ ;  /* 0x00005b0028281a24 */ /* 0x000fe200078e02ff */
[----:B------:R-:W-:Y:S01]  /*7d30*/  LOP3.LUT P6, RZ, R89, 0x400, RZ, 0xc0, !PT ;  /* 0x0000040059ff7812 */ /* 0x000fe200078cc0ff */
[----:B------:R-:W3:Y:S04]  /*7d40*/  LDL R8, [R1+0x1b8] ;  /* 0x0001b80001087983 */ /* 0x000ee80000100800 */
[----:B------:R0:W-:Y:S04]  /*7d50*/  @P0 STG.E [R112.64], R0 ;  /* 0x0000000070000986 */ /* 0x0001e8000c101904 */
[----:B0-----:R-:W3:Y:S04]  /*7d60*/  @P1 LDG.E R0, [R2.64+0x80] ;  /* 0x0000800402001981 */ /* 0x001ee8000c1e1900 */
[----:B------:R-:W-:-:S04]  /*7d70*/  @P6 LEA R112, P0, R190, UR18, 0x2 ;  /* 0x00000012be706c11 */ /* 0x000fc8000f8010ff */
[----:B--2---:R-:W-:Y:S02]  /*7d80*/  @P6 LEA.HI.X R113, R190, UR16, R17, 0x2, P0 ;  /* 0x00000010be716c11 */ /* 0x004fe400080f1411 */
[----:B------:R-:W-:Y:S01]  /*7d90*/  LOP3.LUT P6, RZ, R89, 0x200, RZ, 0xc0, !PT ;  /* 0x0000020059ff7812 */ /* 0x000fe200078cc0ff */
[----:B------:R-:W2:-:S12]  /*7da0*/  LDL R17, [R1+0x1b4] ;  /* 0x0001b40001117983 */ /* 0x000e980000100800 */
[----:B------:R-:W-:-:S04]  /*7db0*/  @P6 LEA R126, P0, R188, UR18, 0x2 ;  /* 0x00000012bc7e6c11 */ /* 0x000fc8000f8010ff */
[----:B------:R-:W-:Y:S01]  /*7dc0*/  @P6 LEA.HI.X R127, R188, UR16, R129, 0x2, P0 ;  /* 0x00000010bc7f6c11 */ /* 0x000fe200080f1481 */
[----:B---3--:R-:W-:-:S05]  /*7dd0*/  @P1 IMAD R40, R0, c[0x0][0x19c], R40 ;  /* 0x0000670000281a24 */ /* 0x008fca00078e0228 */
[----:B------:R-:W-:Y:S04]  /*7de0*/  @P1 STG.E [R156.64], R40 ;  /* 0x000000289c001986 */ /* 0x000fe8000c101904 */
[----:B------:R-:W3:Y:S01]  /*7df0*/  @P2 LDG.E R2, [R2.64+0x100] ;  /* 0x0001000402022981 */ /* 0x000ee2000c1e1900 */
[C---:B------:R-:W-:Y:S02]  /*7e00*/  LOP3.LUT P6, RZ, R89.reuse, 0x100, RZ, 0xc0, !PT ;  /* 0x0000010059ff7812 */ /* 0x040fe400078cc0ff */
[----:B------:R-:W-:-:S11]  /*7e10*/  LOP3.LUT R89, R89, 0xfffffffd, RZ, 0xc0, !PT ;  /* 0xfffffffd59597812 */ /* 0x000fd600078ec0ff */
[----:B------:R-:W-:-:S04]  /*7e20*/  @P6 LEA R124, P0, R124, UR23, 0x2 ;  /* 0x000000177c7c6c11 */ /* 0x000fc8000f8010ff */
[----:B------:R-:W-:Y:S02]  /*7e30*/  @P6 IADD3.X R125, R128, UR22, RZ, P0, !PT ;  /* 0x00000016807d6c10 */ /* 0x000fe400087fe4ff */
[C---:B------:R-:W-:Y:S02]  /*7e40*/  @P6 LEA R128, P0, R186.reuse, UR18, 0x2 ;  /* 0x00000012ba806c11 */ /* 0x040fe4000f8010ff */
[----:B------:R-:W-:Y:S02]  /*7e50*/  @P6 LOP3.LUT R89, R89, 0x2, RZ, 0xfc, !PT ;  /* 0x0000000259596812 */ /* 0x000fe400078efcff */
[----:B------:R-:W-:Y:S02]  /*7e60*/  @P6 LEA.HI.X R129, R186, UR16, R67, 0x2, P0 ;  /* 0x00000010ba816c11 */ /* 0x000fe400080f1443 */
[----:B------:R-:W-:Y:S01]  /*7e70*/  LOP3.LUT P6, RZ, R85, 0x4000000, RZ, 0xc0, !PT ;  /* 0x0400000055ff7812 */ /* 0x000fe200078cc0ff */
[----:B------:R-:W-:-:S04]  /*7e80*/  @P2 IMAD R0, R56, c[0x0][0x16c], RZ ;  /* 0x00005b0038002a24 */ /* 0x000fc800078e02ff */
[----:B---3--:R-:W-:-:S05]  /*7e90*/  @P2 IMAD R0, R2, c[0x0][0x19c], R0 ;  /* 0x0000670002002a24 */ /* 0x008fca00078e0200 */
[----:B------:R0:W-:Y:S04]  /*7ea0*/  @P2 STG.E [R162.64], R0 ;  /* 0x00000000a2002986 */ /* 0x0001e8000c101904 */
[----:B0-----:R-:W3:Y:S01]  /*7eb0*/  @P6 LDG.E R0, [R158.64] ;  /* 0x000000049e006981 */ /* 0x001ee2000c1e1900 */
[C---:B------:R-:W-:Y:S02]  /*7ec0*/  LOP3.LUT P5, RZ, R86.reuse, 0x80000, RZ, 0xc0, !PT ;  /* 0x0008000056ff7812 */ /* 0x040fe400078ac0ff */
[----:B------:R-:W-:Y:S02]  /*7ed0*/  LOP3.LUT P4, RZ, R86, 0x100000, RZ, 0xc0, !PT ;  /* 0x0010000056ff7812 */ /* 0x000fe4000788c0ff */
[----:B-----5:R-:W-:Y:S02]  /*7ee0*/  LEA R2, P0, R130, UR23, 0x2 ;  /* 0x0000001782027c11 */ /* 0x020fe4000f8010ff */
[----:B------:R-:W-:-:S02]  /*7ef0*/  LOP3.LUT R89, R89, 0xfffffffb, RZ, 0xc0, !PT ;  /* 0xfffffffb59597812 */ /* 0x000fc400078ec0ff */
[----:B----4-:R-:W-:-:S05]  /*7f00*/  IADD3.X R3, R49, UR22, RZ, P0, !PT ;  /* 0x0000001631037c10 */ /* 0x010fca00087fe4ff */
[C---:B------:R-:W-:Y:S02]  /*7f10*/  @P5 LEA R130, P0, R184.reuse, UR18, 0x2 ;  /* 0x00000012b8825c11 */ /* 0x040fe4000f8010ff */
[----:B------:R-:W-:Y:S02]  /*7f20*/  @P5 LOP3.LUT R89, R89, 0x4, RZ, 0xfc, !PT ;  /* 0x0000000459595812 */ /* 0x000fe400078efcff */
[----:B------:R-:W-:Y:S02]  /*7f30*/  @P5 LEA.HI.X R131, R184, UR16, R33, 0x2, P0 ;  /* 0x00000010b8835c11 */ /* 0x000fe400080f1421 */
[----:B------:R-:W-:Y:S02]  /*7f40*/  LOP3.LUT P3, RZ, R86, 0x200000, RZ, 0xc0, !PT ;  /* 0x0020000056ff7812 */ /* 0x000fe4000786c0ff */
[----:B------:R-:W-:Y:S02]  /*7f50*/  @P4 LEA R132, P0, R182, UR18, 0x2 ;  /* 0x00000012b6844c11 */ /* 0x000fe4000f8010ff */
[----:B------:R-:W-:-:S02]  /*7f60*/  LOP3.LUT R89, R89, 0xffffffdf, RZ, 0xc0, !PT ;  /* 0xffffffdf59597812 */ /* 0x000fc400078ec0ff */
[----:B--2---:R-:W-:Y:S02]  /*7f70*/  @P4 LEA.HI.X R133, R182, UR16, R17, 0x2, P0 ;  /* 0x00000010b6854c11 */ /* 0x004fe400080f1411 */
[----:B------:R-:W-:Y:S02]  /*7f80*/  @P4 LOP3.LUT R89, R89, 0x20, RZ, 0xfc, !PT ;  /* 0x0000002059594812 */ /* 0x000fe400078efcff */
[----:B------:R-:W-:Y:S01]  /*7f90*/  LOP3.LUT P4, RZ, R85, 0x8000000, RZ, 0xc0, !PT ;  /* 0x0800000055ff7812 */ /* 0x000fe2000788c0ff */
[----:B------:R-:W-:Y:S02]  /*7fa0*/  @P6 IMAD R9, R9, c[0x0][0x16c], RZ ;  /* 0x00005b0009096a24 */ /* 0x000fe400078e02ff */
[----:B------:R-:W-:-:S04]  /*7fb0*/  @P3 LEA R134, P0, R180, UR18, 0x2 ;  /* 0x00000012b4863c11 */ /* 0x000fc8000f8010ff */
[----:B------:R-:W-:Y:S01]  /*7fc0*/  @P3 LEA.HI.X R135, R180, UR16, R8, 0x2, P0 ;  /* 0x00000010b4873c11 */ /* 0x000fe200080f1408 */
[----:B---3--:R-:W-:-:S05]  /*7fd0*/  @P6 IMAD R9, R0, c[0x0][0x19c], R9 ;  /* 0x0000670000096a24 */ /* 0x008fca00078e0209 */
[----:B------:R-:W-:Y:S04]  /*7fe0*/  @P6 STG.E [R160.64], R9 ;  /* 0x00000009a0006986 */ /* 0x000fe8000c101904 */
[----:B------:R-:W2:Y:S01]  /*7ff0*/  @P4 LDG.E R8, [R50.64] ;  /* 0x0000000432084981 */ /* 0x000ea2000c1e1900 */
[----:B------:R-:W-:Y:S01]  /*8000*/  LOP3.LUT P1, RZ, R85, 0x10000000, RZ, 0xc0, !PT ;  /* 0x1000000055ff7812 */ /* 0x000fe2000782c0ff */
[----:B------:R-:W-:-:S04]  /*8010*/  @P4 IMAD R0, R25, c[0x0][0x16c], RZ ;  /* 0x00005b0019004a24 */ /* 0x000fc800078e02ff */
[----:B--2---:R-:W-:-:S05]  /*8020*/  @P4 IMAD R0, R8, c[0x0][0x19c], R0 ;  /* 0x0000670008004a24 */ /* 0x004fca00078e0200 */
[----:B------:R0:W-:Y:S04]  /*8030*/  @P4 STG.E [R108.64], R0 ;  /* 0x000000006c004986 */ /* 0x0001e8000c101904 */
[----:B------:R-:W2:Y:S01]  /*8040*/  @P1 LDG.E R8, [R50.64+0x80] ;  /* 0x0000800432081981 */ /* 0x000ea2000c1e1900 */
[----:B------:R-:W-:Y:S01]  /*8050*/  LOP3.LUT P2, RZ, R85, 0x20000000, RZ, 0xc0, !PT ;  /* 0x2000000055ff7812 */ /* 0x000fe2000784c0ff */
[----:B0-----:R-:W-:-:S04]  /*8060*/  @P1 IMAD R0, R41, c[0x0][0x16c], RZ ;  /* 0x00005b0029001a24 */ /* 0x001fc800078e02ff */
[----:B--2---:R-:W-:-:S05]  /*8070*/  @P1 IMAD R0, R8, c[0x0][0x19c], R0 ;  /* 0x0000670008001a24 */ /* 0x004fca00078e0200 */
[----:B------:R0:W-:Y:S04]  /*8080*/  @P1 STG.E [R106.64], R0 ;  /* 0x000000006a001986 */ /* 0x0001e8000c101904 */
[----:B------:R-:W2:Y:S01]  /*8090*/  @P2 LDG.E R50, [R50.64+0x100] ;  /* 0x0001000432322981 */ /* 0x000ea2000c1e1900 */
[----:B------:R-:W-:-:S04]  /*80a0*/  LOP3.LUT R89, R89, 0xffffffbf, RZ, 0xc0, !PT ;  /* 0xffffffbf59597812 */ /* 0x000fc800078ec0ff */
[----:B------:R-:W-:Y:S02]  /*80b0*/  @P3 LOP3.LUT R89, R89, 0x40, RZ, 0xfc, !PT ;  /* 0x0000004059593812 */ /* 0x000fe400078efcff */
[----:B------:R-:W-:Y:S01]  /*80c0*/  LOP3.LUT P3, RZ, R85, 0x40000000, RZ, 0xc0, !PT ;  /* 0x4000000055ff7812 */ /* 0x000fe2000786c0ff */
[----:B0-----:R-:W-:-:S04]  /*80d0*/  @P2 IMAD R0, R57, c[0x0][0x16c], RZ ;  /* 0x00005b0039002a24 */ /* 0x001fc800078e02ff */
[----:B--2---:R-:W-:-:S05]  /*80e0*/  @P2 IMAD R0, R50, c[0x0][0x19c], R0 ;  /* 0x0000670032002a24 */ /* 0x004fca00078e0200 */
[----:B------:R0:W-:Y:S04]  /*80f0*/  @P2 STG.E [R104.64], R0 ;  /* 0x0000000068002986 */ /* 0x0001e8000c101904 */
[----:B------:R-:W2:Y:S01]  /*8100*/  @P3 LDG.E R102, [R102.64] ;  /* 0x0000000466663981 */ /* 0x000ea2000c1e1900 */
        /* <DEDUP_REMOVED lines=30> */
[----:B------:R-:W-:Y:S02]  /*82f0*/  LOP3.LUT P3, RZ, R86, 0x40, RZ, 0xc0, !PT ;  /* 0x0000004056ff7812 */ /* 0x000fe4000786c0ff */
[----:B------:R-:W-:-:S11]  /*8300*/  LOP3.LUT R89, R89, 0xffffff7f, RZ, 0xc0, !PT ;  /* 0xffffff7f59597812 */ /* 0x000fd600078ec0ff */
[----:B------:R-:W-:Y:S02]  /*8310*/  @P3 LOP3.LUT R89, R89, 0x80, RZ, 0xfc, !PT ;  /* 0x0000008059593812 */ /* 0x000fe400078efcff */
[----:B------:R-:W-:Y:S01]  /*8320*/  LOP3.LUT P3, RZ, R86, 0x20, RZ, 0xc0, !PT ;  /* 0x0000002056ff7812 */ /* 0x000fe2000786c0ff */
[----:B0-----:R-:W-:-:S04]  /*8330*/  @P2 IMAD R0, R43, c[0x0][0x16c], RZ ;  /* 0x00005b002b002a24 */ /* 0x001fc800078e02ff */
[----:B--2---:R-:W-:-:S05]  /*8340*/  @P2 IMAD R0, R8, c[0x0][0x19c], R0 ;  /* 0x0000670008002a24 */ /* 0x004fca00078e0200 */
[----:B------:R0:W-:Y:S04]  /*8350*/  @P2 STG.E [R36.64], R0 ;  /* 0x0000000024002986 */ /* 0x0001e8000c101904 */
[----:B------:R-:W2:Y:S01]  /*8360*/  @P3 LDG.E R20, [R20.64+0x100] ;  /* 0x0001000414143981 */ /* 0x000ea2000c1e1900 */
[----:B0-----:R-:W-:-:S04]  /*8370*/  @P3 IMAD R0, R59, c[0x0][0x16c], RZ ;  /* 0x00005b003b003a24 */ /* 0x001fc800078e02ff */
[----:B--2---:R-:W-:-:S05]  /*8380*/  @P3 IMAD R0, R20, c[0x0][0x19c], R0 ;  /* 0x0000670014003a24 */ /* 0x004fca00078e0200 */
[----:B------:R0:W-:Y:S01]  /*8390*/  @P3 STG.E [R82.64], R0 ;  /* 0x0000000052003986 */ /* 0x0001e2000c101904 */
[----:B------:R-:W-:-:S13]  /*83a0*/  LOP3.LUT P3, RZ, R89, 0x80, RZ, 0xc0, !PT ;  /* 0x0000008059ff7812 */ /* 0x000fda000786c0ff */
        /* <DEDUP_REMOVED lines=87> */
[----:B------:R-:W-:Y:S01]  /*8920*/  BSSY B0, `(.L_x_268) ;  /* 0x0000012000007945 */ /* 0x000fe20003800000 */
[----:B------:R-:W-:Y:S02]  /*8930*/  LOP3.LUT P6, RZ, R89, 0x1, RZ, 0xc0, !PT ;  /* 0x0000000159ff7812 */ /* 0x000fe400078cc0ff */
[C---:B------:R-:W-:Y:S02]  /*8940*/  LOP3.LUT P5, RZ, R90.reuse, 0x80000000, RZ, 0xc0, !PT ;  /* 0x800000005aff7812 */ /* 0x040fe400078ac0ff */
[----:B------:R-:W-:-:S02]  /*8950*/  LOP3.LUT P4, RZ, R90, 0x40000000, RZ, 0xc0, !PT ;  /* 0x400000005aff7812 */ /* 0x000fc4000788c0ff */
[C---:B------:R-:W-:Y:S02]  /*8960*/  LOP3.LUT P3, RZ, R90.reuse, 0x20000000, RZ, 0xc0, !PT ;  /* 0x200000005aff7812 */ /* 0x040fe4000786c0ff */
[----:B------:R-:W-:Y:S01]  /*8970*/  LOP3.LUT P2, RZ, R90, 0x10000000, RZ, 0xc0, !PT ;  /* 0x100000005aff7812 */ /* 0x000fe2000784c0ff */
[----:B0-----:R-:W-:-:S04]  /*8980*/  @P1 IMAD R0, R32, c[0x0][0x16c], RZ ;  /* 0x00005b0020001a24 */ /* 0x001fc800078e02ff */
[----:B--2---:R-:W-:-:S05]  /*8990*/  @P1 IMAD R0, R2, c[0x0][0x19c], R0 ;  /* 0x0000670002001a24 */ /* 0x004fca00078e0200 */
[----:B------:R0:W-:Y:S01]  /*89a0*/  @P1 STG.E [R178.64], R0 ;  /* 0x00000000b2001986 */ /* 0x0001e2000c101904 */
[----:B------:R-:W-:Y:S01]  /*89b0*/  LOP3.LUT P1, RZ, R90, 0x8000000, RZ, 0xc0, !PT ;  /* 0x080000005aff7812 */ /* 0x000fe2000782c0ff */
[----:B------:R-:W-:Y:S07]  /*89c0*/  @!P0 BRA `(.L_x_269) ;  /* 0x0000007000008947 */ /* 0x000fee0003800000 */
[----:B0-----:R-:W2:Y:S01]  /*89d0*/  LDG.E R0, [R164.64+0x80] ;  /* 0x00008004a4007981 */ /* 0x001ea2000c1e1900 */
[----:B------:R-:W-:Y:S01]  /*89e0*/  IMAD R48, R48, c[0x0][0x16c], RZ ;  /* 0x00005b0030307a24 */ /* 0x000fe200078e02ff */
[----:B------:R-:W-:-:S03]  /*89f0*/  LEA R2, P0, R166, UR18, 0x2 ;  /* 0x00000012a6027c11 */ /* 0x000fc6000f8010ff */
[----:B--2---:R-:W-:Y:S01]  /*8a00*/  IMAD R48, R0, c[0x0][0x19c], R48 ;  /* 0x0000670000307a24 */ /* 0x004fe200078e0230 */
[----:B------:R-:W-:-:S04]  /*8a10*/  IADD3 R0, R91, R167, RZ ;  /* 0x000000a75b007210 */ /* 0x000fc80007ffe0ff */
[----:B------:R-:W-:-:S05]  /*8a20*/  LEA.HI.X R3, R166, UR16, R0, 0x2, P0 ;  /* 0x00000010a6037c11 */ /* 0x000fca00080f1400 */
[----:B------:R0:W-:Y:S02]  /*8a30*/  STG.E [R2.64], R48 ;  /* 0x0000003002007986 */ /* 0x0001e4000c101904 */
.L_x_269:
[----:B------:R-:W-:Y:S05]  /*8a40*/  BSYNC B0 ;  /* 0x0000000000007941 */ /* 0x000fea0003800000 */
.L_x_268:
[----:B------:R-:W-:-:S13]  /*8a50*/  LOP3.LUT P0, RZ, R86, 0x2000000, RZ, 0xc0, !PT ;  /* 0x0200000056ff7812 */ /* 0x000fda000780c0ff */
[----:B------:R-:W-:Y:S05]  /*8a60*/  @!P0 BRA `(.L_x_270) ;  /* 0x0000281000008947 */ /* 0x000fea0003800000 */
[----:B0-----:R-:W2:Y:S01]  /*8a70*/  LDG.E R0, [R164.64+0x100] ;  /* 0x00010004a4007981 */ /* 0x001ea2000c1e1900 */
[----:B------:R-:W-:Y:S01]  /*8a80*/  IMAD R64, R64, c[0x0][0x16c], RZ ;  /* 0x00005b0040407a24 */ /* 0x000fe200078e02ff */
[----:B------:R-:W-:-:S03]  /*8a90*/  LEA R2, P0, R172, UR18, 0x2 ;  /* 0x00000012ac027c11 */ /* 0x000fc6000f8010ff */
[----:B--2---:R-:W-:Y:S01]  /*8aa0*/  IMAD R64, R0, c[0x0][0x19c], R64 ;  /* 0x0000670000407a24 */ /* 0x004fe200078e0240 */
[----:B------:R-:W-:-:S04]  /*8ab0*/  IADD3 R0, R91, R173, RZ ;  /* 0x000000ad5b007210 */ /* 0x000fc80007ffe0ff */
[----:B------:R-:W-:-:S05]  /*8ac0*/  LEA.HI.X R3, R172, UR16, R0, 0x2, P0 ;  /* 0x00000010ac037c11 */ /* 0x000fca00080f1400 */
[----:B------:R0:W-:Y:S01]  /*8ad0*/  STG.E [R2.64], R64 ;  /* 0x0000004002007986 */ /* 0x0001e2000c101904 */
[----:B------:R-:W-:Y:S05]  /*8ae0*/  BRA `(.L_x_270) ;  /* 0x0000279000007947 */ /* 0x000fea0003800000 */
.L_x_267:
[----:B------:R-:W2:Y:S04]  /*8af0*/  LDL.64 R76, [R1+0xb8] ;  /* 0x0000b800014c7983 */ /* 0x000ea80000100a00 */
[----:B------:R-:W3:Y:S04]  /*8b00*/  LDL.64 R74, [R1+0xb0] ;  /* 0x0000b000014a7983 */ /* 0x000ee80000100a00 */
[----:B------:R-:W4:Y:S04]  /*8b10*/  LDL R73, [R1+0xd0] ;  /* 0x0000d00001497983 */ /* 0x000f280000100800 */
        /* <DEDUP_REMOVED lines=10> */
[----:B------:R-:W5:Y:S04]  /*8bc0*/  LDL R114, [R1+0xe8] ;  /* 0x0000e80001727983 */ /* 0x000f680000100800 */
[----:B------:R-:W5:Y:S01]  /*8bd0*/  LDL R111, [R1+0xec] ;  /* 0x0000ec00016f7983 */ /* 0x000f620000100800 */
[----:B------:R-:W-:-:S03]  /*8be0*/  LOP3.LUT R90, R90, 0xffffefff, RZ, 0xc0, !PT ;  /* 0xffffefff5a5a7812 */ /* 0x000fc600078ec0ff */
[----:B------:R-:W5:Y:S01]  /*8bf0*/  LDL R107, [R1+0xf0] ;  /* 0x0000f000016b7983 */ /* 0x000f620000100800 */
[----:B------:R-:W-:-:S03]  /*8c00*/  @P1 LOP3.LUT R90, R90, 0x1000, RZ, 0xfc, !PT ;  /* 0x000010005a5a1812 */ /* 0x000fc600078efcff */
[----:B------:R-:W5:Y:S01]  /*8c10*/  LDL R106, [R1+0xf4] ;  /* 0x0000f400016a7983 */ /* 0x000f620000100800 */
[----:B------:R-:W-:-:S03]  /*8c20*/  LOP3.LUT R90, R90, 0xfffffbff, RZ, 0xc0, !PT ;  /* 0xfffffbff5a5a7812 */ /* 0x000fc600078ec0ff */
[----:B------:R-:W5:Y:S01]  /*8c30*/  LDL.64 R124, [R1+0x60] ;  /* 0x00006000017c7983 */ /* 0x000f620000100a00 */
[----:B------:R-:W-:-:S03]  /*8c40*/  @P2 LOP3.LUT R90, R90, 0x400, RZ, 0xfc, !PT ;  /* 0x000004005a5a2812 */ /* 0x000fc600078efcff */
[----:B------:R-:W5:Y:S01]  /*8c50*/  LDL R110, [R1+0xfc] ;  /* 0x0000fc00016e7983 */ /* 0x000f620000100800 */
[----:B------:R-:W-:-:S03]  /*8c60*/  LOP3.LUT R90, R90, 0xfffff7ff, RZ, 0xc0, !PT ;  /* 0xfffff7ff5a5a7812 */ /* 0x000fc600078ec0ff */
[----:B------:R-:W5:Y:S01]  /*8c70*/  LDL.64 R112, [R1+0x50] ;  /* 0x0000500001707983 */ /* 0x000f620000100a00 */
[----:B------:R-:W-:-:S03]  /*8c80*/  @P3 LOP3.LUT R90, R90, 0x800, RZ, 0xfc, !PT ;  /* 0x000008005a5a3812 */ /* 0x000fc600078efcff */
[----:B------:R-:W5:Y:S01]  /*8c90*/  LDL.64 R122, [R1+0x48] ;  /* 0x00004800017a7983 */ /* 0x000f620000100a00 */
[----:B------:R-:W-:-:S03]  /*8ca0*/  LOP3.LUT R90, R90, 0xfffffdff, RZ, 0xc0, !PT ;  /* 0xfffffdff5a5a7812 */ /* 0x000fc600078ec0ff */
[----:B------:R-:W5:Y:S01]  /*8cb0*/  LDL R121, [R1+0x104] ;  /* 0x0001040001797983 */ /* 0x000f620000100800 */
[----:B------:R-:W-:-:S03]  /*8cc0*/  @P4 LOP3.LUT R90, R90, 0x200, RZ, 0xfc, !PT ;  /* 0x000002005a5a4812 */ /* 0x000fc600078efcff */
[----:B------:R-:W5:Y:S01]  /*8cd0*/  LDL.64 R118, [R1+0x40] ;  /* 0x0000400001767983 */ /* 0x000f620000100a00 */
[----:B------:R-:W-:-:S03]  /*8ce0*/  LOP3.LUT R90, R90, 0xfffdffff, RZ, 0xc0, !PT ;  /* 0xfffdffff5a5a7812 */ /* 0x000fc600078ec0ff */
[----:B------:R-:W5:Y:S04]  /*8cf0*/  LDL R120, [R1+0x108] ;  /* 0x0001080001787983 */ /* 0x000f680000100800 */
[----:B------:R-:W5:Y:S04]  /*8d00*/  LDL.64 R116, [R1+0x38] ;  /* 0x0000380001747983 */ /* 0x000f680000100a00 */
[----:B------:R-:W5:Y:S04]  /*8d10*/  LDL.64 R130, [R1+0x20] ;  /* 0x0000200001827983 */ /* 0x000f680000100a00 */
[----:B------:R-:W5:Y:S04]  /*8d20*/  LDL R129, [R1+0x118] ;  /* 0x0001180001817983 */ /* 0x000f680000100800 */
[----:B------:R-:W5:Y:S01]  /*8d30*/  LDL R128, [R1+0x11c] ;  /* 0x00011c0001807983 */ /* 0x000f620000100800 */
[----:B------:R-:W-:Y:S01]  /*8d40*/  LOP3.LUT R88, R88, 0xf7ffffff, RZ, 0xc0, !PT ;  /* 0xf7ffffff58587812 */ /* 0x000fe200078ec0ff */
[----:B------:R-:W-:-:S02]  /*8d50*/  @P5 IMAD R2, R2, c[0x0][0x16c], RZ ;  /* 0x00005b0002025a24 */ /* 0x000fc400078e02ff */
[----:B------:R-:W-:Y:S01]  /*8d60*/  @P6 IMAD R18, R18, c[0x0][0x16c], RZ ;  /* 0x00005b0012126a24 */ /* 0x000fe200078e02ff */
[----:B------:R-:W5:Y:S04]  /*8d70*/  LDL R158, [R1+0x154] ;  /* 0x00015400019e7983 */ /* 0x000f680000100800 */
[----:B------:R-:W5:Y:S04]  /*8d80*/  LDL R162, [R1+0x15c] ;  /* 0x00015c0001a27983 */ /* 0x000f680000100800 */
[----:B------:R-:W5:Y:S04]  /*8d90*/  LDL R161, [R1+0x160] ;  /* 0x0001600001a17983 */ /* 0x000f680000100800 */
[----:B------:R-:W5:Y:S04]  /*8da0*/  LDL R160, [R1+0x164] ;  /* 0x0001640001a07983 */ /* 0x000f680000100800 */
[----:B------:R-:W5:Y:S04]  /*8db0*/  LDL R159, [R1+0x168] ;  /* 0x00016800019f7983 */ /* 0x000f680000100800 */
[----:B------:R-:W5:Y:S01]  /*8dc0*/  LDL R163, [R1+0x194] ;  /* 0x0001940001a37983 */ /* 0x000f620000100800 */
[----:B--2---:R-:W-:-:S04]  /*8dd0*/  @P1 LEA R104, P0, R76, UR18, 0x2 ;  /* 0x000000124c681c11 */ /* 0x004fc8000f8010ff */
[----:B------:R-:W-:Y:S02]  /*8de0*/  @P1 LEA.HI.X R105, R76, UR16, R252, 0x2, P0 ;  /* 0x000000104c691c11 */ /* 0x000fe400080f14fc */
[----:B------:R-:W2:Y:S01]  /*8df0*/  LDL.64 R76, [R1+0x80] ;  /* 0x00008000014c7983 */ /* 0x000ea20000100a00 */
[----:B---3--:R-:W-:-:S04]  /*8e00*/  @P2 LEA R102, P0, R74, UR18, 0x2 ;  /* 0x000000124a662c11 */ /* 0x008fc8000f8010ff */
[----:B----4-:R-:W-:Y:S02]  /*8e10*/  @P2 LEA.HI.X R103, R74, UR16, R73, 0x2, P0 ;  /* 0x000000104a672c11 */ /* 0x010fe400080f1449 */
[C---:B-----5:R-:W-:Y:S01]  /*8e20*/  @P3 LEA R100, P0, R70.reuse, UR18, 0x2 ;  /* 0x0000001246643c11 */ /* 0x060fe2000f8010ff */
[----:B------:R-:W3:Y:S03]  /*8e30*/  LDL.64 R74, [R1+0x78] ;  /* 0x00007800014a7983 */ /* 0x000ee60000100a00 */
[----:B------:R-:W-:Y:S02]  /*8e40*/  @P3 LEA.HI.X R101, R70, UR16, R72, 0x2, P0 ;  /* 0x0000001046653c11 */ /* 0x000fe400080f1448 */
[----:B------:R-:W4:Y:S01]  /*8e50*/  LDL.64 R72, [R1+0x70] ;  /* 0x0000700001487983 */ /* 0x000f220000100a00 */
[----:B------:R-:W-:Y:S02]  /*8e60*/  @P4 LEA R98, P0, R68, UR18, 0x2 ;  /* 0x0000001244624c11 */ /* 0x000fe4000f8010ff */
[----:B------:R-:W-:Y:S01]  /*8e70*/  LOP3.LUT P2, RZ, R86, 0x400000, RZ, 0xc0, !PT ;  /* 0x0040000056ff7812 */ /* 0x000fe2000784c0ff */
[----:B------:R-:W5:Y:S01]  /*8e80*/  LDL.64 R70, [R1+0x68] ;  /* 0x0000680001467983 */ /* 0x000f620000100a00 */
[----:B------:R-:W-:-:S02]  /*8e90*/  @P4 LEA.HI.X R99, R68, UR16, R67, 0x2, P0 ;  /* 0x0000001044634c11 */ /* 0x000fc400080f1443 */
[----:B------:R-:W-:Y:S01]  /*8ea0*/  IADD3 R67, R65, 0xf, RZ ;  /* 0x0000000f41437810 */ /* 0x000fe20007ffe0ff */
[----:B------:R-:W4:Y:S03]  /*8eb0*/  LDL R69, [R1+0xf8] ;  /* 0x0000f80001457983 */ /* 0x000f260000100800 */
[----:B------:R-:W-:-:S04]  /*8ec0*/  SHF.R.S32.HI R68, RZ, 0x1f, R67 ;  /* 0x0000001fff447819 */ /* 0x000fc80000011443 */
[----:B------:R-:W-:-:S04]  /*8ed0*/  LEA.HI R67, R68, R67, RZ, 0x5 ;  /* 0x0000004344437211 */ /* 0x000fc800078f28ff */
[----:B------:R-:W-:-:S04]  /*8ee0*/  SHF.R.S32.HI R67, RZ, 0x5, R67 ;  /* 0x00000005ff437819 */ /* 0x000fc80000011443 */
[----:B------:R-:W-:Y:S02]  /*8ef0*/  SHF.R.S32.HI R68, RZ, 0x1f, R67 ;  /* 0x0000001fff447819 */ /* 0x000fe40000011443 */
[----:B------:R-:W-:-:S03]  /*8f00*/  LOP3.LUT P1, RZ, R86, 0x800000, RZ, 0xc0, !PT ;  /* 0x0080000056ff7812 */ /* 0x000fc6000782c0ff */
[----:B------:R-:W-:-:S04]  /*8f10*/  IMAD R68, R68, c[0x0][0x1b8], RZ ;  /* 0x00006e0044447a24 */ /* 0x000fc800078e02ff */
[----:B------:R-:W-:Y:S01]  /*8f20*/  IMAD R67, R67, c[0x0][0x1bc], R68 ;  /* 0x00006f0043437a24 */ /* 0x000fe200078e0244 */
[----:B------:R-:W-:Y:S02]  /*8f30*/  @P2 LEA R154, P0, R170, UR18, 0x2 ;  /* 0x00000012aa9a2c11 */ /* 0x000fe4000f8010ff */
[----:B------:R-:W-:Y:S01]  /*8f40*/  LOP3.LUT P3, RZ, R86, 0x1000000, RZ, 0xc0, !PT ;  /* 0x0100000056ff7812 */ /* 0x000fe2000786c0ff */
[----:B------:R-:W-:-:S05]  /*8f50*/  IMAD.IADD R68, R171, 0x1, R67 ;  /* 0x00000001ab447824 */ /* 0x000fca00078e0243 */
[----:B------:R-:W-:Y:S01]  /*8f60*/  @P2 LEA.HI.X R155, R170, UR16, R68, 0x2, P0 ;  /* 0x00000010aa9b2c11 */ /* 0x000fe200080f1444 */
[----:B------:R-:W-:Y:S01]  /*8f70*/  IMAD.IADD R68, R67, 0x1, R169 ;  /* 0x0000000143447824 */ /* 0x000fe200078e02a9 */
[----:B------:R-:W-:Y:S02]  /*8f80*/  LOP3.LUT P2, RZ, R86, 0x2000000, RZ, 0xc0, !PT ;  /* 0x0200000056ff7812 */ /* 0x000fe4000784c0ff */
[----:B------:R-:W-:-:S04]  /*8f90*/  @P1 LEA R156, P0, R168, UR18, 0x2 ;  /* 0x00000012a89c1c11 */ /* 0x000fc8000f8010ff */
[----:B------:R-:W-:Y:S01]  /*8fa0*/  @P1 LEA.HI.X R157, R168, UR16, R68, 0x2, P0 ;  /* 0x00000010a89d1c11 */ /* 0x000fe200080f1444 */
[C---:B------:R-:W-:Y:S01]  /*8fb0*/  IMAD.IADD R68, R67.reuse, 0x1, R167 ;  /* 0x0000000143447824 */ /* 0x040fe200078e02a7 */
[----:B------:R-:W-:Y:S01]  /*8fc0*/  @P3 LEA R152, P0, R166, UR18, 0x2 ;  /* 0x00000012a6983c11 */ /* 0x000fe2000f8010ff */
[----:B------:R-:W-:-:S03]  /*8fd0*/  IMAD.IADD R67, R67, 0x1, R173 ;  /* 0x0000000143437824 */ /* 0x000fc600078e02ad */
[----:B------:R-:W-:Y:S02]  /*8fe0*/  @P3 LEA.HI.X R153, R166, UR16, R68, 0x2, P0 ;  /* 0x00000010a6993c11 */ /* 0x000fe400080f1444 */
[----:B------:R-:W-:-:S04]  /*8ff0*/  @P2 LEA R150, P0, R172, UR18, 0x2 ;  /* 0x00000012ac962c11 */ /* 0x000fc8000f8010ff */
[----:B------:R-:W-:Y:S02]  /*9000*/  @P2 LEA.HI.X R151, R172, UR16, R67, 0x2, P0 ;  /* 0x00000010ac972c11 */ /* 0x000fe400080f1443 */
[----:B------:R-:W-:-:S04]  /*9010*/  @P5 LEA R92, P0, R82, UR18, 0x2 ;  /* 0x00000012525c5c11 */ /* 0x000fc8000f8010ff */
[----:B------:R-:W-:Y:S02]  /*9020*/  @P5 LEA.HI.X R93, R82, UR16, R108, 0x2, P0 ;  /* 0x00000010525d5c11 */ /* 0x000fe400080f146c */
[----:B------:R-:W5:Y:S01]  /*9030*/  LDL.64 R108, [R1+0x58] ;  /* 0x00005800016c7983 */ /* 0x000f620000100a00 */
[----:B------:R-:W-:-:S04]  /*9040*/  @P6 LEA R82, P0, R80, UR18, 0x2 ;  /* 0x0000001250526c11 */ /* 0x000fc8000f8010ff */
[----:B------:R-:W-:Y:S02]  /*9050*/  @P6 LEA.HI.X R83, R80, UR16, R91, 0x2, P0 ;  /* 0x0000001050536c11 */ /* 0x000fe400080f145b */
[----:B------:R-:W5:Y:S01]  /*9060*/  LDL R91, [R1+0x100] ;  /* 0x00010000015b7983 */ /* 0x000f620000100800 */
[----:B------:R-:W-:-:S13]  /*9070*/  LOP3.LUT P4, RZ, R85, 0x10, RZ, 0xc0, !PT ;  /* 0x0000001055ff7812 */ /* 0x000fda000788c0ff */
[----:B------:R-:W-:Y:S02]  /*9080*/  @P4 LOP3.LUT R90, R90, 0x20000, RZ, 0xfc, !PT ;  /* 0x000200005a5a4812 */ /* 0x000fe400078efcff */
[----:B------:R-:W-:Y:S02]  /*9090*/  LOP3.LUT P4, RZ, R85, 0x8, RZ, 0xc0, !PT ;  /* 0x0000000855ff7812 */ /* 0x000fe4000788c0ff */
[----:B------:R-:W-:-:S11]  /*90a0*/  LOP3.LUT R90, R90, 0xfffbffff, RZ, 0xc0, !PT ;  /* 0xfffbffff5a5a7812 */ /* 0x000fd600078ec0ff */
[----:B------:R-:W-:Y:S02]  /*90b0*/  @P4 LOP3.LUT R90, R90, 0x40000, RZ, 0xfc, !PT ;  /* 0x000400005a5a4812 */ /* 0x000fe400078efcff */
[C---:B------:R-:W-:Y:S02]  /*90c0*/  LOP3.LUT P4, RZ, R85.reuse, 0x4, RZ, 0xc0, !PT ;  /* 0x0000000455ff7812 */ /* 0x040fe4000788c0ff */
[----:B------:R-:W-:Y:S02]  /*90d0*/  LOP3.LUT R90, R90, 0xfff7ffff, RZ, 0xc0, !PT ;  /* 0xfff7ffff5a5a7812 */ /* 0x000fe400078ec0ff */
[----:B------:R-:W-:-:S09]  /*90e0*/  LOP3.LUT P1, RZ, R85, 0x200, RZ, 0xc0, !PT ;  /* 0x0000020055ff7812 */ /* 0x000fd2000782c0ff */
[----:B------:R-:W-:Y:S02]  /*90f0*/  @P4 LOP3.LUT R90, R90, 0x80000, RZ, 0xfc, !PT ;  /* 0x000800005a5a4812 */ /* 0x000fe400078efcff */
[----:B------:R-:W-:Y:S02]  /*9100*/  LOP3.LUT P4, RZ, R85, 0x2, RZ, 0xc0, !PT ;  /* 0x0000000255ff7812 */ /* 0x000fe4000788c0ff */
[----:B------:R-:W-:-:S11]  /*9110*/  LOP3.LUT R90, R90, 0xffefffff, RZ, 0xc0, !PT ;  /* 0xffefffff5a5a7812 */ /* 0x000fd600078ec0ff */
[----:B------:R-:W-:-:S04]  /*9120*/  @P4 LOP3.LUT R90, R90, 0x100000, RZ, 0xfc, !PT ;  /* 0x001000005a5a4812 */ /* 0x000fc800078efcff */
[----:B------:R-:W-:-:S04]  /*9130*/  LOP3.LUT R90, R90, 0xffffdfff, RZ, 0xc0, !PT ;  /* 0xffffdfff5a5a7812 */ /* 0x000fc800078ec0ff */
        /* <DEDUP_REMOVED lines=9> */
[----:B------:R-:W-:Y:S02]  /*91d0*/  LOP3.LUT R90, R90, 0xfffeffff, RZ, 0xc0, !PT ;  /* 0xfffeffff5a5a7812 */ /* 0x000fe400078ec0ff */
[----:B------:R-:W-:-:S04]  /*91e0*/  @P4 LEA R80, P0, R78, UR18, 0x2 ;  /* 0x000000124e504c11 */ /* 0x000fc8000f8010ff */
[----:B------:R-:W-:-:S05]  /*91f0*/  @P4 LEA.HI.X R81, R78, UR16, R115, 0x2, P0 ;  /* 0x000000104e514c11 */ /* 0x000fca00080f1473 */
[----:B------:R-:W-:-:S04]  /*9200*/  @P1 LOP3.LUT R90, R90, 0x10000, RZ, 0xfc, !PT ;  /* 0x000100005a5a1812 */ /* 0x000fc800078efcff */
[----:B------:R-:W-:Y:S02]  /*9210*/  LOP3.LUT P4, RZ, R90, 0x100000, RZ, 0xc0, !PT ;  /* 0x001000005aff7812 */ /* 0x000fe4000788c0ff */
[----:B------:R-:W-:-:S11]  /*9220*/  LOP3.LUT P1, RZ, R85, 0x20, RZ, 0xc0, !PT ;  /* 0x0000002055ff7812 */ /* 0x000fd6000782c0ff */
[----:B--2---:R-:W-:-:S04]  /*9230*/  @P4 LEA R78, P0, R76, UR18, 0x2 ;  /* 0x000000124c4e4c11 */ /* 0x004fc8000f8010ff */
[----:B------:R-:W-:Y:S02]  /*9240*/  @P4 LEA.HI.X R79, R76, UR16, R114, 0x2, P0 ;  /* 0x000000104c4f4c11 */ /* 0x000fe400080f1472 */
[----:B------:R-:W-:Y:S01]  /*9250*/  LOP3.LUT P4, RZ, R90, 0x80000, RZ, 0xc0, !PT ;  /* 0x000800005aff7812 */ /* 0x000fe2000788c0ff */
[----:B------:R-:W2:-:S12]  /*9260*/  LDL.64 R114, [R1+0x30] ;  /* 0x0000300001727983 */ /* 0x000e980000100a00 */
[----:B---3--:R-:W-:-:S04]  /*9270*/  @P4 LEA R76, P0, R74, UR18, 0x2 ;  /* 0x000000124a4c4c11 */ /* 0x008fc8000f8010ff */
[----:B------:R-:W-:Y:S02]  /*9280*/  @P4 LEA.HI.X R77, R74, UR16, R111, 0x2, P0 ;  /* 0x000000104a4d4c11 */ /* 0x000fe400080f146f */
[----:B------:R-:W-:-:S13]  /*9290*/  LOP3.LUT P4, RZ, R90, 0x40000, RZ, 0xc0, !PT ;  /* 0x000400005aff7812 */ /* 0x000fda000788c0ff */
[----:B----4-:R-:W-:-:S04]  /*92a0*/  @P4 LEA R74, P0, R72, UR18, 0x2 ;  /* 0x00000012484a4c11 */ /* 0x010fc8000f8010ff */
[----:B------:R-:W-:Y:S02]  /*92b0*/  @P4 LEA.HI.X R75, R72, UR16, R107, 0x2, P0 ;  /* 0x00000010484b4c11 */ /* 0x000fe400080f146b */
[----:B------:R-:W3:Y:S01]  /*92c0*/  LDL R107, [R1+0x10c] ;  /* 0x00010c00016b7983 */ /* 0x000ee20000100800 */
[----:B------:R-:W-:-:S13]  /*92d0*/  LOP3.LUT P4, RZ, R90, 0x20000, RZ, 0xc0, !PT ;  /* 0x000200005aff7812 */ /* 0x000fda000788c0ff */
[----:B-----5:R-:W-:-:S04]  /*92e0*/  @P4 LEA R72, P0, R70, UR18, 0x2 ;  /* 0x0000001246484c11 */ /* 0x020fc8000f8010ff */
[----:B------:R-:W-:Y:S02]  /*92f0*/  @P4 LEA.HI.X R73, R70, UR16, R106, 0x2, P0 ;  /* 0x0000001046494c11 */ /* 0x000fe400080f146a */
[----:B------:R-:W4:Y:S01]  /*9300*/  LDL R106, [R1+0x110] ;  /* 0x00011000016a7983 */ /* 0x000f220000100800 */
[----:B------:R-:W-:-:S04]  /*9310*/  @P1 LEA R70, P0, R124, UR18, 0x2 ;  /* 0x000000127c461c11 */ /* 0x000fc8000f8010ff */
[----:B------:R-:W-:Y:S02]  /*9320*/  @P1 LEA.HI.X R71, R124, UR16, R69, 0x2, P0 ;  /* 0x000000107c471c11 */ /* 0x000fe400080f1445 */
[----:B------:R-:W-:-:S13]  /*9330*/  LOP3.LUT P1, RZ, R90, 0x10000, RZ, 0xc0, !PT ;  /* 0x000100005aff7812 */ /* 0x000fda000782c0ff */
[----:B------:R-:W-:-:S04]  /*9340*/  @P1 LEA R68, P0, R108, UR18, 0x2 ;  /* 0x000000126c441c11 */ /* 0x000fc8000f8010ff */
[----:B------:R-:W-:Y:S02]  /*9350*/  @P1 LEA.HI.X R69, R108, UR16, R110, 0x2, P0 ;  /* 0x000000106c451c11 */ /* 0x000fe400080f146e */
[----:B------:R-:W-:Y:S01]  /*9360*/  LOP3.LUT P1, RZ, R90, 0x8000, RZ, 0xc0, !PT ;  /* 0x000080005aff7812 */ /* 0x000fe2000782c0ff */
[----:B------:R-:W5:-:S12]  /*9370*/  LDL.64 R108, [R1+0x28] ;  /* 0x00002800016c7983 */ /* 0x000f580000100a00 */
[----:B------:R-:W-:-:S04]  /*9380*/  @P1 LEA R110, P0, R112, UR18, 0x2 ;  /* 0x00000012706e1c11 */ /* 0x000fc8000f8010ff */
[----:B------:R-:W-:Y:S02]  /*9390*/  @P1 LEA.HI.X R111, R112, UR16, R91, 0x2, P0 ;  /* 0x00000010706f1c11 */ /* 0x000fe400080f145b */
[----:B------:R-:W5:Y:S01]  /*93a0*/  LDL R91, [R1+0x114] ;  /* 0x00011400015b7983 */ /* 0x000f620000100800 */
[----:B------:R-:W-:Y:S02]  /*93b0*/  LOP3.LUT P1, RZ, R90, 0x4000, RZ, 0xc0, !PT ;  /* 0x000040005aff7812 */ /* 0x000fe4000782c0ff */
[----:B------:R-:W-:-:S11]  /*93c0*/  LOP3.LUT P3, RZ, R85, 0x400, RZ, 0xc0, !PT ;  /* 0x0000040055ff7812 */ /* 0x000fd6000786c0ff */
[----:B------:R-:W-:-:S04]  /*93d0*/  @P1 LEA R112, P0, R122, UR18, 0x2 ;  /* 0x000000127a701c11 */ /* 0x000fc8000f8010ff */
[----:B------:R-:W-:Y:S02]  /*93e0*/  @P1 LEA.HI.X R113, R122, UR16, R121, 0x2, P0 ;  /* 0x000000107a711c11 */ /* 0x000fe400080f1479 */
[----:B------:R-:W-:-:S13]  /*93f0*/  LOP3.LUT P1, RZ, R90, 0x2000, RZ, 0xc0, !PT ;  /* 0x000020005aff7812 */ /* 0x000fda000782c0ff */
[----:B------:R-:W-:-:S04]  /*9400*/  @P1 LEA R126, P0, R118, UR18, 0x2 ;  /* 0x00000012767e1c11 */ /* 0x000fc8000f8010ff */
[----:B------:R-:W-:Y:S02]  /*9410*/  @P1 LEA.HI.X R127, R118, UR16, R120, 0x2, P0 ;  /* 0x00000010767f1c11 */ /* 0x000fe400080f1478 */
[----:B------:R-:W5:Y:S01]  /*9420*/  LDL.64 R120, [R1+0x18] ;  /* 0x0000180001787983 */ /* 0x000f620000100a00 */
[----:B------:R-:W-:Y:S02]  /*9430*/  @P3 LEA R118, P0, R116, UR18, 0x2 ;  /* 0x0000001274763c11 */ /* 0x000fe4000f8010ff */
[----:B------:R-:W-:Y:S02]  /*9440*/  LOP3.LUT P2, RZ, R85, 0x800, RZ, 0xc0, !PT ;  /* 0x0000080055ff7812 */ /* 0x000fe4000784c0ff */
[----:B------:R-:W-:Y:S02]  /*9450*/  LOP3.LUT P1, RZ, R90, 0x1000, RZ, 0xc0, !PT ;  /* 0x000010005aff7812 */ /* 0x000fe4000782c0ff */
[----:B------:R-:W-:-:S11]  /*9460*/  LOP3.LUT R86, R86, 0xf7ffffff, RZ, 0xc0, !PT ;  /* 0xf7ffffff56567812 */ /* 0x000fd600078ec0ff */
[----:B------:R-:W-:Y:S01]  /*9470*/  @P1 IMAD R0, R0, c[0x0][0x16c], RZ ;  /* 0x00005b0000001a24 */ /* 0x000fe200078e02ff */
[----:B------:R-:W-:-:S04]  /*9480*/  @P1 LOP3.LUT R86, R86, 0x8000000, RZ, 0xfc, !PT ;  /* 0x0800000056561812 */ /* 0x000fc800078efcff */
[----:B------:R0:W-:Y:S01]  /*9490*/  @P1 STG.E [R104.64], R0 ;  /* 0x0000000068001986 */ /* 0x0001e2000c101904 */
[----:B------:R-:W-:Y:S02]  /*94a0*/  LOP3.LUT P1, RZ, R85, 0x1000, RZ, 0xc0, !PT ;  /* 0x0000100055ff7812 */ /* 0x000fe4000782c0ff */
[----:B---3--:R-:W-:Y:S02]  /*94b0*/  @P3 LEA.HI.X R119, R116, UR16, R107, 0x2, P0 ;  /* 0x0000001074773c11 */ /* 0x008fe400080f146b */
[----:B------:R-:W3:Y:S04]  /*94c0*/  LDL.64 R116, [R1+0x10] ;  /* 0x0000100001747983 */ /* 0x000ee80000100a00 */
[----:B------:R-:W3:Y:S01]  /*94d0*/  LDL R107, [R1+0x120] ;  /* 0x00012000016b7983 */ /* 0x000ee20000100800 */
[----:B--2---:R-:W-:-:S04]  /*94e0*/  @P2 LEA R140, P0, R114, UR18, 0x2 ;  /* 0x00000012728c2c11 */ /* 0x004fc8000f8010ff */
[----:B----4-:R-:W-:Y:S02]  /*94f0*/  @P2 LEA.HI.X R141, R114, UR16, R106, 0x2, P0 ;  /* 0x00000010728d2c11 */ /* 0x010fe400080f146a */
[----:B------:R-:W2:Y:S04]  /*9500*/  LDL.64 R114, [R1+0x8] ;  /* 0x0000080001727983 */ /* 0x000ea80000100a00 */
[----:B------:R-:W4:Y:S01]  /*9510*/  LDL R106, [R1+0x124] ;  /* 0x00012400016a7983 */ /* 0x000f220000100800 */
[----:B-----5:R-:W-:-:S04]  /*9520*/  @P1 LEA R124, P0, R108, UR18, 0x2 ;  /* 0x000000126c7c1c11 */ /* 0x020fc8000f8010ff */
[----:B------:R-:W-:Y:S02]  /*9530*/  @P1 LEA.HI.X R125, R108, UR16, R91, 0x2, P0 ;  /* 0x000000106c7d1c11 */ /* 0x000fe400080f145b */
[----:B------:R-:W5:Y:S04]  /*9540*/  LDL.64 R108, [R1] ;  /* 0x00000000016c7983 */ /* 0x000f680000100a00 */
[----:B------:R-:W5:Y:S01]  /*9550*/  LDL R91, [R1+0x128] ;  /* 0x00012800015b7983 */ /* 0x000f620000100800 */
[C---:B------:R-:W-:Y:S02]  /*9560*/  LOP3.LUT P2, RZ, R90.reuse, 0x400, RZ, 0xc0, !PT ;  /* 0x000004005aff7812 */ /* 0x040fe4000784c0ff */
[----:B------:R-:W-:Y:S02]  /*9570*/  LOP3.LUT P3, RZ, R90, 0x800, RZ, 0xc0, !PT ;  /* 0x000008005aff7812 */ /* 0x000fe4000786c0ff */
[----:B------:R-:W-:-:S02]  /*9580*/  LOP3.LUT R86, R86, 0xefffffff, RZ, 0xc0, !PT ;  /* 0xefffffff56567812 */ /* 0x000fc400078ec0ff */
[----:B------:R-:W-:-:S07]  /*9590*/  LOP3.LUT P4, RZ, R85, 0x2000, RZ, 0xc0, !PT ;  /* 0x0000200055ff7812 */ /* 0x000fce000788c0ff */
[----:B------:R-:W-:Y:S01]  /*95a0*/  @P2 LOP3.LUT R86, R86, 0x10000000, RZ, 0xfc, !PT ;  /* 0x1000000056562812 */ /* 0x000fe200078efcff */
[----:B------:R-:W-:Y:S02]  /*95b0*/  @P2 IMAD R17, R17, c[0x0][0x16c], RZ ;  /* 0x00005b0011112a24 */ /* 0x000fe400078e02ff */
[----:B------:R-:W-:Y:S01]  /*95c0*/  @P3 IMAD R33, R33, c[0x0][0x16c], RZ ;  /* 0x00005b0021213a24 */ /* 0x000fe200078e02ff */
[----:B------:R-:W-:Y:S02]  /*95d0*/  LOP3.LUT R86, R86, 0xdfffffff, RZ, 0xc0, !PT ;  /* 0xdfffffff56567812 */ /* 0x000fe400078ec0ff */
[----:B------:R1:W-:Y:S02]  /*95e0*/  @P2 STG.E [R102.64], R17 ;  /* 0x0000001166002986 */ /* 0x0003e4000c101904 */
[----:B------:R-:W-:Y:S02]  /*95f0*/  @P3 LOP3.LUT R86, R86, 0x20000000, RZ, 0xfc, !PT ;  /* 0x2000000056563812 */ /* 0x000fe400078efcff */
[----:B------:R0:W-:Y:S01]  /*9600*/  @P3 STG.E [R100.64], R33 ;  /* 0x0000002164003986 */ /* 0x0001e2000c101904 */
[----:B------:R-:W-:-:S02]  /*9610*/  LOP3.LUT P3, RZ, R85, 0x4000, RZ, 0xc0, !PT ;  /* 0x0000400055ff7812 */ /* 0x000fc4000786c0ff */
[----:B------:R-:W-:Y:S02]  /*9620*/  LOP3.LUT P2, RZ, R85, 0x8000, RZ, 0xc0, !PT ;  /* 0x0000800055ff7812 */ /* 0x000fe4000784c0ff */
[----:B------:R-:W-:-:S04]  /*9630*/  @P4 LEA R122, P0, R130, UR18, 0x2 ;  /* 0x00000012827a4c11 */ /* 0x000fc8000f8010ff */
[----:B------:R-:W-:Y:S02]  /*9640*/  @P4 LEA.HI.X R123, R130, UR16, R129, 0x2, P0 ;  /* 0x00000010827b4c11 */ /* 0x000fe400080f1481 */
[----:B------:R-:W-:-:S03]  /*9650*/  LOP3.LUT P4, RZ, R90, 0x200, RZ, 0xc0, !PT ;  /* 0x000002005aff7812 */ /* 0x000fc6000788c0ff */
[----:B------:R-:W-:-:S04]  /*9660*/  @P3 LEA R138, P0, R120, UR18, 0x2 ;  /* 0x00000012788a3c11 */ /* 0x000fc8000f8010ff */
[----:B------:R-:W-:Y:S02]  /*9670*/  @P3 LEA.HI.X R139, R120, UR16, R128, 0x2, P0 ;  /* 0x00000010788b3c11 */ /* 0x000fe400080f1480 */
[----:B------:R-:W-:-:S04]  /*9680*/  LOP3.LUT R86, R86, 0xbfffffff, RZ, 0xc0, !PT ;  /* 0xbfffffff56567812 */ /* 0x000fc800078ec0ff */
[----:B------:R-:W-:Y:S01]  /*9690*/  @P4 IMAD R49, R49, c[0x0][0x16c], RZ ;  /* 0x00005b0031314a24 */ /* 0x000fe200078e02ff */
[----:B------:R-:W-:-:S04]  /*96a0*/  @P4 LOP3.LUT R86, R86, 0x40000000, RZ, 0xfc, !PT ;  /* 0x4000000056564812 */ /* 0x000fc800078efcff */
[----:B------:R0:W-:Y:S01]  /*96b0*/  @P4 STG.E [R98.64], R49 ;  /* 0x0000003162004986 */ /* 0x0001e2000c101904 */
[C---:B------:R-:W-:Y:S02]  /*96c0*/  LOP3.LUT P4, RZ, R85.reuse, 0x10000, RZ, 0xc0, !PT ;  /* 0x0001000055ff7812 */ /* 0x040fe4000788c0ff */
[----:B------:R-:W-:Y:S02]  /*96d0*/  LOP3.LUT P1, RZ, R85, 0x20000, RZ, 0xc0, !PT ;  /* 0x0002000055ff7812 */ /* 0x000fe4000782c0ff */
[----:B---3--:R-:W-:-:S04]  /*96e0*/  @P2 LEA R136, P0, R116, UR18, 0x2 ;  /* 0x0000001274882c11 */ /* 0x008fc8000f8010ff */
[----:B------:R-:W-:Y:S02]  /*96f0*/  @P2 LEA.HI.X R137, R116, UR16, R107, 0x2, P0 ;  /* 0x0000001074892c11 */ /* 0x000fe400080f146b */
[----:B------:R-:W3:Y:S03]  /*9700*/  LDL R107, [R1+0x12c] ;  /* 0x00012c00016b7983 */ /* 0x000ee60000100800 */
[C---:B--2---:R-:W-:Y:S01]  /*9710*/  @P4 LEA R120, P0, R114.reuse, UR18, 0x2 ;  /* 0x0000001272784c11 */ /* 0x044fe2000f8010ff */
[----:B------:R-:W2:Y:S03]  /*9720*/  LDL R115, [R1+0x134] ;  /* 0x0001340001737983 */ /* 0x000ea60000100800 */
[----:B----4-:R-:W-:Y:S02]  /*9730*/  @P4 LEA.HI.X R121, R114, UR16, R106, 0x2, P0 ;  /* 0x0000001072794c11 */ /* 0x010fe400080f146a */
[----:B------:R-:W4:Y:S01]  /*9740*/  LDL R106, [R1+0x130] ;  /* 0x00013000016a7983 */ /* 0x000f220000100800 */
[----:B------:R-:W-:-:S02]  /*9750*/  LOP3.LUT P3, RZ, R85, 0x100000, RZ, 0xc0, !PT ;  /* 0x0010000055ff7812 */ /* 0x000fc4000786c0ff */
[----:B------:R-:W-:Y:S01]  /*9760*/  LOP3.LUT R90, R90, 0xffffff7f, RZ, 0xc0, !PT ;  /* 0xffffff7f5a5a7812 */ /* 0x000fe200078ec0ff */
[----:B------:R-:W2:Y:S01]  /*9770*/  LDL R114, [R1+0x13c] ;  /* 0x00013c0001727983 */ /* 0x000ea20000100800 */
[----:B-----5:R-:W-:-:S03]  /*9780*/  @P1 LEA R146, P0, R108, UR18, 0x2 ;  /* 0x000000126c921c11 */ /* 0x020fc6000f8010ff */
[----:B------:R-:W5:Y:S01]  /*9790*/  LDL R109, [R1+0x140] ;  /* 0x00014000016d7983 */ /* 0x000f620000100800 */
[----:B------:R-:W-:-:S03]  /*97a0*/  @P1 LEA.HI.X R147, R108, UR16, R91, 0x2, P0 ;  /* 0x000000106c931c11 */ /* 0x000fc600080f145b */
[----:B------:R-:W5:Y:S02]  /*97b0*/  LDL R91, [R1+0x138] ;  /* 0x00013800015b7983 */ /* 0x000f640000100800 */
[----:B------:R-:W-:Y:S02]  /*97c0*/  @P3 LOP3.LUT R90, R90, 0x80, RZ, 0xfc, !PT ;  /* 0x000000805a5a3812 */ /* 0x000fe400078efcff */
[C---:B------:R-:W-:Y:S01]  /*97d0*/  LOP3.LUT P3, RZ, R85.reuse, 0x80000, RZ, 0xc0, !PT ;  /* 0x0008000055ff7812 */ /* 0x040fe2000786c0ff */
[----:B------:R0:W-:Y:S01]  /*97e0*/  @P5 STG.E [R92.64], R2 ;  /* 0x000000025c005986 */ /* 0x0001e2000c101904 */
[----:B------:R-:W-:Y:S02]  /*97f0*/  @P4 LOP3.LUT R88, R88, 0x8000000, RZ, 0xfc, !PT ;  /* 0x0800000058584812 */ /* 0x000fe400078efcff */
[----:B------:R-:W-:Y:S01]  /*9800*/  LOP3.LUT P4, RZ, R85, 0x2000000, RZ, 0xc0, !PT ;  /* 0x0200000055ff7812 */ /* 0x000fe2000788c0ff */
[----:B------:R-:W5:Y:S01]  /*9810*/  LDL R108, [R1+0x144] ;  /* 0x00014400016c7983 */ /* 0x000f620000100800 */
[----:B------:R-:W-:-:S07]  /*9820*/  LOP3.LUT R90, R90, 0xfffffeff, RZ, 0xc0, !PT ;  /* 0xfffffeff5a5a7812 */ /* 0x000fce00078ec0ff */
[----:B------:R-:W-:-:S04]  /*9830*/  @P3 LOP3.LUT R90, R90, 0x100, RZ, 0xfc, !PT ;  /* 0x000001005a5a3812 */ /* 0x000fc800078efcff */
[----:B------:R-:W-:-:S04]  /*9840*/  LOP3.LUT R90, R90, 0xffffffef, RZ, 0xc0, !PT ;  /* 0xffffffef5a5a7812 */ /* 0x000fc800078ec0ff */
[----:B------:R-:W-:Y:S02]  /*9850*/  @P4 LOP3.LUT R90, R90, 0x10, RZ, 0xfc, !PT ;  /* 0x000000105a5a4812 */ /* 0x000fe400078efcff */
[C---:B------:R-:W-:Y:S02]  /*9860*/  LOP3.LUT P4, RZ, R85.reuse, 0x1000000, RZ, 0xc0, !PT ;  /* 0x0100000055ff7812 */ /* 0x040fe4000788c0ff */
[----:B------:R-:W-:Y:S02]  /*9870*/  LOP3.LUT P3, RZ, R85, 0x40000, RZ, 0xc0, !PT ;  /* 0x0004000055ff7812 */ /* 0x000fe4000786c0ff */
[----:B------:R-:W-:-:S09]  /*9880*/  LOP3.LUT R90, R90, 0xffffffdf, RZ, 0xc0, !PT ;  /* 0xffffffdf5a5a7812 */ /* 0x000fd200078ec0ff */
[----:B------:R-:W-:Y:S02]  /*9890*/  @P4 LOP3.LUT R90, R90, 0x20, RZ, 0xfc, !PT ;  /* 0x000000205a5a4812 */ /* 0x000fe400078efcff */
[----:B------:R-:W-:Y:S02]  /*98a0*/  LOP3.LUT P4, RZ, R85, 0x800000, RZ, 0xc0, !PT ;  /* 0x0080000055ff7812 */ /* 0x000fe4000788c0ff */
[----:B------:R-:W-:Y:S02]  /*98b0*/  @P3 LEA R134, P0, R250, UR18, 0x2 ;  /* 0x00000012fa863c11 */ /* 0x000fe4000f8010ff */
[----:B------:R-:W-:-:S09]  /*98c0*/  LOP3.LUT R90, R90, 0xffffffbf, RZ, 0xc0, !PT ;  /* 0xffffffbf5a5a7812 */ /* 0x000fd200078ec0ff */
[----:B------:R-:W-:Y:S01]  /*98d0*/  @P4 LOP3.LUT R90, R90, 0x40, RZ, 0xfc, !PT ;  /* 0x000000405a5a4812 */ /* 0x000fe200078efcff */
[----:B------:R0:W-:Y:S01]  /*98e0*/  @P6 STG.E [R82.64], R18 ;  /* 0x0000001252006986 */ /* 0x0001e2000c101904 */
[C---:B------:R-:W-:Y:S02]  /*98f0*/  LOP3.LUT P2, RZ, R85.reuse, 0x200000, RZ, 0xc0, !PT ;  /* 0x0020000055ff7812 */ /* 0x040fe4000784c0ff */
[----:B---3--:R-:W-:Y:S02]  /*9900*/  @P3 LEA.HI.X R135, R250, UR16, R107, 0x2, P0 ;  /* 0x00000010fa873c11 */ /* 0x008fe400080f146b */
[----:B------:R-:W-:Y:S01]  /*9910*/  LOP3.LUT P0, RZ, R85, 0x1, RZ, 0xc0, !PT ;  /* 0x0000000155ff7812 */ /* 0x000fe2000780c0ff */
[----:B------:R-:W3:Y:S01]  /*9920*/  LDL R107, [R1+0x148] ;  /* 0x00014800016b7983 */ /* 0x000ee20000100800 */
[----:B------:R-:W-:-:S11]  /*9930*/  LOP3.LUT P3, RZ, R90, 0x100, RZ, 0xc0, !PT ;  /* 0x000001005aff7812 */ /* 0x000fd6000786c0ff */
[----:B------:R-:W-:-:S05]  /*9940*/  @P0 IMAD R34, R34, c[0x0][0x16c], RZ ;  /* 0x00005b0022220a24 */ /* 0x000fca00078e02ff */
[----:B------:R0:W-:Y:S01]  /*9950*/  @P0 STG.E [R80.64], R34 ;  /* 0x0000002250000986 */ /* 0x0001e2000c101904 */
[----:B------:R-:W-:-:S04]  /*9960*/  @P3 LEA R132, P0, R248, UR18, 0x2 ;  /* 0x00000012f8843c11 */ /* 0x000fc8000f8010ff */
[----:B----4-:R-:W-:Y:S02]  /*9970*/  @P3 LEA.HI.X R133, R248, UR16, R106, 0x2, P0 ;  /* 0x00000010f8853c11 */ /* 0x010fe400080f146a */
[----:B------:R-:W-:Y:S01]  /*9980*/  LOP3.LUT P3, RZ, R90, 0x80, RZ, 0xc0, !PT ;  /* 0x000000805aff7812 */ /* 0x000fe2000786c0ff */
[----:B------:R-:W4:-:S12]  /*9990*/  LDL R106, [R1+0x14c] ;  /* 0x00014c00016a7983 */ /* 0x000f180000100800 */
[----:B------:R-:W-:-:S04]  /*99a0*/  @P3 LEA R144, P0, R246, UR18, 0x2 ;  /* 0x00000012f6903c11 */ /* 0x000fc8000f8010ff */
[----:B--2---:R-:W-:Y:S02]  /*99b0*/  @P3 LEA.HI.X R145, R246, UR16, R115, 0x2, P0 ;  /* 0x00000010f6913c11 */ /* 0x004fe400080f1473 */
[----:B------:R-:W-:-:S13]  /*99c0*/  LOP3.LUT P0, RZ, R85, 0x2, RZ, 0xc0, !PT ;  /* 0x0000000255ff7812 */ /* 0x000fda000780c0ff */
[----:B------:R-:W-:-:S05]  /*99d0*/  @P0 IMAD R50, R50, c[0x0][0x16c], RZ ;  /* 0x00005b0032320a24 */ /* 0x000fca00078e02ff */
[----:B------:R2:W-:Y:S01]  /*99e0*/  @P0 STG.E [R78.64], R50 ;  /* 0x000000324e000986 */ /* 0x0005e2000c101904 */
[----:B------:R-:W-:-:S04]  /*99f0*/  @P2 LEA R142, P0, R244, UR18, 0x2 ;  /* 0x00000012f48e2c11 */ /* 0x000fc8000f8010ff */
[----:B-----5:R-:W-:Y:S02]  /*9a00*/  @P2 LEA.HI.X R143, R244, UR16, R91, 0x2, P0 ;  /* 0x00000010f48f2c11 */ /* 0x020fe400080f145b */
[----:B------:R-:W5:Y:S01]  /*9a10*/  LDL R91, [R1+0x150] ;  /* 0x00015000015b7983 */ /* 0x000f620000100800 */
[C---:B------:R-:W-:Y:S02]  /*9a20*/  LOP3.LUT P0, RZ, R85.reuse, 0x4, RZ, 0xc0, !PT ;  /* 0x0000000455ff7812 */ /* 0x040fe4000780c0ff */
[----:B------:R-:W-:-:S11]  /*9a30*/  LOP3.LUT P4, RZ, R85, 0x400000, RZ, 0xc0, !PT ;  /* 0x0040000055ff7812 */ /* 0x000fd6000788c0ff */
[----:B------:R-:W-:-:S05]  /*9a40*/  @P0 IMAD R3, R3, c[0x0][0x16c], RZ ;  /* 0x00005b0003030a24 */ /* 0x000fca00078e02ff */
[----:B------:R0:W-:Y:S01]  /*9a50*/  @P0 STG.E [R76.64], R3 ;  /* 0x000000034c000986 */ /* 0x0001e2000c101904 */
[----:B------:R-:W-:-:S04]  /*9a60*/  @P4 LEA R130, P0, R242, UR18, 0x2 ;  /* 0x00000012f2824c11 */ /* 0x000fc8000f8010ff */
[----:B------:R-:W-:Y:S02]  /*9a70*/  @P4 LEA.HI.X R131, R242, UR16, R114, 0x2, P0 ;  /* 0x00000010f2834c11 */ /* 0x000fe400080f1472 */
[----:B------:R-:W-:-:S13]  /*9a80*/  LOP3.LUT P4, RZ, R90, 0x40, RZ, 0xc0, !PT ;  /* 0x000000405aff7812 */ /* 0x000fda000788c0ff */
[----:B------:R-:W-:-:S04]  /*9a90*/  @P4 LEA R148, P0, R240, UR18, 0x2 ;  /* 0x00000012f0944c11 */ /* 0x000fc8000f8010ff */
[----:B------:R-:W-:Y:S02]  /*9aa0*/  @P4 LEA.HI.X R149, R240, UR16, R109, 0x2, P0 ;  /* 0x00000010f0954c11 */ /* 0x000fe400080f146d */
[----:B------:R-:W-:Y:S02]  /*9ab0*/  LOP3.LUT P0, RZ, R85, 0x8, RZ, 0xc0, !PT ;  /* 0x0000000855ff7812 */ /* 0x000fe4000780c0ff */
[----:B------:R-:W-:-:S11]  /*9ac0*/  LOP3.LUT P4, RZ, R90, 0x20, RZ, 0xc0, !PT ;  /* 0x000000205aff7812 */ /* 0x000fd6000788c0ff */
[----:B------:R-:W-:-:S05]  /*9ad0*/  @P0 IMAD R19, R19, c[0x0][0x16c], RZ ;  /* 0x00005b0013130a24 */ /* 0x000fca00078e02ff */
[----:B------:R0:W-:Y:S01]  /*9ae0*/  @P0 STG.E [R74.64], R19 ;  /* 0x000000134a000986 */ /* 0x0001e2000c101904 */
[----:B------:R-:W-:Y:S02]  /*9af0*/  @P4 LEA R128, P0, R238, UR18, 0x2 ;  /* 0x00000012ee804c11 */ /* 0x000fe4000f8010ff */
[----:B------:R-:W-:Y:S02]  /*9b00*/  LOP3.LUT R86, R86, 0x7fffffff, RZ, 0xc0, !PT ;  /* 0x7fffffff56567812 */ /* 0x000fe400078ec0ff */
[----:B------:R-:W-:Y:S02]  /*9b10*/  @P4 LEA.HI.X R129, R238, UR16, R108, 0x2, P0 ;  /* 0x00000010ee814c11 */ /* 0x000fe400080f146c */
[----:B------:R-:W-:Y:S02]  /*9b20*/  LOP3.LUT P4, RZ, R90, 0x10, RZ, 0xc0, !PT ;  /* 0x000000105aff7812 */ /* 0x000fe4000788c0ff */
[----:B------:R-:W-:Y:S02]  /*9b30*/  @P5 LOP3.LUT R86, R86, 0x80000000, RZ, 0xfc, !PT ;  /* 0x8000000056565812 */ /* 0x000fe400078efcff */
[----:B------:R-:W-:-:S02]  /*9b40*/  LOP3.LUT P5, RZ, R85, 0x4000000, RZ, 0xc0, !PT ;  /* 0x0400000055ff7812 */ /* 0x000fc400078ac0ff */
[----:B------:R-:W-:-:S07]  /*9b50*/  LOP3.LUT P3, RZ, R85, 0x8000000, RZ, 0xc0, !PT ;  /* 0x0800000055ff7812 */ /* 0x000fce000786c0ff */
[----:B------:R-:W-:-:S04]  /*9b60*/  @P4 LEA R116, P0, R236, UR18, 0x2 ;  /* 0x00000012ec744c11 */ /* 0x000fc8000f8010ff */
[----:B---3--:R-:W-:Y:S02]  /*9b70*/  @P4 LEA.HI.X R117, R236, UR16, R107, 0x2, P0 ;  /* 0x00000010ec754c11 */ /* 0x008fe400080f146b */
[----:B------:R-:W-:-:S04]  /*9b80*/  @P5 LEA R114, P0, R234, UR18, 0x2 ;  /* 0x00000012ea725c11 */ /* 0x000fc8000f8010ff */
[----:B----4-:R-:W-:Y:S02]  /*9b90*/  @P5 LEA.HI.X R115, R234, UR16, R106, 0x2, P0 ;  /* 0x00000010ea735c11 */ /* 0x010fe400080f146a */
[----:B------:R-:W-:-:S04]  /*9ba0*/  @P3 LEA R108, P0, R232, UR18, 0x2 ;  /* 0x00000012e86c3c11 */ /* 0x000fc8000f8010ff */
[----:B-----5:R-:W-:Y:S02]  /*9bb0*/  @P3 LEA.HI.X R109, R232, UR16, R91, 0x2, P0 ;  /* 0x00000010e86d3c11 */ /* 0x020fe400080f145b */
[----:B------:R-:W3:Y:S01]  /*9bc0*/  LDL R91, [R1+0x158] ;  /* 0x00015800015b7983 */ /* 0x000ee20000100800 */
[----:B------:R-:W-:Y:S02]  /*9bd0*/  LOP3.LUT P4, RZ, R86, 0x10, RZ, 0xc0, !PT ;  /* 0x0000001056ff7812 */ /* 0x000fe4000788c0ff */
[----:B------:R-:W-:Y:S02]  /*9be0*/  LOP3.LUT R88, R88, 0xfffffffe, RZ, 0xc0, !PT ;  /* 0xfffffffe58587812 */ /* 0x000fe400078ec0ff */
[C---:B------:R-:W-:Y:S02]  /*9bf0*/  LOP3.LUT P1, RZ, R85.reuse, 0x20, RZ, 0xc0, !PT ;  /* 0x0000002055ff7812 */ /* 0x040fe4000782c0ff */
[----:B------:R-:W-:Y:S02]  /*9c00*/  @P6 LOP3.LUT R88, R88, 0x1, RZ, 0xfc, !PT ;  /* 0x0000000158586812 */ /* 0x000fe400078efcff */
[----:B------:R-:W-:-:S02]  /*9c10*/  LOP3.LUT P6, RZ, R85, 0x10, RZ, 0xc0, !PT ;  /* 0x0000001055ff7812 */ /* 0x000fc400078cc0ff */
[----:B------:R-:W-:-:S04]  /*9c20*/  LOP3.LUT R88, R88, 0xefffffff, RZ, 0xc0, !PT ;  /* 0xefffffff58587812 */ /* 0x000fc800078ec0ff */
[----:B------:R-:W-:Y:S02]  /*9c30*/  @P4 LOP3.LUT R88, R88, 0x10000000, RZ, 0xfc, !PT ;  /* 0x1000000058584812 */ /* 0x000fe400078efcff */
[----:B------:R-:W-:Y:S01]  /*9c40*/  LOP3.LUT P4, RZ, R86, 0x8, RZ, 0xc0, !PT ;  /* 0x0000000856ff7812 */ /* 0x000fe2000788c0ff */
[----:B------:R-:W-:-:S04]  /*9c50*/  @P1 IMAD R51, R51, c[0x0][0x16c], RZ ;  /* 0x00005b0033331a24 */ /* 0x000fc800078e02ff */
[----:B------:R-:W-:Y:S01]  /*9c60*/  @P6 IMAD R35, R35, c[0x0][0x16c], RZ ;  /* 0x00005b0023236a24 */ /* 0x000fe200078e02ff */
[----:B------:R-:W-:-:S04]  /*9c70*/  LOP3.LUT R88, R88, 0xdfffffff, RZ, 0xc0, !PT ;  /* 0xdfffffff58587812 */ /* 0x000fc800078ec0ff */
[----:B------:R-:W-:Y:S04]  /*9c80*/  @P6 STG.E [R72.64], R35 ;  /* 0x0000002348006986 */ /* 0x000fe8000c101904 */
[----:B------:R4:W-:Y:S01]  /*9c90*/  @P1 STG.E [R70.64], R51 ;  /* 0x0000003346001986 */ /* 0x0009e2000c101904 */
[----:B------:R-:W-:Y:S02]  /*9ca0*/  LOP3.LUT P1, RZ, R85, 0x80, RZ, 0xc0, !PT ;  /* 0x0000008055ff7812 */ /* 0x000fe4000782c0ff */
[----:B------:R-:W-:Y:S02]  /*9cb0*/  @P4 LOP3.LUT R88, R88, 0x20000000, RZ, 0xfc, !PT ;  /* 0x2000000058584812 */ /* 0x000fe400078efcff */
[----:B------:R-:W-:Y:S02]  /*9cc0*/  LOP3.LUT P4, RZ, R86, 0x4, RZ, 0xc0, !PT ;  /* 0x0000000456ff7812 */ /* 0x000fe4000788c0ff */
[----:B------:R-:W-:-:S02]  /*9cd0*/  LOP3.LUT R90, R90, 0xfffffffb, RZ, 0xc0, !PT ;  /* 0xfffffffb5a5a7812 */ /* 0x000fc400078ec0ff */
[----:B------:R-:W-:-:S05]  /*9ce0*/  LOP3.LUT R88, R88, 0xbfffffff, RZ, 0xc0, !PT ;  /* 0xbfffffff58587812 */ /* 0x000fca00078ec0ff */
[----:B------:R-:W-:Y:S02]  /*9cf0*/  @P1 LOP3.LUT R90, R90, 0x4, RZ, 0xfc, !PT ;  /* 0x000000045a5a1812 */ /* 0x000fe400078efcff */
[C---:B------:R-:W-:Y:S02]  /*9d00*/  LOP3.LUT P1, RZ, R85.reuse, 0x20000000, RZ, 0xc0, !PT ;  /* 0x2000000055ff7812 */ /* 0x040fe4000782c0ff */
[----:B------:R-:W-:Y:S02]  /*9d10*/  @P4 LOP3.LUT R88, R88, 0x40000000, RZ, 0xfc, !PT ;  /* 0x4000000058584812 */ /* 0x000fe400078efcff */
[----:B------:R-:W-:Y:S02]  /*9d20*/  LOP3.LUT P4, RZ, R86, 0x2, RZ, 0xc0, !PT ;  /* 0x0000000256ff7812 */ /* 0x000fe4000788c0ff */
[----:B------:R-:W-:Y:S02]  /*9d30*/  LOP3.LUT P5, RZ, R85, 0x100, RZ, 0xc0, !PT ;  /* 0x0000010055ff7812 */ /* 0x000fe400078ac0ff */
[----:B------:R-:W-:-:S02]  /*9d40*/  LOP3.LUT R90, R90, 0xfffffff7, RZ, 0xc0, !PT ;  /* 0xfffffff75a5a7812 */ /* 0x000fc400078ec0ff */
[----:B------:R-:W-:-:S03]  /*9d50*/  LOP3.LUT R88, R88, 0x7fffffff, RZ, 0xc0, !PT ;  /* 0x7fffffff58587812 */ /* 0x000fc600078ec0ff */
[----:B------:R-:W-:Y:S02]  /*9d60*/  @P1 LOP3.LUT R90, R90, 0x8, RZ, 0xfc, !PT ;  /* 0x000000085a5a1812 */ /* 0x000fe400078efcff */
[----:B------:R-:W-:Y:S02]  /*9d70*/  LOP3.LUT P1, RZ, R85, 0x10000000, RZ, 0xc0, !PT ;  /* 0x1000000055ff7812 */ /* 0x000fe4000782c0ff */
[----:B------:R-:W-:Y:S02]  /*9d80*/  @P4 LOP3.LUT R88, R88, 0x80000000, RZ, 0xfc, !PT ;  /* 0x8000000058584812 */ /* 0x000fe400078efcff */
[----:B------:R-:W-:Y:S02]  /*9d90*/  LOP3.LUT P4, RZ, R86, 0x1, RZ, 0xc0, !PT ;  /* 0x0000000156ff7812 */ /* 0x000fe4000788c0ff */
[----:B------:R-:W-:-:S04]  /*9da0*/  LOP3.LUT R90, R90, 0xfffffffd, RZ, 0xc0, !PT ;  /* 0xfffffffd5a5a7812 */ /* 0x000fc800078ec0ff */
[----:B------:R-:W-:-:S04]  /*9db0*/  @P5 LOP3.LUT R90, R90, 0x2, RZ, 0xfc, !PT ;  /* 0x000000025a5a5812 */ /* 0x000fc800078efcff */
[----:B------:R-:W-:Y:S02]  /*9dc0*/  LOP3.LUT R90, R90, 0xfffffffe, RZ, 0xc0, !PT ;  /* 0xfffffffe5a5a7812 */ /* 0x000fe400078ec0ff */
[----:B------:R-:W-:Y:S02]  /*9dd0*/  @P1 LEA R106, P0, R230, UR18, 0x2 ;  /* 0x00000012e66a1c11 */ /* 0x000fe4000f8010ff */
[----:B------:R-:W-:Y:S02]  /*9de0*/  @P4 LOP3.LUT R90, R90, 0x1, RZ, 0xfc, !PT ;  /* 0x000000015a5a4812 */ /* 0x000fe400078efcff */
[----:B------:R-:W-:Y:S02]  /*9df0*/  @P1 LEA.HI.X R107, R230, UR16, R158, 0x2, P0 ;  /* 0x00000010e66b1c11 */ /* 0x000fe400080f149e */
[----:B------:R-:W-:Y:S01]  /*9e00*/  LOP3.LUT P1, RZ, R90, 0x8, RZ, 0xc0, !PT ;  /* 0x000000085aff7812 */ /* 0x000fe2000782c0ff */
[----:B------:R-:W5:-:S12]  /*9e10*/  LDL R158, [R1+0x16c] ;  /* 0x00016c00019e7983 */ /* 0x000f580000100800 */
[C---:B0-----:R-:W-:Y:S02]  /*9e20*/  @P1 LEA R104, P0, R228.reuse, UR18, 0x2 ;  /* 0x00000012e4681c11 */ /* 0x041fe4000f8010ff */
[C---:B------:R-:W-:Y:S02]  /*9e30*/  LOP3.LUT P5, RZ, R85.reuse, 0x40000000, RZ, 0xc0, !PT ;  /* 0x4000000055ff7812 */ /* 0x040fe400078ac0ff */
[----:B---3--:R-:W-:Y:S02]  /*9e40*/  @P1 LEA.HI.X R105, R228, UR16, R91, 0x2, P0 ;  /* 0x00000010e4691c11 */ /* 0x008fe400080f145b */
[----:B------:R-:W3:Y:S01]  /*9e50*/  LDL R91, [R1+0x170] ;  /* 0x00017000015b7983 */ /* 0x000ee20000100800 */
[----:B------:R-:W-:-:S08]  /*9e60*/  LOP3.LUT P4, RZ, R85, 0x80000000, RZ, 0xc0, !PT ;  /* 0x8000000055ff7812 */ /* 0x000fd0000788c0ff */
[----:B-1----:R-:W-:-:S04]  /*9e70*/  @P5 LEA R102, P0, R226, UR18, 0x2 ;  /* 0x00000012e2665c11 */ /* 0x002fc8000f8010ff */
[----:B------:R-:W-:Y:S02]  /*9e80*/  @P5 LEA.HI.X R103, R226, UR16, R162, 0x2, P0 ;  /* 0x00000010e2675c11 */ /* 0x000fe400080f14a2 */
[----:B------:R-:W-:Y:S01]  /*9e90*/  LOP3.LUT P2, RZ, R85, 0x40, RZ, 0xc0, !PT ;  /* 0x0000004055ff7812 */ /* 0x000fe2000784c0ff */
[----:B------:R-:W2:Y:S01]  /*9ea0*/  LDL R162, [R1+0x174] ;  /* 0x0001740001a27983 */ /* 0x000ea20000100800 */
[----:B------:R-:W-:-:S04]  /*9eb0*/  @P4 LEA R100, P0, R224, UR18, 0x2 ;  /* 0x00000012e0644c11 */ /* 0x000fc8000f8010ff */
[----:B------:R-:W-:Y:S02]  /*9ec0*/  @P4 LEA.HI.X R101, R224, UR16, R161, 0x2, P0 ;  /* 0x00000010e0654c11 */ /* 0x000fe400080f14a1 */
[C---:B------:R-:W-:Y:S01]  /*9ed0*/  LOP3.LUT P4, RZ, R90.reuse, 0x1, RZ, 0xc0, !PT ;  /* 0x000000015aff7812 */ /* 0x040fe2000788c0ff */
[----:B------:R-:W2:Y:S01]  /*9ee0*/  LDL R161, [R1+0x178] ;  /* 0x0001780001a17983 */ /* 0x000ea20000100800 */
[C---:B------:R-:W-:Y:S02]  /*9ef0*/  LOP3.LUT P1, RZ, R90.reuse, 0x4, RZ, 0xc0, !PT ;  /* 0x000000045aff7812 */ /* 0x040fe4000782c0ff */
[----:B------:R-:W-:-:S09]  /*9f00*/  LOP3.LUT P5, RZ, R90, 0x2, RZ, 0xc0, !PT ;  /* 0x000000025aff7812 */ /* 0x000fd200078ac0ff */
[----:B------:R-:W-:-:S04]  /*9f10*/  @P4 LEA R98, P0, R222, UR18, 0x2 ;  /* 0x00000012de624c11 */ /* 0x000fc8000f8010ff */
[----:B------:R-:W-:Y:S02]  /*9f20*/  @P4 LEA.HI.X R99, R222, UR16, R160, 0x2, P0 ;  /* 0x00000010de634c11 */ /* 0x000fe400080f14a0 */
[----:B------:R-:W-:Y:S01]  /*9f30*/  LOP3.LUT P0, RZ, R85, 0x200, RZ, 0xc0, !PT ;  /* 0x0000020055ff7812 */ /* 0x000fe2000780c0ff */
[----:B------:R-:W-:Y:S01]  /*9f40*/  @P2 IMAD R4, R4, c[0x0][0x16c], RZ ;  /* 0x00005b0004042a24 */ /* 0x000fe200078e02ff */
[----:B------:R-:W-:Y:S01]  /*9f50*/  LOP3.LUT P4, RZ, R88, 0x80000000, RZ, 0xc0, !PT ;  /* 0x8000000058ff7812 */ /* 0x000fe2000788c0ff */
[----:B------:R-:W-:Y:S01]  /*9f60*/  @P1 IMAD R20, R20, c[0x0][0x16c], RZ ;  /* 0x00005b0014141a24 */ /* 0x000fe200078e02ff */
[----:B------:R-:W4:Y:S01]  /*9f70*/  LDL R160, [R1+0x17c] ;  /* 0x00017c0001a07983 */ /* 0x000f220000100800 */
[----:B------:R-:W-:-:S03]  /*9f80*/  @P5 IMAD R36, R36, c[0x0][0x16c], RZ ;  /* 0x00005b0024245a24 */ /* 0x000fc600078e02ff */
[----:B------:R-:W-:Y:S05]  /*9f90*/  @P2 STG.E [R68.64], R4 ;  /* 0x0000000444002986 */ /* 0x000fea000c101904 */
[----:B------:R-:W-:Y:S01]  /*9fa0*/  @P0 IMAD R52, R52, c[0x0][0x16c], RZ ;  /* 0x00005b0034340a24 */ /* 0x000fe200078e02ff */
[----:B------:R-:W-:Y:S04]  /*9fb0*/  @P1 STG.E [R110.64], R20 ;  /* 0x000000146e001986 */ /* 0x000fe8000c101904 */
[----:B------:R-:W-:Y:S04]  /*9fc0*/  @P5 STG.E [R112.64], R36 ;  /* 0x0000002470005986 */ /* 0x000fe8000c101904 */
[----:B------:R0:W-:Y:S01]  /*9fd0*/  @P0 STG.E [R126.64], R52 ;  /* 0x000000347e000986 */ /* 0x0001e2000c101904 */
[----:B------:R-:W-:-:S04]  /*9fe0*/  @P4 LEA R92, P0, R220, UR18, 0x2 ;  /* 0x00000012dc5c4c11 */ /* 0x000fc8000f8010ff */
[----:B------:R-:W-:Y:S02]  /*9ff0*/  @P4 LEA.HI.X R93, R220, UR16, R159, 0x2, P0 ;  /* 0x00000010dc5d4c11 */ /* 0x000fe400080f149f */
[----:B------:R-:W-:Y:S01]  /*a000*/  LOP3.LUT P0, RZ, R85, 0x400, RZ, 0xc0, !PT ;  /* 0x0000040055ff7812 */ /* 0x000fe2000780c0ff */
[----:B------:R-:W4:Y:S01]  /*a010*/  LDL R159, [R1+0x180] ;  /* 0x00018000019f7983 */ /* 0x000f220000100800 */
[----:B------:R-:W-:-:S11]  /*a020*/  LOP3.LUT P4, RZ, R88, 0x40000000, RZ, 0xc0, !PT ;  /* 0x4000000058ff7812 */ /* 0x000fd6000788c0ff */
[----:B------:R-:W-:-:S05]  /*a030*/  @P0 IMAD R5, R5, c[0x0][0x16c], RZ ;  /* 0x00005b0005050a24 */ /* 0x000fca00078e02ff */
[----:B------:R-:W-:Y:S01]  /*a040*/  @P0 STG.E [R118.64], R5 ;  /* 0x0000000576000986 */ /* 0x000fe2000c101904 */
[----:B------:R-:W-:-:S04]  /*a050*/  @P4 LEA R82, P0, R218, UR18, 0x2 ;  /* 0x00000012da524c11 */ /* 0x000fc8000f8010ff */
[----:B-----5:R-:W-:Y:S02]  /*a060*/  @P4 LEA.HI.X R83, R218, UR16, R158, 0x2, P0 ;  /* 0x00000010da534c11 */ /* 0x020fe400080f149e */
[----:B------:R-:W-:Y:S01]  /*a070*/  LOP3.LUT P4, RZ, R88, 0x20000000, RZ, 0xc0, !PT ;  /* 0x2000000058ff7812 */ /* 0x000fe2000788c0ff */
[----:B------:R-:W5:-:S12]  /*a080*/  LDL R158, [R1+0x184] ;  /* 0x00018400019e7983 */ /* 0x000f580000100800 */
[----:B------:R-:W-:-:S04]  /*a090*/  @P4 LEA R80, P0, R216, UR18, 0x2 ;  /* 0x00000012d8504c11 */ /* 0x000fc8000f8010ff */
[----:B---3--:R-:W-:Y:S02]  /*a0a0*/  @P4 LEA.HI.X R81, R216, UR16, R91, 0x2, P0 ;  /* 0x00000010d8514c11 */ /* 0x008fe400080f145b */
[----:B------:R-:W3:Y:S01]  /*a0b0*/  LDL R91, [R1+0x188] ;  /* 0x00018800015b7983 */ /* 0x000ee20000100800 */
[----:B------:R-:W-:Y:S02]  /*a0c0*/  LOP3.LUT P0, RZ, R85, 0x800, RZ, 0xc0, !PT ;  /* 0x0000080055ff7812 */ /* 0x000fe4000780c0ff */
[----:B------:R-:W-:Y:S02]  /*a0d0*/  LOP3.LUT P4, RZ, R88, 0x10000000, RZ, 0xc0, !PT ;  /* 0x1000000058ff7812 */ /* 0x000fe4000788c0ff */
[C---:B------:R-:W-:Y:S02]  /*a0e0*/  LOP3.LUT P3, RZ, R86.reuse, 0x20, RZ, 0xc0, !PT ;  /* 0x0000002056ff7812 */ /* 0x040fe4000786c0ff */
[----:B------:R-:W-:-:S07]  /*a0f0*/  LOP3.LUT P2, RZ, R86, 0x40, RZ, 0xc0, !PT ;  /* 0x0000004056ff7812 */ /* 0x000fce000784c0ff */
[----:B------:R-:W-:Y:S01]  /*a100*/  @P0 IMAD R21, R21, c[0x0][0x16c], RZ ;  /* 0x00005b0015150a24 */ /* 0x000fe200078e02ff */
[----:B------:R-:W-:-:S04]  /*a110*/  LOP3.LUT P1, RZ, R86, 0x80, RZ, 0xc0, !PT ;  /* 0x0000008056ff7812 */ /* 0x000fc8000782c0ff */
[----:B------:R-:W-:Y:S01]  /*a120*/  @P0 STG.E [R140.64], R21 ;  /* 0x000000158c000986 */ /* 0x000fe2000c101904 */
[----:B--2---:R-:W-:-:S04]  /*a130*/  @P4 LEA R78, P0, R214, UR18, 0x2 ;  /* 0x00000012d64e4c11 */ /* 0x004fc8000f8010ff */
[----:B------:R-:W-:Y:S02]  /*a140*/  @P4 LEA.HI.X R79, R214, UR16, R162, 0x2, P0 ;  /* 0x00000010d64f4c11 */ /* 0x000fe400080f14a2 */
[C---:B------:R-:W-:Y:S01]  /*a150*/  @P3 LEA R76, P0, R212.reuse, UR18, 0x2 ;  /* 0x00000012d44c3c11 */ /* 0x040fe2000f8010ff */
[----:B------:R-:W2:Y:S03]  /*a160*/  LDL R162, [R1+0x198] ;  /* 0x0001980001a27983 */ /* 0x000ea60000100800 */
[----:B------:R-:W-:Y:S02]  /*a170*/  @P3 LEA.HI.X R77, R212, UR16, R161, 0x2, P0 ;  /* 0x00000010d44d3c11 */ /* 0x000fe400080f14a1 */
[----:B------:R-:W-:Y:S01]  /*a180*/  @P2 LEA R74, P0, R210, UR18, 0x2 ;  /* 0x00000012d24a2c11 */ /* 0x000fe2000f8010ff */
[----:B------:R-:W2:Y:S01]  /*a190*/  LDL R161, [R1+0x19c] ;  /* 0x00019c0001a17983 */ /* 0x000ea20000100800 */
[----:B------:R-:W-:-:S02]  /*a1a0*/  LOP3.LUT P4, RZ, R88, 0x8000000, RZ, 0xc0, !PT ;  /* 0x0800000058ff7812 */ /* 0x000fc4000788c0ff */
[----:B------:R-:W-:Y:S02]  /*a1b0*/  LOP3.LUT R88, R88, 0xffffefff, RZ, 0xc0, !PT ;  /* 0xffffefff58587812 */ /* 0x000fe400078ec0ff */
[----:B----4-:R-:W-:Y:S02]  /*a1c0*/  @P2 LEA.HI.X R75, R210, UR16, R160, 0x2, P0 ;  /* 0x00000010d24b2c11 */ /* 0x010fe400080f14a0 */
[----:B------:R-:W-:Y:S01]  /*a1d0*/  @P1 LEA R70, P0, R208, UR18, 0x2 ;  /* 0x00000012d0461c11 */ /* 0x000fe2000f8010ff */
[----:B------:R-:W4:Y:S01]  /*a1e0*/  LDL R160, [R1+0x1a0] ;  /* 0x0001a00001a07983 */ /* 0x000f220000100800 */
[----:B------:R-:W-:Y:S02]  /*a1f0*/  @P3 LOP3.LUT R88, R88, 0x1000, RZ, 0xfc, !PT ;  /* 0x0000100058583812 */ /* 0x000fe400078efcff */
[C---:B------:R-:W-:Y:S02]  /*a200*/  LOP3.LUT P6, RZ, R85.reuse, 0x1000, RZ, 0xc0, !PT ;  /* 0x0000100055ff7812 */ /* 0x040fe400078cc0ff */
[----:B------:R-:W-:-:S02]  /*a210*/  LOP3.LUT P5, RZ, R85, 0x2000, RZ, 0xc0, !PT ;  /* 0x0000200055ff7812 */ /* 0x000fc400078ac0ff */
[----:B------:R-:W-:-:S04]  /*a220*/  LOP3.LUT R88, R88, 0xffffdfff, RZ, 0xc0, !PT ;  /* 0xffffdfff58587812 */ /* 0x000fc800078ec0ff */
[----:B------:R-:W-:Y:S02]  /*a230*/  @P2 LOP3.LUT R88, R88, 0x2000, RZ, 0xfc, !PT ;  /* 0x0000200058582812 */ /* 0x000fe400078efcff */
[----:B------:R-:W-:Y:S02]  /*a240*/  LOP3.LUT P2, RZ, R86, 0x100, RZ, 0xc0, !PT ;  /* 0x0000010056ff7812 */ /* 0x000fe4000784c0ff */
[----:B------:R-:W-:Y:S02]  /*a250*/  @P1 LEA.HI.X R71, R208, UR16, R159, 0x2, P0 ;  /* 0x00000010d0471c11 */ /* 0x000fe400080f149f */
[----:B------:R-:W-:Y:S01]  /*a260*/  LOP3.LUT P0, RZ, R85, 0x4000, RZ, 0xc0, !PT ;  /* 0x0000400055ff7812 */ /* 0x000fe2000780c0ff */
[----:B------:R-:W-:Y:S01]  /*a270*/  @P6 IMAD R37, R37, c[0x0][0x16c], RZ ;  /* 0x00005b0025256a24 */ /* 0x000fe200078e02ff */
[----:B------:R-:W-:Y:S01]  /*a280*/  LOP3.LUT P3, RZ, R86, 0x200, RZ, 0xc0, !PT ;  /* 0x0000020056ff7812 */ /* 0x000fe2000786c0ff */
[----:B------:R-:W-:Y:S01]  /*a290*/  @P5 IMAD R53, R53, c[0x0][0x16c], RZ ;  /* 0x00005b0035355a24 */ /* 0x000fe200078e02ff */
[----:B------:R-:W2:Y:S04]  /*a2a0*/  LDL R159, [R1+0x1a4] ;  /* 0x0001a400019f7983 */ /* 0x000ea80000100800 */
[----:B------:R-:W-:Y:S05]  /*a2b0*/  @P6 STG.E [R124.64], R37 ;  /* 0x000000257c006986 */ /* 0x000fea000c101904 */
[----:B------:R-:W-:Y:S01]  /*a2c0*/  @P0 IMAD R6, R6, c[0x0][0x16c], RZ ;  /* 0x00005b0006060a24 */ /* 0x000fe200078e02ff */
[----:B------:R5:W-:Y:S04]  /*a2d0*/  @P5 STG.E [R122.64], R53 ;  /* 0x000000357a005986 */ /* 0x000be8000c101904 */
[----:B------:R-:W-:Y:S01]  /*a2e0*/  @P0 STG.E [R138.64], R6 ;  /* 0x000000068a000986 */ /* 0x000fe2000c101904 */
[----:B0-----:R-:W-:-:S04]  /*a2f0*/  @P2 LEA R52, P0, R206, UR18, 0x2 ;  /* 0x00000012ce342c11 */ /* 0x001fc8000f8010ff */
[----:B-----5:R-:W-:Y:S02]  /*a300*/  @P2 LEA.HI.X R53, R206, UR16, R158, 0x2, P0 ;  /* 0x00000010ce352c11 */ /* 0x020fe400080f149e */
[C---:B------:R-:W-:Y:S01]  /*a310*/  @P3 LEA R50, P0, R204.reuse, UR18, 0x2 ;  /* 0x00000012cc323c11 */ /* 0x040fe2000f8010ff */
[----:B------:R-:W5:Y:S03]  /*a320*/  LDL R158, [R1+0x18c] ;  /* 0x00018c00019e7983 */ /* 0x000f660000100800 */
[----:B---3--:R-:W-:Y:S02]  /*a330*/  @P3 LEA.HI.X R51, R204, UR16, R91, 0x2, P0 ;  /* 0x00000010cc333c11 */ /* 0x008fe400080f145b */
[----:B------:R-:W3:Y:S01]  /*a340*/  LDL R91, [R1+0x190] ;  /* 0x00019000015b7983 */ /* 0x000ee20000100800 */
[----:B------:R-:W-:-:S04]  /*a350*/  LOP3.LUT R88, R88, 0xffffbfff, RZ, 0xc0, !PT ;  /* 0xffffbfff58587812 */ /* 0x000fc800078ec0ff */
[----:B------:R-:W-:Y:S02]  /*a360*/  @P1 LOP3.LUT R88, R88, 0x4000, RZ, 0xfc, !PT ;  /* 0x0000400058581812 */ /* 0x000fe400078efcff */
[----:B------:R-:W-:Y:S02]  /*a370*/  LOP3.LUT P1, RZ, R86, 0x20000, RZ, 0xc0, !PT ;  /* 0x0002000056ff7812 */ /* 0x000fe4000782c0ff */
[----:B------:R-:W-:-:S11]  /*a380*/  LOP3.LUT R88, R88, 0xffdfffff, RZ, 0xc0, !PT ;  /* 0xffdfffff58587812 */ /* 0x000fd600078ec0ff */
        /* <DEDUP_REMOVED lines=13> */
[C---:B------:R-:W-:Y:S02]  /*a460*/  LOP3.LUT P1, RZ, R86.reuse, 0x1000, RZ, 0xc0, !PT ;  /* 0x0000100056ff7812 */ /* 0x040fe4000782c0ff */
[----:B------:R-:W-:Y:S02]  /*a470*/  LOP3.LUT P5, RZ, R86, 0x400, RZ, 0xc0, !PT ;  /* 0x0000040056ff7812 */ /* 0x000fe400078ac0ff */
[----:B------:R-:W-:-:S09]  /*a480*/  LOP3.LUT R88, R88, 0xfbffffff, RZ, 0xc0, !PT ;  /* 0xfbffffff58587812 */ /* 0x000fd200078ec0ff */
[----:B------:R-:W-:Y:S02]  /*a490*/  @P1 LOP3.LUT R88, R88, 0x4000000, RZ, 0xfc, !PT ;  /* 0x0400000058581812 */ /* 0x000fe400078efcff */
[----:B------:R-:W-:Y:S02]  /*a4a0*/  LOP3.LUT P1, RZ, R86, 0x800, RZ, 0xc0, !PT ;  /* 0x0000080056ff7812 */ /* 0x000fe4000782c0ff */
[----:B------:R-:W-:-:S04]  /*a4b0*/  @P5 LEA R34, P0, R202, UR18, 0x2 ;  /* 0x00000012ca225c11 */ /* 0x000fc8000f8010ff */
[----:B-----5:R-:W-:-:S07]  /*a4c0*/  @P5 LEA.HI.X R35, R202, UR16, R158, 0x2, P0 ;  /* 0x00000010ca235c11 */ /* 0x020fce00080f149e */
[----:B------:R-:W-:Y:S01]  /*a4d0*/  @P1 LEA R2, P0, R200, UR18, 0x2 ;  /* 0x00000012c8021c11 */ /* 0x000fe2000f8010ff */
[----:B------:R-:W5:Y:S01]  /*a4e0*/  LDL R158, [R1+0x1a8] ;  /* 0x0001a800019e7983 */ /* 0x000f620000100800 */
[----:B------:R-:W-:Y:S01]  /*a4f0*/  LOP3.LUT P6, RZ, R85, 0x8000, RZ, 0xc0, !PT ;  /* 0x0000800055ff7812 */ /* 0x000fe200078cc0ff */
[----:B------:R-:W-:-:S12]  /*a500*/  @P4 IMAD R38, R38, c[0x0][0x16c], RZ ;  /* 0x00005b0026264a24 */ /* 0x000fd800078e02ff */
[----:B------:R-:W-:-:S05]  /*a510*/  @P6 IMAD R22, R22, c[0x0][0x16c], RZ ;  /* 0x00005b0016166a24 */ /* 0x000fca00078e02ff */
[----:B------:R0:W-:Y:S04]  /*a520*/  @P6 STG.E [R136.64], R22 ;  /* 0x0000001688006986 */ /* 0x0001e8000c101904 */
[----:B------:R-:W-:Y:S01]  /*a530*/  @P4 STG.E [R120.64], R38 ;  /* 0x0000002678004986 */ /* 0x000fe2000c101904 */
[----:B---3--:R-:W-:-:S03]  /*a540*/  @P1 LEA.HI.X R3, R200, UR16, R91, 0x2, P0 ;  /* 0x00000010c8031c11 */ /* 0x008fc600080f145b */
[----:B------:R-:W3:Y:S01]  /*a550*/  LDL R91, [R1+0x1ac] ;  /* 0x0001ac00015b7983 */ /* 0x000ee20000100800 */
[----:B------:R-:W-:-:S13]  /*a560*/  LOP3.LUT P1, RZ, R88, 0x4000000, RZ, 0xc0, !PT ;  /* 0x0400000058ff7812 */ /* 0x000fda000782c0ff */
[----:B------:R-:W-:-:S04]  /*a570*/  @P1 LEA R20, P0, R198, UR18, 0x2 ;  /* 0x00000012c6141c11 */ /* 0x000fc8000f8010ff */
[----:B------:R-:W-:Y:S02]  /*a580*/  @P1 LEA.HI.X R21, R198, UR16, R163, 0x2, P0 ;  /* 0x00000010c6151c11 */ /* 0x000fe400080f14a3 */
[----:B------:R-:W-:Y:S02]  /*a590*/  LOP3.LUT P0, RZ, R85, 0x20000, RZ, 0xc0, !PT ;  /* 0x0002000055ff7812 */ /* 0x000fe4000780c0ff */
[----:B------:R-:W-:-:S11]  /*a5a0*/  LOP3.LUT P1, RZ, R88, 0x2000000, RZ, 0xc0, !PT ;  /* 0x0200000058ff7812 */ /* 0x000fd6000782c0ff */
[----:B------:R-:W-:-:S05]  /*a5b0*/  @P0 IMAD R54, R54, c[0x0][0x16c], RZ ;  /* 0x00005b0036360a24 */ /* 0x000fca00078e02ff */
[----:B------:R-:W-:Y:S01]  /*a5c0*/  @P0 STG.E [R146.64], R54 ;  /* 0x0000003692000986 */ /* 0x000fe2000c101904 */
[----:B------:R-:W-:-:S04]  /*a5d0*/  @P1 LEA R18, P0, R196, UR18, 0x2 ;  /* 0x00000012c4121c11 */ /* 0x000fc8000f8010ff */
[----:B--2---:R-:W-:Y:S02]  /*a5e0*/  @P1 LEA.HI.X R19, R196, UR16, R162, 0x2, P0 ;  /* 0x00000010c4131c11 */ /* 0x004fe400080f14a2 */
[----:B------:R-:W-:Y:S02]  /*a5f0*/  LOP3.LUT P0, RZ, R85, 0x40000, RZ, 0xc0, !PT ;  /* 0x0004000055ff7812 */ /* 0x000fe4000780c0ff */
[----:B------:R-:W-:-:S11]  /*a600*/  LOP3.LUT P1, RZ, R88, 0x1000000, RZ, 0xc0, !PT ;  /* 0x0100000058ff7812 */ /* 0x000fd6000782c0ff */
[----:B------:R-:W-:-:S05]  /*a610*/  @P0 IMAD R7, R7, c[0x0][0x16c], RZ ;  /* 0x00005b0007070a24 */ /* 0x000fca00078e02ff */
[----:B------:R-:W-:Y:S01]  /*a620*/  @P0 STG.E [R134.64], R7 ;  /* 0x0000000786000986 */ /* 0x000fe2000c101904 */
[----:B------:R-:W-:-:S04]  /*a630*/  @P1 LEA R4, P0, R194, UR18, 0x2 ;  /* 0x00000012c2041c11 */ /* 0x000fc8000f8010ff */
[----:B------:R-:W-:Y:S02]  /*a640*/  @P1 LEA.HI.X R5, R194, UR16, R161, 0x2, P0 ;  /* 0x00000010c2051c11 */ /* 0x000fe400080f14a1 */
[----:B------:R-:W-:-:S13]  /*a650*/  LOP3.LUT P1, RZ, R88, 0x800000, RZ, 0xc0, !PT ;  /* 0x0080000058ff7812 */ /* 0x000fda000782c0ff */
[----:B------:R-:W-:-:S04]  /*a660*/  @P1 LEA R36, P0, R192, UR18, 0x2 ;  /* 0x00000012c0241c11 */ /* 0x000fc8000f8010ff */
[----:B----4-:R-:W-:Y:S02]  /*a670*/  @P1 LEA.HI.X R37, R192, UR16, R160, 0x2, P0 ;  /* 0x00000010c0251c11 */ /* 0x010fe400080f14a0 */
[----:B------:R-:W-:Y:S02]  /*a680*/  LOP3.LUT P0, RZ, R85, 0x80000, RZ, 0xc0, !PT ;  /* 0x0008000055ff7812 */ /* 0x000fe4000780c0ff */
[----:B------:R-:W-:-:S11]  /*a690*/  LOP3.LUT P1, RZ, R88, 0x400000, RZ, 0xc0, !PT ;  /* 0x0040000058ff7812 */ /* 0x000fd6000782c0ff */
[----:B------:R-:W-:-:S05]  /*a6a0*/  @P0 IMAD R23, R23, c[0x0][0x16c], RZ ;  /* 0x00005b0017170a24 */ /* 0x000fca00078e02ff */
[----:B------:R1:W-:Y:S01]  /*a6b0*/  @P0 STG.E [R132.64], R23 ;  /* 0x0000001784000986 */ /* 0x0003e2000c101904 */
[----:B0-----:R-:W-:-:S04]  /*a6c0*/  @P1 LEA R22, P0, R190, UR18, 0x2 ;  /* 0x00000012be161c11 */ /* 0x001fc8000f8010ff */
[----:B-1----:R-:W-:Y:S02]  /*a6d0*/  @P1 LEA.HI.X R23, R190, UR16, R159, 0x2, P0 ;  /* 0x00000010be171c11 */ /* 0x002fe400080f149f */
[----:B------:R-:W2:Y:S01]  /*a6e0*/  LDL R159, [R1+0x1b0] ;  /* 0x0001b000019f7983 */ /* 0x000ea20000100800 */
[----:B------:R-:W-:Y:S02]  /*a6f0*/  LOP3.LUT P0, RZ, R85, 0x100000, RZ, 0xc0, !PT ;  /* 0x0010000055ff7812 */ /* 0x000fe4000780c0ff */
[----:B------:R-:W-:Y:S02]  /*a700*/  LOP3.LUT P1, RZ, R88, 0x200000, RZ, 0xc0, !PT ;  /* 0x0020000058ff7812 */ /* 0x000fe4000782c0ff */
[----:B------:R-:W-:-:S09]  /*a710*/  LOP3.LUT P2, RZ, R86, 0x40000, RZ, 0xc0, !PT ;  /* 0x0004000056ff7812 */ /* 0x000fd2000784c0ff */
[----:B------:R-:W-:-:S05]  /*a720*/  @P0 IMAD R39, R39, c[0x0][0x16c], RZ ;  /* 0x00005b0027270a24 */ /* 0x000fca00078e02ff */
[----:B------:R-:W-:Y:S01]  /*a730*/  @P0 STG.E [R144.64], R39 ;  /* 0x0000002790000986 */ /* 0x000fe2000c101904 */
[----:B------:R-:W-:-:S04]  /*a740*/  @P1 LEA R6, P0, R188, UR18, 0x2 ;  /* 0x00000012bc061c11 */ /* 0x000fc8000f8010ff */
[----:B-----5:R-:W-:Y:S02]  /*a750*/  @P1 LEA.HI.X R7, R188, UR16, R158, 0x2, P0 ;  /* 0x00000010bc071c11 */ /* 0x020fe400080f149e */
[----:B------:R-:W-:Y:S01]  /*a760*/  @P2 LEA R68, P0, R186, UR18, 0x2 ;  /* 0x00000012ba442c11 */ /* 0x000fe2000f8010ff */
[----:B------:R-:W4:Y:S01]  /*a770*/  LDL R158, [R1+0x1b4] ;  /* 0x0001b400019e7983 */ /* 0x000f220000100800 */
[----:B------:R-:W-:Y:S02]  /*a780*/  LOP3.LUT P1, RZ, R85, 0x20000000, RZ, 0xc0, !PT ;  /* 0x2000000055ff7812 */ /* 0x000fe4000782c0ff */
[----:B------:R-:W-:-:S11]  /*a790*/  LOP3.LUT R88, R88, 0xffff7fff, RZ, 0xc0, !PT ;  /* 0xffff7fff58587812 */ /* 0x000fd600078ec0ff */
[----:B------:R-:W-:Y:S02]  /*a7a0*/  @P1 LOP3.LUT R88, R88, 0x8000, RZ, 0xfc, !PT ;  /* 0x0000800058581812 */ /* 0x000fe400078efcff */
[----:B------:R-:W-:Y:S02]  /*a7b0*/  LOP3.LUT P1, RZ, R85, 0x10000000, RZ, 0xc0, !PT ;  /* 0x1000000055ff7812 */ /* 0x000fe4000782c0ff */
[----:B------:R-:W-:Y:S02]  /*a7c0*/  LOP3.LUT R88, R88, 0xfffeffff, RZ, 0xc0, !PT ;  /* 0xfffeffff58587812 */ /* 0x000fe400078ec0ff */
[----:B---3--:R-:W-:Y:S02]  /*a7d0*/  @P2 LEA.HI.X R69, R186, UR16, R91, 0x2, P0 ;  /* 0x00000010ba452c11 */ /* 0x008fe400080f145b */
[----:B------:R-:W3:Y:S07]  /*a7e0*/  LDL R91, [R1+0x1b8] ;  /* 0x0001b800015b7983 */ /* 0x000eee0000100800 */
[----:B------:R-:W-:-:S02]  /*a7f0*/  @P1 LOP3.LUT R88, R88, 0x10000, RZ, 0xfc, !PT ;  /* 0x0001000058581812 */ /* 0x000fc400078efcff */
[----:B------:R-:W-:Y:S02]  /*a800*/  LOP3.LUT P1, RZ, R85, 0x8000000, RZ, 0xc0, !PT ;  /* 0x0800000055ff7812 */ /* 0x000fe4000782c0ff */
[----:B------:R-:W-:-:S11]  /*a810*/  LOP3.LUT R88, R88, 0xfffdffff, RZ, 0xc0, !PT ;  /* 0xfffdffff58587812 */ /* 0x000fd600078ec0ff */
[----:B------:R-:W-:Y:S02]  /*a820*/  @P1 LOP3.LUT R88, R88, 0x20000, RZ, 0xfc, !PT ;  /* 0x0002000058581812 */ /* 0x000fe400078efcff */
[----:B------:R-:W-:Y:S02]  /*a830*/  LOP3.LUT P1, RZ, R85, 0x4000000, RZ, 0xc0, !PT ;  /* 0x0400000055ff7812 */ /* 0x000fe4000782c0ff */
[----:B------:R-:W-:-:S11]  /*a840*/  LOP3.LUT R88, R88, 0xfffbffff, RZ, 0xc0, !PT ;  /* 0xfffbffff58587812 */ /* 0x000fd600078ec0ff */
[----:B------:R-:W-:Y:S02]  /*a850*/  @P1 LOP3.LUT R88, R88, 0x40000, RZ, 0xfc, !PT ;  /* 0x0004000058581812 */ /* 0x000fe400078efcff */
[C---:B------:R-:W-:Y:S02]  /*a860*/  LOP3.LUT P1, RZ, R85.reuse, 0x2000000, RZ, 0xc0, !PT ;  /* 0x0200000055ff7812 */ /* 0x040fe4000782c0ff */
[----:B------:R-:W-:Y:S02]  /*a870*/  LOP3.LUT R88, R88, 0xfff7ffff, RZ, 0xc0, !PT ;  /* 0xfff7ffff58587812 */ /* 0x000fe400078ec0ff */
[----:B------:R-:W-:Y:S02]  /*a880*/  LOP3.LUT P3, RZ, R85, 0x200000, RZ, 0xc0, !PT ;  /* 0x0020000055ff7812 */ /* 0x000fe4000786c0ff */
[----:B------:R-:W-:-:S07]  /*a890*/  LOP3.LUT P6, RZ, R86, 0x80000, RZ, 0xc0, !PT ;  /* 0x0008000056ff7812 */ /* 0x000fce00078cc0ff */
[----:B------:R-:W-:Y:S02]  /*a8a0*/  @P1 LOP3.LUT R88, R88, 0x80000, RZ, 0xfc, !PT ;  /* 0x0008000058581812 */ /* 0x000fe400078efcff */
[----:B------:R-:W-:Y:S02]  /*a8b0*/  LOP3.LUT P1, RZ, R85, 0x1000000, RZ, 0xc0, !PT ;  /* 0x0100000055ff7812 */ /* 0x000fe4000782c0ff */
[----:B------:R-:W-:Y:S01]  /*a8c0*/  LOP3.LUT R88, R88, 0xffefffff, RZ, 0xc0, !PT ;  /* 0xffefffff58587812 */ /* 0x000fe200078ec0ff */
[----:B------:R-:W-:Y:S01]  /*a8d0*/  @P3 IMAD R55, R55, c[0x0][0x16c], RZ ;  /* 0x00005b0037373a24 */ /* 0x000fe200078e02ff */
[----:B------:R-:W-:Y:S02]  /*a8e0*/  LOP3.LUT P5, RZ, R86, 0x100000, RZ, 0xc0, !PT ;  /* 0x0010000056ff7812 */ /* 0x000fe400078ac0ff */
[----:B------:R-:W-:-:S07]  /*a8f0*/  @P6 LEA R54, P0, R184, UR18, 0x2 ;  /* 0x00000012b8366c11 */ /* 0x000fce000f8010ff */
[----:B------:R-:W-:Y:S01]  /*a900*/  @P1 LOP3.LUT R88, R88, 0x100000, RZ, 0xfc, !PT ;  /* 0x0010000058581812 */ /* 0x000fe200078efcff */
[----:B------:R2:W-:Y:S03]  /*a910*/  @P3 STG.E [R142.64], R55 ;  /* 0x000000378e003986 */ /* 0x0005e6000c101904 */
[----:B------:R-:W-:Y:S02]  /*a920*/  LOP3.LUT R88, R88, 0xfffffffb, RZ, 0xc0, !PT ;  /* 0xfffffffb58587812 */ /* 0x000fe400078ec0ff */
[----:B------:R-:W-:Y:S02]  /*a930*/  LOP3.LUT P1, RZ, R85, 0x800000, RZ, 0xc0, !PT ;  /* 0x0080000055ff7812 */ /* 0x000fe4000782c0ff */
[----:B------:R-:W-:Y:S02]  /*a940*/  @P6 LOP3.LUT R88, R88, 0x4, RZ, 0xfc, !PT ;  /* 0x0000000458586812 */ /* 0x000fe400078efcff */
[----:B------:R-:W-:-:S02]  /*a950*/  LOP3.LUT P4, RZ, R86, 0x200000, RZ, 0xc0, !PT ;  /* 0x0020000056ff7812 */ /* 0x000fc4000788c0ff */
[----:B------:R-:W-:-:S04]  /*a960*/  LOP3.LUT R88, R88, 0xfffffffd, RZ, 0xc0, !PT ;  /* 0xfffffffd58587812 */ /* 0x000fc800078ec0ff */
[----:B------:R-:W-:-:S04]  /*a970*/  @P5 LOP3.LUT R88, R88, 0x2, RZ, 0xfc, !PT ;  /* 0x0000000258585812 */ /* 0x000fc800078efcff */
[----:B------:R-:W-:Y:S01]  /*a980*/  LOP3.LUT R88, R88, 0xfffffff7, RZ, 0xc0, !PT ;  /* 0xfffffff758587812 */ /* 0x000fe200078ec0ff */
[----:B------:R-:W-:-:S03]  /*a990*/  @P1 IMAD R24, R24, c[0x0][0x16c], RZ ;  /* 0x00005b0018181a24 */ /* 0x000fc600078e02ff */
[----:B------:R-:W-:Y:S02]  /*a9a0*/  @P4 LOP3.LUT R88, R88, 0x8, RZ, 0xfc, !PT ;  /* 0x0000000858584812 */ /* 0x000fe400078efcff */
[----:B--2---:R-:W-:Y:S02]  /*a9b0*/  @P6 LEA.HI.X R55, R184, UR16, R159, 0x2, P0 ;  /* 0x00000010b8376c11 */ /* 0x004fe400080f149f */
[----:B------:R-:W-:-:S13]  /*a9c0*/  LOP3.LUT P0, RZ, R85, 0x400000, RZ, 0xc0, !PT ;  /* 0x0040000055ff7812 */ /* 0x000fda000780c0ff */
[----:B------:R-:W-:-:S05]  /*a9d0*/  @P0 IMAD R8, R8, c[0x0][0x16c], RZ ;  /* 0x00005b0008080a24 */ /* 0x000fca00078e02ff */
[----:B------:R0:W-:Y:S04]  /*a9e0*/  @P0 STG.E [R130.64], R8 ;  /* 0x0000000882000986 */ /* 0x0001e8000c101904 */
[----:B------:R0:W-:Y:S01]  /*a9f0*/  @P1 STG.E [R148.64], R24 ;  /* 0x0000001894001986 */ /* 0x0001e2000c101904 */
[----:B------:R-:W-:-:S13]  /*aa00*/  LOP3.LUT P1, RZ, R88, 0x100000, RZ, 0xc0, !PT ;  /* 0x0010000058ff7812 */ /* 0x000fda000782c0ff */
[----:B------:R-:W-:-:S05]  /*aa10*/  @P1 IMAD R40, R40, c[0x0][0x16c], RZ ;  /* 0x00005b0028281a24 */ /* 0x000fca00078e02ff */
        /* <DEDUP_REMOVED lines=10> */
[----:B------:R-:W-:Y:S02]  /*aac0*/  LOP3.LUT P1, RZ, R88, 0x10000, RZ, 0xc0, !PT ;  /* 0x0001000058ff7812 */ /* 0x000fe4000782c0ff */
[----:B------:R-:W-:-:S04]  /*aad0*/  @P5 LEA R38, P0, R182, UR18, 0x2 ;  /* 0x00000012b6265c11 */ /* 0x000fc8000f8010ff */
[----:B----4-:R-:W-:Y:S02]  /*aae0*/  @P5 LEA.HI.X R39, R182, UR16, R158, 0x2, P0 ;  /* 0x00000010b6275c11 */ /* 0x010fe400080f149e */
[----:B------:R-:W-:-:S05]  /*aaf0*/  @P4 LEA R72, P0, R180, UR18, 0x2 ;  /* 0x00000012b4484c11 */ /* 0x000fca000f8010ff */
[----:B------:R-:W-:Y:S01]  /*ab00*/  @P1 IMAD R41, R41, c[0x0][0x16c], RZ ;  /* 0x00005b0029291a24 */ /* 0x000fe200078e02ff */
[----:B------:R-:W-:-:S04]  /*ab10*/  LOP3.LUT P2, RZ, R85, 0x40000000, RZ, 0xc0, !PT ;  /* 0x4000000055ff7812 */ /* 0x000fc8000784c0ff */
[----:B------:R0:W-:Y:S01]  /*ab20*/  @P1 STG.E [R106.64], R41 ;  /* 0x000000296a001986 */ /* 0x0001e2000c101904 */
[----:B------:R-:W-:Y:S02]  /*ab30*/  LOP3.LUT P1, RZ, R88, 0x8000, RZ, 0xc0, !PT ;  /* 0x0000800058ff7812 */ /* 0x000fe4000782c0ff */
[----:B------:R-:W-:-:S06]  /*ab40*/  LOP3.LUT P3, RZ, R85, 0x80000000, RZ, 0xc0, !PT ;  /* 0x8000000055ff7812 */ /* 0x000fcc000786c0ff */
[----:B------:R-:W-:-:S05]  /*ab50*/  @P2 IMAD R10, R10, c[0x0][0x16c], RZ ;  /* 0x00005b000a0a2a24 */ /* 0x000fca00078e02ff */
[----:B------:R-:W-:Y:S02]  /*ab60*/  @P1 IMAD R57, R57, c[0x0][0x16c], RZ ;  /* 0x00005b0039391a24 */ /* 0x000fe400078e02ff */
[----:B------:R-:W-:-:S03]  /*ab70*/  @P3 IMAD R26, R26, c[0x0][0x16c], RZ ;  /* 0x00005b001a1a3a24 */ /* 0x000fc600078e02ff */
[----:B------:R0:W-:Y:S04]  /*ab80*/  @P1 STG.E [R104.64], R57 ;  /* 0x0000003968001986 */ /* 0x0001e8000c101904 */
[----:B------:R0:W-:Y:S04]  /*ab90*/  @P2 STG.E [R102.64], R10 ;  /* 0x0000000a66002986 */ /* 0x0001e8000c101904 */
[----:B------:R0:W-:Y:S01]  /*aba0*/  @P3 STG.E [R100.64], R26 ;  /* 0x0000001a64003986 */ /* 0x0001e2000c101904 */
[----:B---3--:R-:W-:Y:S02]  /*abb0*/  @P4 LEA.HI.X R73, R180, UR16, R91, 0x2, P0 ;  /* 0x00000010b4494c11 */ /* 0x008fe400080f145b */
[----:B------:R-:W-:-:S02]  /*abc0*/  LOP3.LUT P0, RZ, R86, 0x1, RZ, 0xc0, !PT ;  /* 0x0000000156ff7812 */ /* 0x000fc4000780c0ff */
[----:B------:R-:W-:-:S11]  /*abd0*/  LOP3.LUT P4, RZ, R86, 0x2, RZ, 0xc0, !PT ;  /* 0x0000000256ff7812 */ /* 0x000fd6000788c0ff */
[----:B------:R-:W-:Y:S02]  /*abe0*/  @P0 IMAD R42, R42, c[0x0][0x16c], RZ ;  /* 0x00005b002a2a0a24 */ /* 0x000fe400078e02ff */
[----:B------:R-:W-:-:S03]  /*abf0*/  @P4 IMAD R58, R58, c[0x0][0x16c], RZ ;  /* 0x00005b003a3a4a24 */ /* 0x000fc600078e02ff */
[----:B------:R0:W-:Y:S04]  /*ac00*/  @P0 STG.E [R98.64], R42 ;  /* 0x0000002a62000986 */ /* 0x0001e8000c101904 */
[----:B------:R0:W-:Y:S01]  /*ac10*/  @P4 STG.E [R92.64], R58 ;  /* 0x0000003a5c004986 */ /* 0x0001e2000c101904 */
[----:B------:R-:W-:Y:S02]  /*ac20*/  LOP3.LUT P4, RZ, R86, 0x10000, RZ, 0xc0, !PT ;  /* 0x0001000056ff7812 */ /* 0x000fe4000788c0ff */
[C---:B------:R-:W-:Y:S02]  /*ac30*/  LOP3.LUT P1, RZ, R88.reuse, 0x4000, RZ, 0xc0, !PT ;  /* 0x0000400058ff7812 */ /* 0x040fe4000782c0ff */
[C---:B------:R-:W-:Y:S02]  /*ac40*/  LOP3.LUT P2, RZ, R88.reuse, 0x2000, RZ, 0xc0, !PT ;  /* 0x0000200058ff7812 */ /* 0x040fe4000784c0ff */
[----:B------:R-:W-:-:S02]  /*ac50*/  LOP3.LUT P3, RZ, R88, 0x1000, RZ, 0xc0, !PT ;  /* 0x0000100058ff7812 */ /* 0x000fc4000786c0ff */
[----:B------:R-:W-:-:S05]  /*ac60*/  LOP3.LUT R88, R88, 0xffffffdf, RZ, 0xc0, !PT ;  /* 0xffffffdf58587812 */ /* 0x000fca00078ec0ff */
[----:B------:R-:W-:Y:S02]  /*ac70*/  @P4 LOP3.LUT R88, R88, 0x20, RZ, 0xfc, !PT ;  /* 0x0000002058584812 */ /* 0x000fe400078efcff */
[----:B------:R-:W-:Y:S02]  /*ac80*/  LOP3.LUT P4, RZ, R86, 0x4000, RZ, 0xc0, !PT ;  /* 0x0000400056ff7812 */ /* 0x000fe4000788c0ff */
[----:B------:R-:W-:Y:S02]  /*ac90*/  LOP3.LUT R88, R88, 0xffffff7f, RZ, 0xc0, !PT ;  /* 0xffffff7f58587812 */ /* 0x000fe400078ec0ff */
[----:B------:R-:W-:-:S09]  /*aca0*/  LOP3.LUT P6, RZ, R86, 0x4, RZ, 0xc0, !PT ;  /* 0x0000000456ff7812 */ /* 0x000fd200078cc0ff */
[----:B------:R-:W-:Y:S02]  /*acb0*/  @P4 LOP3.LUT R88, R88, 0x80, RZ, 0xfc, !PT ;  /* 0x0000008058584812 */ /* 0x000fe400078efcff */
[----:B------:R-:W-:Y:S02]  /*acc0*/  LOP3.LUT P4, RZ, R86, 0x1000, RZ, 0xc0, !PT ;  /* 0x0000100056ff7812 */ /* 0x000fe4000788c0ff */
[----:B------:R-:W-:Y:S01]  /*acd0*/  LOP3.LUT R88, R88, 0xfffffdff, RZ, 0xc0, !PT ;  /* 0xfffffdff58587812 */ /* 0x000fe200078ec0ff */
[----:B------:R-:W-:-:S10]  /*ace0*/  @P6 IMAD R11, R11, c[0x0][0x16c], RZ ;  /* 0x00005b000b0b6a24 */ /* 0x000fd400078e02ff */
[----:B------:R-:W-:Y:S02]  /*acf0*/  @P4 LOP3.LUT R88, R88, 0x200, RZ, 0xfc, !PT ;  /* 0x0000020058584812 */ /* 0x000fe400078efcff */
[C---:B------:R-:W-:Y:S01]  /*ad00*/  LOP3.LUT P4, RZ, R86.reuse, 0x400, RZ, 0xc0, !PT ;  /* 0x0000040056ff7812 */ /* 0x040fe2000788c0ff */
[----:B------:R0:W-:Y:S01]  /*ad10*/  @P6 STG.E [R82.64], R11 ;  /* 0x0000000b52006986 */ /* 0x0001e2000c101904 */
[----:B------:R-:W-:Y:S02]  /*ad20*/  LOP3.LUT P6, RZ, R86, 0x20000, RZ, 0xc0, !PT ;  /* 0x0002000056ff7812 */ /* 0x000fe400078cc0ff */
[----:B------:R-:W-:-:S09]  /*ad30*/  LOP3.LUT R88, R88, 0xfffff7ff, RZ, 0xc0, !PT ;  /* 0xfffff7ff58587812 */ /* 0x000fd200078ec0ff */
[----:B------:R-:W-:-:S04]  /*ad40*/  @P4 LOP3.LUT R88, R88, 0x800, RZ, 0xfc, !PT ;  /* 0x0000080058584812 */ /* 0x000fc800078efcff */
[----:B------:R-:W-:-:S04]  /*ad50*/  LOP3.LUT R88, R88, 0xffffffef, RZ, 0xc0, !PT ;  /* 0xffffffef58587812 */ /* 0x000fc800078ec0ff */
[----:B------:R-:W-:Y:S02]  /*ad60*/  @P6 LOP3.LUT R88, R88, 0x10, RZ, 0xfc, !PT ;  /* 0x0000001058586812 */ /* 0x000fe400078efcff */
[----:B------:R-:W-:Y:S02]  /*ad70*/  LOP3.LUT P6, RZ, R86, 0x8000, RZ, 0xc0, !PT ;  /* 0x0000800056ff7812 */ /* 0x000fe400078cc0ff */
[----:B------:R-:W-:-:S11]  /*ad80*/  LOP3.LUT R88, R88, 0xffffffbf, RZ, 0xc0, !PT ;  /* 0xffffffbf58587812 */ /* 0x000fd600078ec0ff */
[----:B------:R-:W-:Y:S02]  /*ad90*/  @P6 LOP3.LUT R88, R88, 0x40, RZ, 0xfc, !PT ;  /* 0x0000004058586812 */ /* 0x000fe400078efcff */
[----:B------:R-:W-:Y:S02]  /*ada0*/  LOP3.LUT P6, RZ, R86, 0x2000, RZ, 0xc0, !PT ;  /* 0x0000200056ff7812 */ /* 0x000fe400078cc0ff */
[----:B------:R-:W-:Y:S02]  /*adb0*/  LOP3.LUT R88, R88, 0xfffffeff, RZ, 0xc0, !PT ;  /* 0xfffffeff58587812 */ /* 0x000fe400078ec0ff */
[----:B------:R-:W-:-:S09]  /*adc0*/  LOP3.LUT P5, RZ, R86, 0x8, RZ, 0xc0, !PT ;  /* 0x0000000856ff7812 */ /* 0x000fd200078ac0ff */
[----:B------:R-:W-:Y:S02]  /*add0*/  @P6 LOP3.LUT R88, R88, 0x100, RZ, 0xfc, !PT ;  /* 0x0000010058586812 */ /* 0x000fe400078efcff */
[C---:B------:R-:W-:Y:S02]  /*ade0*/  LOP3.LUT P6, RZ, R86.reuse, 0x800, RZ, 0xc0, !PT ;  /* 0x0000080056ff7812 */ /* 0x040fe400078cc0ff */
[----:B------:R-:W-:Y:S02]  /*adf0*/  LOP3.LUT P0, RZ, R86, 0x10, RZ, 0xc0, !PT ;  /* 0x0000001056ff7812 */ /* 0x000fe4000780c0ff */
[----:B------:R-:W-:Y:S02]  /*ae00*/  LOP3.LUT R88, R88, 0xfffffbff, RZ, 0xc0, !PT ;  /* 0xfffffbff58587812 */ /* 0x000fe400078ec0ff */
[----:B------:R-:W-:-:S07]  /*ae10*/  LOP3.LUT P4, RZ, R86, 0x100, RZ, 0xc0, !PT ;  /* 0x0000010056ff7812 */ /* 0x000fce000788c0ff */
[----:B------:R-:W-:Y:S02]  /*ae20*/  @P6 LOP3.LUT R88, R88, 0x400, RZ, 0xfc, !PT ;  /* 0x0000040058586812 */ /* 0x000fe400078efcff */
[----:B------:R-:W-:Y:S01]  /*ae30*/  LOP3.LUT P6, RZ, R86, 0x200, RZ, 0xc0, !PT ;  /* 0x0000020056ff7812 */ /* 0x000fe200078cc0ff */
[----:B------:R-:W-:Y:S02]  /*ae40*/  @P5 IMAD R27, R27, c[0x0][0x16c], RZ ;  /* 0x00005b001b1b5a24 */ /* 0x000fe400078e02ff */
[----:B------:R-:W-:Y:S02]  /*ae50*/  @P0 IMAD R43, R43, c[0x0][0x16c], RZ ;  /* 0x00005b002b2b0a24 */ /* 0x000fe400078e02ff */
[----:B------:R-:W-:Y:S02]  /*ae60*/  @P3 IMAD R59, R59, c[0x0][0x16c], RZ ;  /* 0x00005b003b3b3a24 */ /* 0x000fe400078e02ff */
[----:B------:R-:W-:Y:S01]  /*ae70*/  @P2 IMAD R12, R12, c[0x0][0x16c], RZ ;  /* 0x00005b000c0c2a24 */ /* 0x000fe200078e02ff */
[----:B------:R0:W-:Y:S01]  /*ae80*/  @P5 STG.E [R80.64], R27 ;  /* 0x0000001b50005986 */ /* 0x0001e2000c101904 */
[----:B------:R-:W-:-:S02]  /*ae90*/  @P1 IMAD R28, R28, c[0x0][0x16c], RZ ;  /* 0x00005b001c1c1a24 */ /* 0x000fc400078e02ff */
[----:B------:R-:W-:Y:S01]  /*aea0*/  @P4 IMAD R44, R44, c[0x0][0x16c], RZ ;  /* 0x00005b002c2c4a24 */ /* 0x000fe200078e02ff */
[----:B------:R0:W-:Y:S01]  /*aeb0*/  @P0 STG.E [R78.64], R43 ;  /* 0x0000002b4e000986 */ /* 0x0001e2000c101904 */
[----:B------:R-:W-:-:S03]  /*aec0*/  @P6 IMAD R60, R60, c[0x0][0x16c], RZ ;  /* 0x00005b003c3c6a24 */ /* 0x000fc600078e02ff */
[----:B------:R0:W-:Y:S04]  /*aed0*/  @P3 STG.E [R76.64], R59 ;  /* 0x0000003b4c003986 */ /* 0x0001e8000c101904 */
[----:B------:R0:W-:Y:S04]  /*aee0*/  @P2 STG.E [R74.64], R12 ;  /* 0x0000000c4a002986 */ /* 0x0001e8000c101904 */
[----:B------:R0:W-:Y:S04]  /*aef0*/  @P1 STG.E [R70.64], R28 ;  /* 0x0000001c46001986 */ /* 0x0001e8000c101904 */
[----:B------:R0:W-:Y:S01]  /*af00*/  @P4 STG.E [R52.64], R44 ;  /* 0x0000002c34004986 */ /* 0x0001e2000c101904 */
[----:B------:R-:W-:-:S03]  /*af10*/  LOP3.LUT P4, RZ, R88, 0x800, RZ, 0xc0, !PT ;  /* 0x0000080058ff7812 */ /* 0x000fc6000788c0ff */
[----:B------:R0:W-:Y:S01]  /*af20*/  @P6 STG.E [R50.64], R60 ;  /* 0x0000003c32006986 */ /* 0x0001e2000c101904 */
[----:B------:R-:W-:-:S09]  /*af30*/  LOP3.LUT P6, RZ, R88, 0x400, RZ, 0xc0, !PT ;  /* 0x0000040058ff7812 */ /* 0x000fd200078cc0ff */
[----:B------:R-:W-:-:S04]  /*af40*/  @P4 IMAD R13, R13, c[0x0][0x16c], RZ ;  /* 0x00005b000d0d4a24 */ /* 0x000fc800078e02ff */
[----:B------:R-:W-:Y:S01]  /*af50*/  @P6 IMAD R29, R29, c[0x0][0x16c], RZ ;  /* 0x00005b001d1d6a24 */ /* 0x000fe200078e02ff */
        /* <DEDUP_REMOVED lines=15> */
[----:B------:R-:W-:Y:S02]  /*b050*/  LOP3.LUT P6, RZ, R88, 0x10, RZ, 0xc0, !PT ;  /* 0x0000001058ff7812 */ /* 0x000fe400078cc0ff */
[----:B------:R-:W-:-:S07]  /*b060*/  LOP3.LUT P5, RZ, R86, 0x40000, RZ, 0xc0, !PT ;  /* 0x0004000056ff7812 */ /* 0x000fce00078ac0ff */
[----:B------:R-:W-:-:S04]  /*b070*/  @P4 IMAD R46, R46, c[0x0][0x16c], RZ ;  /* 0x00005b002e2e4a24 */ /* 0x000fc800078e02ff */
[----:B------:R-:W-:Y:S02]  /*b080*/  @P6 IMAD R62, R62, c[0x0][0x16c], RZ ;  /* 0x00005b003e3e6a24 */ /* 0x000fe400078e02ff */
[----:B------:R-:W-:Y:S01]  /*b090*/  @P5 IMAD R15, R15, c[0x0][0x16c], RZ ;  /* 0x00005b000f0f5a24 */ /* 0x000fe200078e02ff */
[----:B------:R0:W-:Y:S01]  /*b0a0*/  @P4 STG.E [R22.64], R46 ;  /* 0x0000002e16004986 */ /* 0x0001e2000c101904 */
[----:B------:R-:W-:-:S03]  /*b0b0*/  LOP3.LUT P4, RZ, R88, 0x8, RZ, 0xc0, !PT ;  /* 0x0000000858ff7812 */ /* 0x000fc6000788c0ff */
[----:B------:R0:W-:Y:S01]  /*b0c0*/  @P6 STG.E [R6.64], R62 ;  /* 0x0000003e06006986 */ /* 0x0001e2000c101904 */
[----:B------:R-:W-:-:S03]  /*b0d0*/  LOP3.LUT P6, RZ, R88, 0x4, RZ, 0xc0, !PT ;  /* 0x0000000458ff7812 */ /* 0x000fc600078cc0ff */
[----:B------:R0:W-:Y:S01]  /*b0e0*/  @P5 STG.E [R68.64], R15 ;  /* 0x0000000f44005986 */ /* 0x0001e2000c101904 */
[----:B------:R-:W-:Y:S02]  /*b0f0*/  LOP3.LUT P5, RZ, R88, 0x2, RZ, 0xc0, !PT ;  /* 0x0000000258ff7812 */ /* 0x000fe400078ac0ff */
[C---:B------:R-:W-:Y:S02]  /*b100*/  LOP3.LUT P3, RZ, R86.reuse, 0x400000, RZ, 0xc0, !PT ;  /* 0x0040000056ff7812 */ /* 0x040fe4000786c0ff */
[C---:B------:R-:W-:Y:S02]  /*b110*/  LOP3.LUT P2, RZ, R86.reuse, 0x800000, RZ, 0xc0, !PT ;  /* 0x0080000056ff7812 */ /* 0x040fe4000784c0ff */
[C---:B------:R-:W-:Y:S02]  /*b120*/  LOP3.LUT P1, RZ, R86.reuse, 0x1000000, RZ, 0xc0, !PT ;  /* 0x0100000056ff7812 */ /* 0x040fe4000782c0ff */
[----:B------:R-:W-:Y:S01]  /*b130*/  LOP3.LUT P0, RZ, R86, 0x2000000, RZ, 0xc0, !PT ;  /* 0x0200000056ff7812 */ /* 0x000fe2000780c0ff */
[----:B------:R-:W-:-:S02]  /*b140*/  @P6 IMAD R31, R31, c[0x0][0x16c], RZ ;  /* 0x00005b001f1f6a24 */ /* 0x000fc400078e02ff */
[----:B------:R-:W-:Y:S02]  /*b150*/  @P4 IMAD R63, R63, c[0x0][0x16c], RZ ;  /* 0x00005b003f3f4a24 */ /* 0x000fe400078e02ff */
[----:B------:R-:W-:Y:S02]  /*b160*/  @P5 IMAD R47, R47, c[0x0][0x16c], RZ ;  /* 0x00005b002f2f5a24 */ /* 0x000fe400078e02ff */
[----:B------:R-:W-:Y:S01]  /*b170*/  @P3 IMAD R16, R16, c[0x0][0x16c], RZ ;  /* 0x00005b0010103a24 */ /* 0x000fe200078e02ff */
[----:B------:R0:W-:Y:S01]  /*b180*/  @P6 STG.E [R54.64], R31 ;  /* 0x0000001f36006986 */ /* 0x0001e2000c101904 */
[----:B------:R-:W-:Y:S02]  /*b190*/  @P2 IMAD R32, R32, c[0x0][0x16c], RZ ;  /* 0x00005b0020202a24 */ /* 0x000fe400078e02ff */
[----:B------:R-:W-:Y:S01]  /*b1a0*/  @P1 IMAD R48, R48, c[0x0][0x16c], RZ ;  /* 0x00005b0030301a24 */ /* 0x000fe200078e02ff */
[----:B------:R0:W-:Y:S01]  /*b1b0*/  @P5 STG.E [R38.64], R47 ;  /* 0x0000002f26005986 */ /* 0x0001e2000c101904 */
[----:B------:R-:W-:-:S03]  /*b1c0*/  @P0 IMAD R64, R64, c[0x0][0x16c], RZ ;  /* 0x00005b0040400a24 */ /* 0x000fc600078e02ff */
[----:B------:R0:W-:Y:S04]  /*b1d0*/  @P4 STG.E [R72.64], R63 ;  /* 0x0000003f48004986 */ /* 0x0001e8000c101904 */
[----:B------:R0:W-:Y:S04]  /*b1e0*/  @P3 STG.E [R154.64], R16 ;  /* 0x000000109a003986 */ /* 0x0001e8000c101904 */
[----:B------:R0:W-:Y:S04]  /*b1f0*/  @P2 STG.E [R156.64], R32 ;  /* 0x000000209c002986 */ /* 0x0001e8000c101904 */
[----:B------:R0:W-:Y:S04]  /*b200*/  @P1 STG.E [R152.64], R48 ;  /* 0x0000003098001986 */ /* 0x0001e8000c101904 */
[----:B------:R0:W-:Y:S01]  /*b210*/  @P0 STG.E [R150.64], R64 ;  /* 0x0000004096000986 */ /* 0x0001e2000c101904 */
[----:B------:R-:W-:-:S02]  /*b220*/  LOP3.LUT P6, RZ, R88, 0x1, RZ, 0xc0, !PT ;  /* 0x0000000158ff7812 */ /* 0x000fc400078cc0ff */
[C---:B------:R-:W-:Y:S02]  /*b230*/  LOP3.LUT P5, RZ, R86.reuse, 0x80000000, RZ, 0xc0, !PT ;  /* 0x8000000056ff7812 */ /* 0x040fe400078ac0ff */
[C---:B------:R-:W-:Y:S02]  /*b240*/  LOP3.LUT P4, RZ, R86.reuse, 0x40000000, RZ, 0xc0, !PT ;  /* 0x4000000056ff7812 */ /* 0x040fe4000788c0ff */
[C---:B------:R-:W-:Y:S02]  /*b250*/  LOP3.LUT P3, RZ, R86.reuse, 0x20000000, RZ, 0xc0, !PT ;  /* 0x2000000056ff7812 */ /* 0x040fe4000786c0ff */
[C---:B------:R-:W-:Y:S02]  /*b260*/  LOP3.LUT P2, RZ, R86.reuse, 0x10000000, RZ, 0xc0, !PT ;  /* 0x1000000056ff7812 */ /* 0x040fe4000784c0ff */
[----:B------:R-:W-:-:S08]  /*b270*/  LOP3.LUT P1, RZ, R86, 0x8000000, RZ, 0xc0, !PT ;  /* 0x0800000056ff7812 */ /* 0x000fd0000782c0ff */
.L_x_270:
[----:B------:R-:W-:Y:S05]  /*b280*/  BSYNC B1 ;  /* 0x0000000000017941 */ /* 0x000fea0003800000 */
.L_x_266:
[----:B------:R-:W-:Y:S02]  /*b290*/  ULDC.64 UR8, c[0x0][0x1c8] ;  /* 0x0000720000087ab9 */ /* 0x000fe40000000a00 */
[----:B------:R-:W-:-:S02]  /*b2a0*/  UMOV UR11, UR17 ;  /* 0x00000011000b7c82 */ /* 0x000fc40008000000 */
[----:B------:R-:W-:Y:S02]  /*b2b0*/  ULDC.64 UR6, c[0x0][0x1d0] ;  /* 0x0000740000067ab9 */ /* 0x000fe40000000a00 */
[----:B------:R-:W-:Y:S02]  /*b2c0*/  UIMAD.WIDE.U32 UR28, UR15, UR8, UR10 ;  /* 0x000000080f1c72a5 */ /* 0x000fe4000f8e000a */
[----:B------:R-:W-:Y:S02]  /*b2d0*/  UMOV UR27, UR19 ;  /* 0x00000013001b7c82 */ /* 0x000fe40008000000 */
[----:B------:R-:W-:Y:S02]  /*b2e0*/  UIADD3 UR24, UR24, UR13, URZ ;  /* 0x0000000d18187290 */ /* 0x000fe4000fffe03f */
[----:B------:R-:W-:Y:S02]  /*b2f0*/  UIMAD.WIDE.U32 UR26, UR15, UR6, UR26 ;  /* 0x000000060f1a72a5 */ /* 0x000fe4000f8e001a */
[----:B------:R-:W-:-:S02]  /*b300*/  ULDC.64 UR10, c[0x0][0x1d8] ;  /* 0x00007600000a7ab9 */ /* 0x000fc40000000a00 */
[----:B------:R-:W-:Y:S02]  /*b310*/  UIMAD UR17, UR15, UR9, UR29 ;  /* 0x000000090f1172a4 */ /* 0x000fe4000f8e021d */
[----:B------:R-:W-:Y:S02]  /*b320*/  UISETP.GE.AND UP4, UPT, UR24, UR12, UPT ;  /* 0x0000000c1800728c */ /* 0x000fe4000bf86270 */
[----:B------:R-:W-:Y:S02]  /*b330*/  UIMAD.WIDE.U32 UR8, UR15, UR10, URZ ;  /* 0x0000000a0f0872a5 */ /* 0x000fe4000f8e003f */
[----:B------:R-:W-:Y:S02]  /*b340*/  UIMAD UR19, UR15, UR7, UR27 ;  /* 0x000000070f1372a4 */ /* 0x000fe4000f8e021b */
[----:B------:R-:W-:Y:S01]  /*b350*/  UIMAD UR11, UR15, UR11, UR9 ;  /* 0x0000000b0f0b72a4 */ /* 0x000fe2000f8e0209 */
[----:B------:R-:W-:Y:S01]  /*b360*/  PLOP3.LUT P0, PT, PT, PT, UP4, 0x40, 0x0 ;  /* 0x000000000000781c */ /* 0x000fe20003f0e848 */
[----:B------:R-:W-:-:S02]  /*b370*/  ULDC.64 UR6, c[0x0][0x1e0] ;  /* 0x0000780000067ab9 */ /* 0x000fc40000000a00 */
[----:B------:R-:W-:Y:S02]  /*b380*/  UIMAD.WIDE.U32 UR30, UR15, UR6, URZ ;  /* 0x000000060f1e72a5 */ /* 0x000fe4000f8e003f */
[----:B------:R-:W-:Y:S02]  /*b390*/  USHF.L.U32 UR6, UR8, 0x2, URZ ;  /* 0x0000000208067899 */ /* 0x000fe4000800063f */
[----:B------:R-:W-:Y:S02]  /*b3a0*/  USHF.L.U64.HI UR11, UR8, 0x2, UR11 ;  /* 0x00000002080b7899 */ /* 0x000fe4000801020b */
[----:B------:R-:W-:Y:S02]  /*b3b0*/  UIADD3 UR8, UP3, UR23, UR6, URZ ;  /* 0x0000000617087290 */ /* 0x000fe4000ff7e03f */
[----:B------:R-:W-:Y:S02]  /*b3c0*/  UIADD3 UR21, UP2, UR21, UR6, URZ ;  /* 0x0000000615157290 */ /* 0x000fe4000ff5e03f */
[----:B------:R-:W-:-:S02]  /*b3d0*/  UIMAD UR7, UR15, UR7, UR31 ;  /* 0x000000070f0772a4 */ /* 0x000fc4000f8e021f */
[----:B------:R-:W-:Y:S02]  /*b3e0*/  ULEA UR18, UP1, UR30, UR18, 0x2 ;  /* 0x000000121e127291 */ /* 0x000fe4000f82103f */
[----:B------:R-:W-:Y:S02]  /*b3f0*/  UIADD3.X UR6, UR22, UR11, URZ, UP3, !UPT ;  /* 0x0000000b16067290 */ /* 0x000fe40009ffe43f */
[----:B------:R-:W-:Y:S02]  /*b400*/  UIADD3.X UR20, UR20, UR11, URZ, UP2, !UPT ;  /* 0x0000000b14147290 */ /* 0x000fe400097fe43f */
[----:B------:R-:W-:Y:S02]  /*b410*/  UMOV UR10, UR28 ;  /* 0x0000001c000a7c82 */ /* 0x000fe40008000000 */
[----:B------:R-:W-:Y:S02]  /*b420*/  ULEA.HI.X UR16, UR30, UR16, UR7, 0x2, UP1 ;  /* 0x000000101e107291 */ /* 0x000fe400088f1407 */
[----:B------:R-:W-:-:S02]  /*b430*/  USEL UR23, UR23, UR8, !UP0 ;  /* 0x0000000817177287 */ /* 0x000fc4000c000000 */
[----:B------:R-:W-:Y:S02]  /*b440*/  USEL UR21, UR21, URZ, UP0 ;  /* 0x0000003f15157287 */ /* 0x000fe40008000000 */
[----:B------:R-:W-:Y:S02]  /*b450*/  USEL UR22, UR22, UR6, !UP0 ;  /* 0x0000000616167287 */ /* 0x000fe4000c000000 */
[----:B------:R-:W-:Y:S01]  /*b460*/  USEL UR20, UR20, URZ, UP0 ;  /* 0x0000003f14147287 */ /* 0x000fe20008000000 */
[----:B------:R-:W-:Y:S01]  /*b470*/  @!P0 CALL.REL.NOINC `(.L_x_271) ;  /* 0x0000001000008944 */ /* 0x000fe20003c00000 */
[----:B------:R-:W-:Y:S05]  /*b480*/  BRA `(.L_x_272) ;  /* 0xffff833000007947 */ /* 0x000fea000383ffff */
.L_x_271:
[----:B------:R-:W-:-:S01]  /*b490*/  NOP ;  /* 0x0000000000007918 */ /* 0x000fc20000000000 */
[----:B------:R-:W-:Y:S05]  /*b4a0*/  EXIT ;  /* 0x000000000000794d */ /* 0x000fea0003800000 */
.L_x_273:
        /* <DEDUP_REMOVED lines=13> */
.L_x_380:


//--------------------- .text._ZN7cutlass9reference6device6kernel11GemmComplexIaNS_6layout22ColumnMajorInterleavedILi32EEEaNS4_19RowMajorInterleavedILi32EEEiS6_iiiNS_16NumericConverterIiiLNS_15FloatRoundStyleE2EEENS_12multiply_addIiiiEELi4ELi4EEEvNS_4gemm9GemmCoordET5_NS_9TensorRefIT_T0_EENS_16ComplexTransformENSH_IT1_T2_EESL_SG_NSH_IT3_T4_EENSH_IT7_SQ_EET6_illll --------------------------
	.section	.text._ZN7cutlass9reference6device6kernel11GemmComplexIaNS_6layout22ColumnMajorInterleavedILi32EEEaNS4_19RowMajorInterleavedILi32EEEiS6_iiiNS_16NumericConverterIiiLNS_15FloatRoundStyleE2EEENS_12multiply_addIiiiEELi4ELi4EEEvNS_4gemm9GemmCoordET5_NS_9TensorRefIT_T0_EENS_16ComplexTransformENSH_IT1_T2_EESL_SG_NSH_IT3_T4_EENSH_IT7_SQ_EET6_illll,"ax",@progbits
	.sectioninfo	@"SHI_REGISTERS=152"
	.align	128
        .global         _ZN7cutlass9reference6device6kernel11GemmComplexIaNS_6layout22ColumnMajorInterleavedILi32EEEaNS4_19RowMajorInterleavedILi32EEEiS6_iiiNS_16NumericConverterIiiLNS_15FloatRoundStyleE2EEENS_12multiply_addIiiiEELi4ELi4EEEvNS_4gemm9GemmCoordET5_NS_9TensorRefIT_T0_EENS_16ComplexTransformENSH_IT1_T2_EESL_SG_NSH_IT3_T4_EENSH_IT7_SQ_EET6_illll
        .type           _ZN7cutlass9reference6device6kernel11GemmComplexIaNS_6layout22ColumnMajorInterleavedILi32EEEaNS4_19RowMajorInterleavedILi32EEEiS6_iiiNS_16NumericConverterIiiLNS_15FloatRoundStyleE2EEENS_12multiply_addIiiiEELi4ELi4EEEvNS_4gemm9GemmCoordET5_NS_9TensorRefIT_T0_EENS_16ComplexTransformENSH_IT1_T2_EESL_SG_NSH_IT3_T4_EENSH_IT7_SQ_EET6_illll,@function
        .size           _ZN7cutlass9reference6device6kernel11GemmComplexIaNS_6layout22ColumnMajorInterleavedILi32EEEaNS4_19RowMajorInterleavedILi32EEEiS6_iiiNS_16NumericConverterIiiLNS_15FloatRoundStyleE2EEENS_12multiply_addIiiiEELi4ELi4EEEvNS_4gemm9GemmCoordET5_NS_9TensorRefIT_T0_EENS_16ComplexTransformENSH_IT1_T2_EESL_SG_NSH_IT3_T4_EENSH_IT7_SQ_EET6_illll,(.L_x_381 - _ZN7cutlass9reference6device6kernel11GemmComplexIaNS_6layout22ColumnMajorInterleavedILi32EEEaNS4_19RowMajorInterleavedILi32EEEiS6_iiiNS_16NumericConverterIiiLNS_15FloatRoundStyleE2EEENS_12multiply_addIiiiEELi4ELi4EEEvNS_4gemm9GemmCoordET5_NS_9TensorRefIT_T0_EENS_16ComplexTransformENSH_IT1_T2_EESL_SG_NSH_IT3_T4_EENSH_IT7_SQ_EET6_illll)
        .other          _ZN7cutlass9reference6device6kernel11GemmComplexIaNS_6layout22ColumnMajorInterleavedILi32EEEaNS4_19RowMajorInterleavedILi32EEEiS6_iiiNS_16NumericConverterIiiLNS_15FloatRoundStyleE2EEENS_12multiply_addIiiiEELi4ELi4EEEvNS_4gemm9GemmCoordET5_NS_9TensorRefIT_T0_EENS_16ComplexTransformENSH_IT1_T2_EESL_SG_NSH_IT3_T4_EENSH_IT7_SQ_EET6_illll,@"STO_CUDA_ENTRY STV_DEFAULT"
_ZN7cutlass9reference6device6kernel11GemmComplexIaNS_6layout22ColumnMajorInterleavedILi32EEEaNS4_19RowMajorInterleavedILi32EEEiS6_iiiNS_16NumericConverterIiiLNS_15FloatRoundStyleE2EEENS_12multiply_addIiiiEELi4ELi4EEEvNS_4gemm9GemmCoordET5_NS_9TensorRefIT_T0_EENS_16ComplexTransformENSH_IT1_T2_EESL_SG_NSH_IT3_T4_EENSH_IT7_SQ_EET6_illll:
.text._ZN7cutlass9reference6device6kernel11GemmComplexIaNS_6layout22ColumnMajorInterleavedILi32EEEaNS4_19RowMajorInterleavedILi32EEEiS6_iiiNS_16NumericConverterIiiLNS_15FloatRoundStyleE2EEENS_12multiply_addIiiiEELi4ELi4EEEvNS_4gemm9GemmCoordET5_NS_9TensorRefIT_T0_EENS_16ComplexTransformENSH_IT1_T2_EESL_SG_NSH_IT3_T4_EENSH_IT7_SQ_EET6_illll:
[----:B------:R-:W-:Y:S02]  /*0000*/  MOV R1, c[0x0][0x28] ;  /* 0x00000a0000017a02 */ /* 0x000fe40000000f00 */
[----:B------:R-:W0:Y:S01]  /*0010*/  S2UR UR10, SR_CTAID.Z ;  /* 0x00000000000a79c3 */ /* 0x000e220000002700 */
[----:B------:R-:W-:Y:S02]  /*0020*/  ULDC UR6, c[0x0][0x1c4] ;  /* 0x0000710000067ab9 */ /* 0x000fe40000000800 */
        /* <DEDUP_REMOVED lines=12> */
[----:B------:R-:W0:Y:S01]  /*00f0*/  S2R R3, SR_TID.X ;  /* 0x0000000000037919 */ /* 0x000e220000002100 */
[----:B------:R-:W-:Y:S02]  /*0100*/  ULDC.64 UR16, c[0x0][0x1c8] ;  /* 0x0000720000107ab9 */ /* 0x000fe40000000a00 */
[----:B------:R-:W-:Y:S01]  /*0110*/  UIMAD UR4, UR11, UR16, URZ ;  /* 0x000000100b0472a4 */ /* 0x000fe2000f8e023f */
[----:B------:R-:W0:Y:S01]  /*0120*/  S2R R2, SR_CTAID.X ;  /* 0x0000000000027919 */ /* 0x000e220000002500 */
[----:B------:R-:W-:Y:S02]  /*0130*/  ULDC.64 UR18, c[0x0][0x1d0] ;  /* 0x0000740000127ab9 */ /* 0x000fe40000000a00 */
[----:B------:R-:W-:Y:S01]  /*0140*/  UIMAD UR17, UR10, UR17, UR4 ;  /* 0x000000110a1172a4 */ /* 0x000fe2000f8e0204 */
[----:B------:R-:W1:Y:S01]  /*0150*/  S2R R0, SR_TID.Y ;  /* 0x0000000000007919 */ /* 0x000e620000002200 */
[----:B------:R-:W-:-:S02]  /*0160*/  UIMAD UR4, UR11, UR18, URZ ;  /* 0x000000120b0472a4 */ /* 0x000fc4000f8e023f */
[----:B------:R-:W-:Y:S01]  /*0170*/  ULDC.64 UR26, c[0x0][0x1a0] ;  /* 0x00006800001a7ab9 */ /* 0x000fe20000000a00 */
[----:B------:R-:W1:Y:S01]  /*0180*/  S2R R53, SR_CTAID.Y ;  /* 0x0000000000357919 */ /* 0x000e620000002600 */
[----:B------:R-:W-:Y:S02]  /*0190*/  UIMAD UR19, UR10, UR19, UR4 ;  /* 0x000000130a1372a4 */ /* 0x000fe4000f8e0204 */
[----:B------:R-:W-:Y:S02]  /*01a0*/  ULDC.64 UR8, c[0x0][0x170] ;  /* 0x00005c0000087ab9 */ /* 0x000fe40000000a00 */
[----:B------:R-:W-:Y:S02]  /*01b0*/  ULDC.64 UR4, c[0x0][0x1d8] ;  /* 0x0000760000047ab9 */ /* 0x000fe40000000a00 */
[----:B------:R-:W-:Y:S02]  /*01c0*/  UIMAD UR11, UR11, UR4, URZ ;  /* 0x000000040b0b72a4 */ /* 0x000fe4000f8e023f */
[----:B------:R-:W-:-:S02]  /*01d0*/  UIMAD.WIDE.U32 UR12, UR10, UR4, URZ ;  /* 0x000000040a0c72a5 */ /* 0x000fc4000f8e003f */
[----:B------:R-:W-:Y:S02]  /*01e0*/  UIMAD UR5, UR10, UR5, UR11 ;  /* 0x000000050a0572a4 */ /* 0x000fe4000f8e020b */
[----:B------:R-:W-:Y:S02]  /*01f0*/  ULDC.64 UR6, c[0x0][0x188] ;  /* 0x0000620000067ab9 */ /* 0x000fe40000000a00 */
[----:B------:R-:W-:Y:S01]  /*0200*/  UIADD3 UR5, UR13, UR5, URZ ;  /* 0x000000050d057290 */ /* 0x000fe2000fffe03f */
[----:B0-----:R-:W-:Y:S01]  /*0210*/  IMAD R2, R2, c[0x0][0x0], R3 ;  /* 0x0000000002027a24 */ /* 0x001fe200078e0203 */
[----:B------:R-:W-:Y:S02]  /*0220*/  UISETP.NE.U32.AND UP1, UPT, URZ, UR26, UPT ;  /* 0x0000001a3f00728c */ /* 0x000fe4000bf25070 */
[----:B------:R-:W-:Y:S01]  /*0230*/  ULEA UR24, UP0, UR12, UR26, 0x2 ;  /* 0x0000001a0c187291 */ /* 0x000fe2000f80103f */
[----:B------:R-:W-:Y:S01]  /*0240*/  IMAD.SHL.U32 R140, R2, 0x4, RZ ;  /* 0x00000004028c7824 */ /* 0x000fe200078e00ff */
[----:B------:R-:W-:-:S02]  /*0250*/  USHF.L.U64.HI UR5, UR12, 0x2, UR5 ;  /* 0x000000020c057899 */ /* 0x000fc40008010205 */
[----:B------:R-:W-:Y:S01]  /*0260*/  UIMAD.WIDE.U32 UR8, UR10, UR16, UR8 ;  /* 0x000000100a0872a5 */ /* 0x000fe2000f8e0008 */
[----:B-1----:R-:W-:Y:S01]  /*0270*/  IMAD R0, R53, c[0x0][0x4], R0 ;  /* 0x0000010035007a24 */ /* 0x002fe200078e0200 */
[C---:B------:R-:W-:Y:S01]  /*0280*/  IADD3 R136, R140.reuse, 0x1, RZ ;  /* 0x000000018c887810 */ /* 0x040fe20007ffe0ff */
[----:B------:R-:W-:Y:S01]  /*0290*/  UIMAD.WIDE.U32 UR6, UR10, UR18, UR6 ;  /* 0x000000120a0672a5 */ /* 0x000fe2000f8e0006 */
[----:B------:R-:W-:Y:S01]  /*02a0*/  ISETP.GE.AND P0, PT, R140, c[0x0][0x160], PT ;  /* 0x000058008c007a0c */ /* 0x000fe20003f06270 */
[----:B------:R-:W-:Y:S01]  /*02b0*/  IMAD.SHL.U32 R2, R0, 0x4, RZ ;  /* 0x0000000400027824 */ /* 0x000fe200078e00ff */
[C---:B------:R-:W-:Y:S01]  /*02c0*/  IADD3 R14, R140.reuse, 0x2, RZ ;  /* 0x000000028c0e7810 */ /* 0x040fe20007ffe0ff */
[----:B------:R-:W-:Y:S01]  /*02d0*/  UISETP.NE.AND.EX UP1, UPT, URZ, UR27, UPT, UP1 ;  /* 0x0000001b3f00728c */ /* 0x000fe2000bf25310 */
[C---:B------:R-:W-:Y:S01]  /*02e0*/  IADD3 R12, R140.reuse, 0x3, RZ ;  /* 0x000000038c0c7810 */ /* 0x040fe20007ffe0ff */
[----:B------:R-:W-:Y:S01]  /*02f0*/  IMAD.WIDE R140, R140, 0x20, RZ ;  /* 0x000000208c8c7825 */ /* 0x000fe200078e02ff */
[----:B------:R-:W-:Y:S01]  /*0300*/  SHF.R.S32.HI R3, RZ, 0x1f, R2 ;  /* 0x0000001fff037819 */ /* 0x000fe20000011402 */
[----:B------:R-:W-:Y:S01]  /*0310*/  UIADD3.X UR23, UR5, UR27, URZ, UP0, !UPT ;  /* 0x0000001b05177290 */ /* 0x000fe200087fe43f */
[C---:B------:R-:W-:Y:S01]  /*0320*/  IADD3 R8, R2.reuse, 0x3, RZ ;  /* 0x0000000302087810 */ /* 0x040fe20007ffe0ff */
[----:B------:R-:W-:Y:S01]  /*0330*/  IMAD.WIDE R138, R2, 0x20, RZ ;  /* 0x00000020028a7825 */ /* 0x000fe200078e02ff */
[----:B------:R-:W-:Y:S01]  /*0340*/  LEA.HI R124, R3, R2, RZ, 0x5 ;  /* 0x00000002037c7211 */ /* 0x000fe200078f28ff */
[----:B------:R-:W-:Y:S01]  /*0350*/  USEL UR26, UR24, UR26, UP1 ;  /* 0x0000001a181a7287 */ /* 0x000fe20008800000 */
[----:B------:R-:W-:Y:S01]  /*0360*/  SHF.R.S32.HI R3, RZ, 0x1f, R8 ;  /* 0x0000001fff037819 */ /* 0x000fe20000011408 */
[----:B------:R-:W-:Y:S01]  /*0370*/  USEL UR25, UR23, UR27, UP1 ;  /* 0x0000001b17197287 */ /* 0x000fe20008800000 */
[----:B------:R-:W-:Y:S01]  /*0380*/  LOP3.LUT R5, R124, 0xffffffe0, RZ, 0xc0, !PT ;  /* 0xffffffe07c057812 */ /* 0x000fe200078ec0ff */
[----:B------:R-:W-:Y:S01]  /*0390*/  ULDC.64 UR4, c[0x0][0x118] ;  /* 0x0000460000047ab9 */ /* 0x000fe20000000a00 */
[C---:B------:R-:W-:Y:S01]  /*03a0*/  ISETP.GE.AND P3, PT, R136.reuse, c[0x0][0x160], PT ;  /* 0x0000580088007a0c */ /* 0x040fe20003f66270 */
[----:B------:R-:W-:Y:S01]  /*03b0*/  IMAD.WIDE R136, R136, 0x20, RZ ;  /* 0x0000002088887825 */ /* 0x000fe200078e02ff */
[----:B------:R-:W-:Y:S01]  /*03c0*/  SHF.R.S32.HI R124, RZ, 0x5, R124 ;  /* 0x00000005ff7c7819 */ /* 0x000fe2000001147c */
[----:B------:R-:W-:Y:S01]  /*03d0*/  UMOV UR27, UR10 ;  /* 0x0000000a001b7c82 */ /* 0x000fe20008000000 */
[----:B------:R-:W-:Y:S01]  /*03e0*/  LEA.HI R86, R3, R8, RZ, 0x5 ;  /* 0x0000000803567211 */ /* 0x000fe200078f28ff */
[----:B------:R-:W-:Y:S01]  /*03f0*/  IMAD.IADD R4, R2, 0x1, -R5 ;  /* 0x0000000102047824 */ /* 0x000fe200078e0a05 */
[----:B------:R-:W-:Y:S01]  /*0400*/  SHF.R.S32.HI R13, RZ, 0x1f, R124 ;  /* 0x0000001fff0d7819 */ /* 0x000fe2000001147c */
[----:B------:R-:W-:Y:S01]  /*0410*/  ULDC UR14, c[0x0][0x168] ;  /* 0x00005a00000e7ab9 */ /* 0x000fe20000000800 */
[----:B------:R-:W-:Y:S01]  /*0420*/  LOP3.LUT R7, R86, 0xffffffe0, RZ, 0xc0, !PT ;  /* 0xffffffe056077812 */ /* 0x000fe200078ec0ff */
[----:B------:R-:W-:Y:S01]  /*0430*/  ULDC UR15, c[0x0][0x14] ;  /* 0x00000500000f7ab9 */ /* 0x000fe20000000800 */
[--C-:B------:R-:W-:Y:S01]  /*0440*/  SHF.R.S32.HI R5, RZ, 0x1f, R4.reuse ;  /* 0x0000001fff057819 */ /* 0x100fe20000011404 */
[C---:B------:R-:W-:Y:S01]  /*0450*/  IMAD R15, R13.reuse, c[0x0][0x1b8], RZ ;  /* 0x00006e000d0f7a24 */ /* 0x040fe200078e02ff */
[-C--:B------:R-:W-:Y:S01]  /*0460*/  IADD3 R132, P2, R140, R4.reuse, RZ ;  /* 0x000000048c847210 */ /* 0x080fe20007f5e0ff */
[----:B------:R-:W-:Y:S01]  /*0470*/  IMAD R13, R13, c[0x0][0x1a8], RZ ;  /* 0x00006a000d0d7a24 */ /* 0x000fe200078e02ff */
[----:B------:R-:W-:Y:S01]  /*0480*/  IADD3 R128, P1, R136, R4, RZ ;  /* 0x0000000488807210 */ /* 0x000fe20007f3e0ff */
[----:B------:R-:W-:Y:S01]  /*0490*/  IMAD.WIDE R126, R14, 0x20, R4 ;  /* 0x000000200e7e7825 */ /* 0x000fe200078e0204 */
[----:B------:R-:W-:Y:S01]  /*04a0*/  IADD3 R0, R2, 0x1, RZ ;  /* 0x0000000102007810 */ /* 0x000fe20007ffe0ff */
[----:B------:R-:W-:Y:S01]  /*04b0*/  ULDC UR16, c[0x0][0x14] ;  /* 0x0000050000107ab9 */ /* 0x000fe20000000800 */
[----:B------:R-:W-:Y:S01]  /*04c0*/  IADD3.X R129, R137, R5, RZ, P1, !PT ;  /* 0x0000000589817210 */ /* 0x000fe20000ffe4ff */
[--C-:B------:R-:W-:Y:S01]  /*04d0*/  IMAD.X R133, R141, 0x1, R5.reuse, P2 ;  /* 0x000000018d857824 */ /* 0x100fe200010e0605 */
[----:B------:R-:W-:Y:S01]  /*04e0*/  SHF.R.S32.HI R86, RZ, 0x5, R86 ;  /* 0x00000005ff567819 */ /* 0x000fe20000011456 */
[----:B------:R-:W-:Y:S01]  /*04f0*/  IMAD.WIDE R4, R12, 0x20, R4 ;  /* 0x000000200c047825 */ /* 0x000fe200078e0204 */
[----:B------:R-:W-:Y:S01]  /*0500*/  IADD3 R10, R2, 0x2, RZ ;  /* 0x00000002020a7810 */ /* 0x000fe20007ffe0ff */
[----:B------:R-:W-:Y:S01]  /*0510*/  ULDC UR13, c[0x0][0x14] ;  /* 0x00000500000d7ab9 */ /* 0x000fe20000000800 */
[----:B------:R-:W-:Y:S01]  /*0520*/  SHF.R.S32.HI R3, RZ, 0x1f, R86 ;  /* 0x0000001fff037819 */ /* 0x000fe20000011456 */
[----:B------:R-:W-:Y:S01]  /*0530*/  IMAD.IADD R6, R8, 0x1, -R7 ;  /* 0x0000000108067824 */ /* 0x000fe200078e0a07 */
[----:B------:R-:W-:Y:S01]  /*0540*/  ISETP.LT.AND P5, PT, R0, c[0x0][0x164], !P0 ;  /* 0x0000590000007a0c */ /* 0x000fe200047a1270 */
[----:B------:R-:W-:Y:S01]  /*0550*/  IMAD.WIDE.U32 R134, R124, c[0x0][0x1b8], R132 ;  /* 0x00006e007c867a25 */ /* 0x000fe200078e0084 */
[----:B------:R-:W-:Y:S01]  /*0560*/  ISETP.LT.AND P4, PT, R10, c[0x0][0x164], !P3 ;  /* 0x000059000a007a0c */ /* 0x000fe20005f81270 */
[----:B------:R-:W-:Y:S01]  /*0570*/  ULDC UR12, c[0x0][0x1c4] ;  /* 0x00007100000c7ab9 */ /* 0x000fe20000000800 */
[----:B------:R-:W-:Y:S01]  /*0580*/  SHF.R.S32.HI R7, RZ, 0x1f, R6 ;  /* 0x0000001fff077819 */ /* 0x000fe20000011406 */
[----:B------:R-:W-:Y:S01]  /*0590*/  IMAD.WIDE.U32 R130, R124, c[0x0][0x1b8], R128 ;  /* 0x00006e007c827a25 */ /* 0x000fe200078e0080 */
[-C--:B------:R-:W-:Y:S01]  /*05a0*/  IADD3 R18, P2, R140, R6.reuse, RZ ;  /* 0x000000068c127210 */ /* 0x080fe20007f5e0ff */
[----:B------:R-:W-:Y:S01]  /*05b0*/  UMOV UR18, UR8 ;  /* 0x0000000800127c82 */ /* 0x000fe20008000000 */
[----:B------:R-:W-:Y:S01]  /*05c0*/  IADD3 R16, P1, R136, R6, RZ ;  /* 0x0000000688107210 */ /* 0x000fe20007f3e0ff */
[----:B------:R-:W-:Y:S01]  /*05d0*/  IMAD R15, R124, c[0x0][0x1bc], R15 ;  /* 0x00006f007c0f7a24 */ /* 0x000fe200078e020f */
[----:B------:R-:W-:Y:S01]  /*05e0*/  ISETP.LT.AND P6, PT, R0, c[0x0][0x164], !P3 ;  /* 0x0000590000007a0c */ /* 0x000fe20005fc1270 */
[C---:B------:R-:W-:Y:S01]  /*05f0*/  IMAD R13, R124.reuse, c[0x0][0x1ac], R13 ;  /* 0x00006b007c0d7a24 */ /* 0x040fe200078e020d */
[----:B------:R-:W-:Y:S01]  /*0600*/  P2R R57, PR, RZ, 0x10 ;  /* 0x00000010ff397803 */ /* 0x000fe20000000000 */
[----:B------:R-:W-:Y:S01]  /*0610*/  IMAD.WIDE.U32 R126, R124, c[0x0][0x1b8], R126 ;  /* 0x00006e007c7e7a25 */ /* 0x000fe200078e007e */
[----:B------:R-:W-:Y:S01]  /*0620*/  IADD3 R64, R15, R131, RZ ;  /* 0x000000830f407210 */ /* 0x000fe20007ffe0ff */
[----:B------:R-:W-:-:S02]  /*0630*/  UIADD3 UR17, UR9, UR17, URZ ;  /* 0x0000001109117290 */ /* 0x000fc4000fffe03f */
[C---:B------:R-:W-:Y:S01]  /*0640*/  IMAD.WIDE.U32 R132, R124.reuse, c[0x0][0x1a8], R132 ;  /* 0x00006a007c847a25 */ /* 0x040fe200078e0084 */
[----:B------:R-:W-:Y:S02]  /*0650*/  UIADD3 UR19, UR7, UR19, URZ ;  /* 0x0000001307137290 */ /* 0x000fe4000fffe03f */
[----:B------:R-:W-:Y:S01]  /*0660*/  USEL UR24, UR24, URZ, UP1 ;  /* 0x0000003f18187287 */ /* 0x000fe20008800000 */
[C---:B------:R-:W-:Y:S01]  /*0670*/  IMAD.WIDE.U32 R128, R124.reuse, c[0x0][0x1a8], R128 ;  /* 0x00006a007c807a25 */ /* 0x040fe200078e0080 */
[----:B------:R-:W-:Y:S02]  /*0680*/  USEL UR23, UR23, URZ, UP1 ;  /* 0x0000003f17177287 */ /* 0x000fe40008800000 */
[----:B------:R-:W-:Y:S01]  /*0690*/  UMOV UR20, UR6 ;  /* 0x0000000600147c82 */ /* 0x000fe20008000000 */
[----:B------:R-:W-:Y:S01]  /*06a0*/  IMAD.WIDE.U32 R124, R124, c[0x0][0x1b8], R4 ;  /* 0x00006e007c7c7a25 */ /* 0x000fe200078e0004 */
[----:B------:R-:W-:-:S03]  /*06b0*/  SHF.R.S32.HI R5, RZ, 0x1f, R0 ;  /* 0x0000001fff057819 */ /* 0x000fc60000011400 */
[--C-:B------:R-:W-:Y:S01]  /*06c0*/  IMAD.X R19, R141, 0x1, R7.reuse, P2 ;  /* 0x000000018d137824 */ /* 0x100fe200010e0607 */
[----:B------:R-:W-:Y:S01]  /*06d0*/  LEA.HI R112, R5, R0, RZ, 0x5 ;  /* 0x0000000005707211 */ /* 0x000fe200078f28ff */
[--C-:B------:R-:W-:Y:S02]  /*06e0*/  IMAD.X R17, R137, 0x1, R7.reuse, P1 ;  /* 0x0000000189117824 */ /* 0x100fe400008e0607 */
[----:B------:R-:W-:-:S04]  /*06f0*/  IMAD.WIDE R88, R14, 0x20, R6 ;  /* 0x000000200e587825 */ /* 0x000fc800078e0206 */
[----:B------:R-:W-:Y:S02]  /*0700*/  IMAD R5, R3, c[0x0][0x1b8], RZ ;  /* 0x00006e0003057a24 */ /* 0x000fe400078e02ff */
[----:B------:R-:W-:-:S04]  /*0710*/  IMAD.WIDE R6, R12, 0x20, R6 ;  /* 0x000000200c067825 */ /* 0x000fc800078e0206 */
[----:B------:R-:W-:Y:S02]  /*0720*/  IMAD R3, R3, c[0x0][0x1a8], RZ ;  /* 0x00006a0003037a24 */ /* 0x000fe400078e02ff */
[----:B------:R-:W-:-:S04]  /*0730*/  IMAD.HI.U32 R4, R86, c[0x0][0x1b8], R18 ;  /* 0x00006e0056047a27 */ /* 0x000fc800078e0012 */
[----:B------:R-:W-:-:S04]  /*0740*/  IMAD.HI.U32 R76, R86, c[0x0][0x1b8], R16 ;  /* 0x00006e00564c7a27 */ /* 0x000fc800078e0010 */
[C---:B------:R-:W-:Y:S02]  /*0750*/  IMAD R5, R86.reuse, c[0x0][0x1bc], R5 ;  /* 0x00006f0056057a24 */ /* 0x040fe400078e0205 */
[C---:B------:R-:W-:Y:S01]  /*0760*/  IMAD R52, R86.reuse, c[0x0][0x1ac], R3 ;  /* 0x00006b0056347a24 */ /* 0x040fe200078e0203 */
[----:B------:R-:W-:Y:S01]  /*0770*/  SHF.R.S32.HI R3, RZ, 0x1f, R10 ;  /* 0x0000001fff037819 */ /* 0x000fe2000001140a */
[C---:B------:R-:W-:Y:S01]  /*0780*/  IMAD.WIDE.U32 R18, R86.reuse, c[0x0][0x1a8], R18 ;  /* 0x00006a0056127a25 */ /* 0x040fe200078e0012 */
[----:B------:R-:W-:Y:S02]  /*0790*/  IADD3 R76, R5, R76, RZ ;  /* 0x0000004c054c7210 */ /* 0x000fe40007ffe0ff */
[----:B------:R-:W-:Y:S01]  /*07a0*/  LEA.HI R90, R3, R10, RZ, 0x5 ;  /* 0x0000000a035a7211 */ /* 0x000fe200078f28ff */
[----:B------:R-:W-:Y:S01]  /*07b0*/  IMAD.WIDE.U32 R16, R86, c[0x0][0x1a8], R16 ;  /* 0x00006a0056107a25 */ /* 0x000fe200078e0010 */
[----:B------:R-:W-:Y:S02]  /*07c0*/  IADD3 R47, R19, R52, RZ ;  /* 0x00000034132f7210 */ /* 0x000fe40007ffe0ff */
[----:B------:R-:W-:Y:S01]  /*07d0*/  LOP3.LUT R3, R90, 0xffffffe0, RZ, 0xc0, !PT ;  /* 0xffffffe05a037812 */ /* 0x000fe200078ec0ff */
[----:B------:R-:W-:Y:S01]  /*07e0*/  IMAD.WIDE.U32 R88, R86, c[0x0][0x1b8], R88 ;  /* 0x00006e0056587a25 */ /* 0x000fe200078e0058 */
[----:B------:R-:W-:-:S02]  /*07f0*/  SHF.R.S32.HI R90, RZ, 0x5, R90 ;  /* 0x00000005ff5a7819 */ /* 0x000fc4000001145a */
[----:B------:R-:W-:Y:S01]  /*0800*/  SHF.L.U64.HI R47, R18, 0x2, R47 ;  /* 0x00000002122f7819 */ /* 0x000fe2000001022f */
[----:B------:R-:W-:Y:S01]  /*0810*/  IMAD.WIDE.U32 R86, R86, c[0x0][0x1b8], R6 ;  /* 0x00006e0056567a25 */ /* 0x000fe200078e0006 */
[----:B------:R-:W-:Y:S02]  /*0820*/  LOP3.LUT R7, R112, 0xffffffe0, RZ, 0xc0, !PT ;  /* 0xffffffe070077812 */ /* 0x000fe400078ec0ff */
[----:B------:R-:W-:Y:S01]  /*0830*/  SHF.R.S32.HI R112, RZ, 0x5, R112 ;  /* 0x00000005ff707819 */ /* 0x000fe20000011470 */
[----:B------:R-:W-:Y:S02]  /*0840*/  IMAD.IADD R79, R133, 0x1, R13 ;  /* 0x00000001854f7824 */ /* 0x000fe400078e020d */
[----:B------:R-:W-:Y:S01]  /*0850*/  IMAD.IADD R20, R0, 0x1, -R7 ;  /* 0x0000000100147824 */ /* 0x000fe200078e0a07 */
[----:B------:R-:W-:Y:S01]  /*0860*/  SHF.R.S32.HI R7, RZ, 0x1f, R112 ;  /* 0x0000001fff077819 */ /* 0x000fe20000011470 */
[----:B------:R-:W-:Y:S01]  /*0870*/  IMAD.IADD R52, R52, 0x1, R17 ;  /* 0x0000000134347824 */ /* 0x000fe200078e0211 */
[----:B------:R-:W-:Y:S01]  /*0880*/  SHF.L.U64.HI R79, R132, 0x2, R79 ;  /* 0x00000002844f7819 */ /* 0x000fe2000001024f */
[----:B------:R-:W-:Y:S01]  /*0890*/  IMAD.IADD R13, R13, 0x1, R129 ;  /* 0x000000010d0d7824 */ /* 0x000fe200078e0281 */
[--C-:B------:R-:W-:Y:S01]  /*08a0*/  SHF.R.S32.HI R21, RZ, 0x1f, R20.reuse ;  /* 0x0000001fff157819 */ /* 0x100fe20000011414 */
[C---:B------:R-:W-:Y:S01]  /*08b0*/  IMAD R11, R7.reuse, c[0x0][0x1b8], RZ ;  /* 0x00006e00070b7a24 */ /* 0x040fe200078e02ff */
[-C--:B------:R-:W-:Y:S01]  /*08c0*/  IADD3 R116, P1, R136, R20.reuse, RZ ;  /* 0x0000001488747210 */ /* 0x080fe20007f3e0ff */
[----:B------:R-:W-:Y:S01]  /*08d0*/  IMAD R7, R7, c[0x0][0x1a8], RZ ;  /* 0x00006a0007077a24 */ /* 0x000fe200078e02ff */
[----:B------:R-:W-:Y:S01]  /*08e0*/  IADD3 R120, P2, R140, R20, RZ ;  /* 0x000000148c787210 */ /* 0x000fe20007f5e0ff */
[----:B------:R-:W-:Y:S01]  /*08f0*/  IMAD.WIDE R114, R14, 0x20, R20 ;  /* 0x000000200e727825 */ /* 0x000fe200078e0214 */
[----:B------:R-:W-:-:S02]  /*0900*/  SHF.L.U64.HI R52, R16, 0x2, R52 ;  /* 0x0000000210347819 */ /* 0x000fc40000010234 */
[----:B------:R-:W-:Y:S01]  /*0910*/  IADD3.X R121, R141, R21, RZ, P2, !PT ;  /* 0x000000158d797210 */ /* 0x000fe200017fe4ff */
[----:B------:R-:W-:Y:S01]  /*0920*/  IMAD.X R117, R137, 0x1, R21, P1 ;  /* 0x0000000189757824 */ /* 0x000fe200008e0615 */
[----:B------:R-:W-:Y:S01]  /*0930*/  SHF.L.U64.HI R80, R128, 0x2, R13 ;  /* 0x0000000280507819 */ /* 0x000fe2000001020d */
[----:B------:R-:W-:-:S04]  /*0940*/  IMAD.WIDE R20, R12, 0x20, R20 ;  /* 0x000000200c147825 */ /* 0x000fc800078e0214 */
[----:B------:R-:W-:-:S04]  /*0950*/  IMAD.WIDE.U32 R122, R112, c[0x0][0x1b8], R120 ;  /* 0x00006e00707a7a25 */ /* 0x000fc800078e0078 */
[----:B------:R-:W-:-:S04]  /*0960*/  IMAD.WIDE.U32 R118, R112, c[0x0][0x1b8], R116 ;  /* 0x00006e0070767a25 */ /* 0x000fc800078e0074 */
[C---:B------:R-:W-:Y:S02]  /*0970*/  IMAD R11, R112.reuse, c[0x0][0x1bc], R11 ;  /* 0x00006f00700b7a24 */ /* 0x040fe400078e020b */
[C---:B------:R-:W-:Y:S02]  /*0980*/  IMAD R7, R112.reuse, c[0x0][0x1ac], R7 ;  /* 0x00006b0070077a24 */ /* 0x040fe400078e0207 */
[----:B------:R-:W-:Y:S01]  /*0990*/  IMAD.WIDE.U32 R114, R112, c[0x0][0x1b8], R114 ;  /* 0x00006e0070727a25 */ /* 0x000fe200078e0072 */
[----:B------:R-:W-:-:S03]  /*09a0*/  IADD3 R68, R11, R119, RZ ;  /* 0x000000770b447210 */ /* 0x000fc60007ffe0ff */
[----:B------:R-:W-:-:S04]  /*09b0*/  IMAD.WIDE.U32 R120, R112, c[0x0][0x1a8], R120 ;  /* 0x00006a0070787a25 */ /* 0x000fc800078e0078 */
[----:B------:R-:W-:-:S04]  /*09c0*/  IMAD.WIDE.U32 R116, R112, c[0x0][0x1a8], R116 ;  /* 0x00006a0070747a25 */ /* 0x000fc800078e0074 */
[----:B------:R-:W-:-:S04]  /*09d0*/  IMAD.WIDE.U32 R112, R112, c[0x0][0x1b8], R20 ;  /* 0x00006e0070707a25 */ /* 0x000fc800078e0014 */
[----:B------:R-:W-:Y:S01]  /*09e0*/  IMAD.IADD R20, R10, 0x1, -R3 ;  /* 0x000000010a147824 */ /* 0x000fe200078e0a03 */
[----:B------:R-:W-:Y:S01]  /*09f0*/  SHF.R.S32.HI R3, RZ, 0x1f, R90 ;  /* 0x0000001fff037819 */ /* 0x000fe2000001145a */
[----:B------:R-:W-:Y:S02]  /*0a00*/  IMAD.IADD R81, R121, 0x1, R7 ;  /* 0x0000000179517824 */ /* 0x000fe400078e0207 */
        /* <DEDUP_REMOVED lines=8> */
[----:B------:R-:W-:Y:S01]  /*0a90*/  SHF.L.U64.HI R82, R116, 0x2, R7 ;  /* 0x0000000274527819 */ /* 0x000fe20000010207 */
[--C-:B------:R-:W-:Y:S01]  /*0aa0*/  IMAD.X R95, R137, 0x1, R21.reuse, P1 ;  /* 0x00000001895f7824 */ /* 0x100fe200008e0615 */
[C---:B------:R-:W-:Y:S01]  /*0ab0*/  ISETP.LT.AND P1, PT, R2.reuse, c[0x0][0x164], !P0 ;  /* 0x0000590002007a0c */ /* 0x040fe20004721270 */
[--C-:B------:R-:W-:Y:S01]  /*0ac0*/  IMAD.X R109, R141, 0x1, R21.reuse, P2 ;  /* 0x000000018d6d7824 */ /* 0x100fe200010e0615 */
[----:B------:R-:W-:Y:S01]  /*0ad0*/  ISETP.LT.AND P2, PT, R2, c[0x0][0x164], !P3 ;  /* 0x0000590002007a0c */ /* 0x000fe20005f41270 */
[----:B------:R-:W-:Y:S01]  /*0ae0*/  IMAD.WIDE R20, R12, 0x20, R20 ;  /* 0x000000200c147825 */ /* 0x000fe200078e0214 */
[----:B------:R-:W-:Y:S02]  /*0af0*/  P2R R6, PR, RZ, 0x2 ;  /* 0x00000002ff067803 */ /* 0x000fe40000000000 */
[----:B------:R-:W-:Y:S01]  /*0b00*/  ISETP.LT.AND P1, PT, R10, c[0x0][0x164], !P0 ;  /* 0x000059000a007a0c */ /* 0x000fe20004721270 */
[----:B------:R-:W-:Y:S01]  /*0b10*/  IMAD.WIDE.U32 R110, R90, c[0x0][0x1b8], R108 ;  /* 0x00006e005a6e7a25 */ /* 0x000fe200078e006c */
[----:B------:R-:W-:-:S02]  /*0b20*/  ISETP.LT.AND P0, PT, R8, c[0x0][0x164], !P0 ;  /* 0x0000590008007a0c */ /* 0x000fc40004701270 */
[----:B------:R-:W-:Y:S01]  /*0b30*/  P2R R58, PR, RZ, 0x2 ;  /* 0x00000002ff3a7803 */ /* 0x000fe20000000000 */
[----:B------:R-:W-:Y:S01]  /*0b40*/  IMAD.WIDE.U32 R96, R90, c[0x0][0x1b8], R94 ;  /* 0x00006e005a607a25 */ /* 0x000fe200078e005e */
[----:B------:R-:W-:Y:S02]  /*0b50*/  P2R R55, PR, RZ, 0x1 ;  /* 0x00000001ff377803 */ /* 0x000fe40000000000 */
[----:B------:R-:W-:Y:S01]  /*0b60*/  ISETP.LT.AND P1, PT, R8, c[0x0][0x164], !P3 ;  /* 0x0000590008007a0c */ /* 0x000fe20005f21270 */
[----:B------:R-:W-:Y:S01]  /*0b70*/  IMAD R3, R90, c[0x0][0x1ac], R3 ;  /* 0x00006b005a037a24 */ /* 0x000fe200078e0203 */
[----:B------:R-:W-:Y:S01]  /*0b80*/  ISETP.GE.AND P0, PT, R14, c[0x0][0x160], PT ;  /* 0x000058000e007a0c */ /* 0x000fe20003f06270 */
[----:B------:R-:W-:Y:S01]  /*0b90*/  IMAD.WIDE.U32 R108, R90, c[0x0][0x1a8], R108 ;  /* 0x00006a005a6c7a25 */ /* 0x000fe200078e006c */
[----:B------:R-:W-:Y:S02]  /*0ba0*/  P2R R54, PR, RZ, 0x2 ;  /* 0x00000002ff367803 */ /* 0x000fe40000000000 */
[----:B------:R-:W-:Y:S01]  /*0bb0*/  ISETP.LT.AND P1, PT, R0, c[0x0][0x164], !P0 ;  /* 0x0000590000007a0c */ /* 0x000fe20004721270 */
[----:B------:R-:W-:Y:S01]  /*0bc0*/  IMAD.WIDE.U32 R94, R90, c[0x0][0x1a8], R94 ;  /* 0x00006a005a5e7a25 */ /* 0x000fe200078e005e */
[----:B------:R-:W-:-:S02]  /*0bd0*/  ISETP.LT.AND P3, PT, R2, c[0x0][0x164], !P0 ;  /* 0x0000590002007a0c */ /* 0x000fc40004761270 */
[----:B------:R-:W-:Y:S01]  /*0be0*/  P2R R59, PR, RZ, 0x2 ;  /* 0x00000002ff3b7803 */ /* 0x000fe20000000000 */
[----:B------:R-:W-:Y:S01]  /*0bf0*/  IMAD R9, R90, c[0x0][0x1bc], R9 ;  /* 0x00006f005a097a24 */ /* 0x000fe200078e0209 */
[----:B------:R-:W-:Y:S01]  /*0c00*/  ISETP.LT.AND P4, PT, R10, c[0x0][0x164], !P0 ;  /* 0x000059000a007a0c */ /* 0x000fe20004781270 */
[----:B------:R-:W-:Y:S01]  /*0c10*/  IMAD.WIDE.U32 R92, R90, c[0x0][0x1b8], R92 ;  /* 0x00006e005a5c7a25 */ /* 0x000fe200078e005c */
[----:B------:R-:W-:Y:S02]  /*0c20*/  ISETP.LT.AND P1, PT, R8, c[0x0][0x164], !P0 ;  /* 0x0000590008007a0c */ /* 0x000fe40004721270 */
[----:B------:R-:W-:Y:S01]  /*0c30*/  ISETP.GE.AND P0, PT, R12, c[0x0][0x160], PT ;  /* 0x000058000c007a0c */ /* 0x000fe20003f06270 */
[----:B------:R-:W-:Y:S01]  /*0c40*/  IMAD.WIDE.U32 R90, R90, c[0x0][0x1b8], R20 ;  /* 0x00006e005a5a7a25 */ /* 0x000fe200078e0014 */
[----:B------:R-:W-:Y:S02]  /*0c50*/  P2R R61, PR, RZ, 0x2 ;  /* 0x00000002ff3d7803 */ /* 0x000fe40000000000 */
[----:B------:R-:W-:Y:S01]  /*0c60*/  ISETP.LT.AND P1, PT, R10, c[0x0][0x164], !P0 ;  /* 0x000059000a007a0c */ /* 0x000fe20004721270 */
[----:B------:R-:W-:Y:S01]  /*0c70*/  IMAD.IADD R83, R109, 0x1, R3 ;  /* 0x000000016d537824 */ /* 0x000fe200078e0203 */
[----:B------:R-:W-:Y:S01]  /*0c80*/  P2R R56, PR, RZ, 0x10 ;  /* 0x00000010ff387803 */ /* 0x000fe20000000000 */
[----:B------:R-:W-:Y:S01]  /*0c90*/  IMAD.WIDE R142, R0, 0x20, RZ ;  /* 0x00000020008e7825 */ /* 0x000fe200078e02ff */
[----:B------:R-:W-:-:S02]  /*0ca0*/  P2R R62, PR, RZ, 0x2 ;  /* 0x00000002ff3e7803 */ /* 0x000fc40000000000 */
[----:B------:R-:W-:Y:S01]  /*0cb0*/  ISETP.LT.AND P4, PT, R2, c[0x0][0x164], !P0 ;  /* 0x0000590002007a0c */ /* 0x000fe20004781270 */
[----:B------:R-:W-:Y:S01]  /*0cc0*/  IMAD.IADD R63, R135, 0x1, R15 ;  /* 0x00000001873f7824 */ /* 0x000fe200078e020f */
[----:B------:R-:W-:Y:S01]  /*0cd0*/  ISETP.LT.AND P1, PT, R8, c[0x0][0x164], !P0 ;  /* 0x0000590008007a0c */ /* 0x000fe20004721270 */
[C---:B------:R-:W-:Y:S01]  /*0ce0*/  IMAD.IADD R65, R15.reuse, 0x1, R127 ;  /* 0x000000010f417824 */ /* 0x040fe200078e027f */
[----:B------:R-:W-:Y:S01]  /*0cf0*/  ISETP.LT.AND P0, PT, R0, c[0x0][0x164], !P0 ;  /* 0x0000590000007a0c */ /* 0x000fe20004701270 */
[----:B------:R-:W-:Y:S01]  /*0d00*/  IMAD.IADD R66, R15, 0x1, R125 ;  /* 0x000000010f427824 */ /* 0x000fe200078e027d */
[----:B------:R-:W-:Y:S01]  /*0d10*/  IADD3 R3, R3, R95, RZ ;  /* 0x0000005f03037210 */ /* 0x000fe20007ffe0ff */
[----:B------:R-:W-:Y:S01]  /*0d20*/  IMAD.IADD R75, R4, 0x1, R5 ;  /* 0x00000001044b7824 */ /* 0x000fe200078e0205 */
[----:B------:R-:W-:Y:S01]  /*0d30*/  P2R R60, PR, RZ, 0x2 ;  /* 0x00000002ff3c7803 */ /* 0x000fe20000000000 */
[----:B------:R-:W-:Y:S01]  /*0d40*/  IMAD.IADD R67, R123, 0x1, R11 ;  /* 0x000000017b437824 */ /* 0x000fe200078e020b */
[----:B------:R-:W-:Y:S01]  /*0d50*/  ISETP.NE.AND P1, PT, R6, RZ, PT ;  /* 0x000000ff0600720c */ /* 0x000fe20003f25270 */
[C---:B------:R-:W-:Y:S01]  /*0d60*/  IMAD.IADD R69, R11.reuse, 0x1, R115 ;  /* 0x000000010b457824 */ /* 0x040fe200078e0273 */
[----:B------:R-:W-:Y:S01]  /*0d70*/  P2R R85, PR, RZ, 0x1 ;  /* 0x00000001ff557803 */ /* 0x000fe20000000000 */
[----:B------:R-:W-:Y:S01]  /*0d80*/  IMAD.IADD R70, R11, 0x1, R113 ;  /* 0x000000010b467824 */ /* 0x000fe200078e0271 */
[----:B------:R-:W-:Y:S01]  /*0d90*/  IADD3 R74, R9, R91, RZ ;  /* 0x0000005b094a7210 */ /* 0x000fe20007ffe0ff */
[----:B------:R-:W-:Y:S01]  /*0da0*/  IMAD.IADD R71, R111, 0x1, R9 ;  /* 0x000000016f477824 */ /* 0x000fe200078e0209 */
[----:B------:R-:W-:Y:S01]  /*0db0*/  SHF.L.U64.HI R83, R108, 0x2, R83 ;  /* 0x000000026c537819 */ /* 0x000fe20000010253 */
[C---:B------:R-:W-:Y:S01]  /*0dc0*/  IMAD.IADD R72, R9.reuse, 0x1, R97 ;  /* 0x0000000109487824 */ /* 0x040fe200078e0261 */
[----:B------:R-:W-:Y:S01]  /*0dd0*/  SHF.L.U64.HI R84, R94, 0x2, R3 ;  /* 0x000000025e547819 */ /* 0x000fe20000010203 */
[----:B------:R-:W-:-:S02]  /*0de0*/  IMAD.IADD R73, R9, 0x1, R93 ;  /* 0x0000000109497824 */ /* 0x000fc400078e025d */
[C---:B------:R-:W-:Y:S02]  /*0df0*/  IMAD.IADD R77, R5.reuse, 0x1, R89 ;  /* 0x00000001054d7824 */ /* 0x040fe400078e0259 */
[----:B------:R-:W-:Y:S02]  /*0e00*/  IMAD.IADD R78, R5, 0x1, R87 ;  /* 0x00000001054e7824 */ /* 0x000fe400078e0257 */
.L_x_282:
[----:B---3--:R-:W-:Y:S01]  /*0e10*/  IMAD.MOV.U32 R17, RZ, RZ, c[0x0][0x168] ;  /* 0x00005a00ff117624 */ /* 0x008fe200078e00ff */
[----:B------:R-:W-:Y:S01]  /*0e20*/  MOV R16, c[0x0][0x1c0] ;  /* 0x0000700000107a02 */ /* 0x000fe20000000f00 */
[----:B-1----:R-:W-:Y:S01]  /*0e30*/  IMAD.MOV.U32 R15, RZ, RZ, c[0x0][0x1c0] ;  /* 0x00007000ff0f7624 */ /* 0x002fe200078e00ff */
        /* <DEDUP_REMOVED lines=35> */
.L_x_275:
[----:B------:R-:W-:Y:S01]  /*1070*/  P2R R106, PR, RZ, 0x40 ;  /* 0x00000040ff6a7803 */ /* 0x000fe20000000000 */
[----:B------:R-:W-:Y:S02]  /*1080*/  USHF.R.U32.HI UR10, URZ, 0x5, UR29 ;  /* 0x000000053f0a7899 */ /* 0x000fe4000801161d */
        /* <DEDUP_REMOVED lines=9> */
[----:B------:R-:W-:Y:S02]  /*1120*/  IADD3 R105, P6, P0, R105, UR28, R140 ;  /* 0x0000001c69697c10 */ /* 0x000fe4000f8de08c */
[----:B------:R-:W-:Y:S02]  /*1130*/  UISETP.GE.AND UP0, UPT, UR29, UR14, UPT ;  /* 0x0000000e1d00728c */ /* 0x000fe4000bf06270 */
[----:B------:R-:W-:Y:S02]  /*1140*/  IADD3.X R103, R141, UR11, RZ, P6, P0 ;  /* 0x0000000b8d677c10 */ /* 0x000fe4000b7e04ff */
[----:B------:R-:W-:Y:S01]  /*1150*/  IADD3 R104, P6, P0, R99, UR28, R138 ;  /* 0x0000001c63687c10 */ /* 0x000fe2000f8de08a */
[----:B------:R-:W-:Y:S03]  /*1160*/  IMAD.U32 R99, RZ, RZ, UR32 ;  /* 0x00000020ff637e24 */ /* 0x000fe6000f8e00ff */
        /* <DEDUP_REMOVED lines=8> */
[----:B------:R-:W-:Y:S02]  /*11f0*/  IADD3 R36, P0, R104, UR20, RZ ;  /* 0x0000001468247c10 */ /* 0x000fe4000ff1e0ff */
[----:B------:R-:W-:Y:S01]  /*1200*/  P2R R104, PR, RZ, 0x20 ;  /* 0x00000020ff687803 */ /* 0x000fe20000000000 */
[----:B------:R0:W2:Y:S01]  /*1210*/  @P1 LDG.E.S8 R18, [R34.64] ;  /* 0x0000000422121981 */ /* 0x0000a2000c1e1300 */
[----:B------:R-:W-:Y:S02]  /*1220*/  IADD3.X R37, R101, UR19, RZ, P0, !PT ;  /* 0x0000001365257c10 */ /* 0x000fe400087fe4ff */
[----:B------:R-:W-:Y:S01]  /*1230*/  IADD3 R50, P0, R102, UR18, RZ ;  /* 0x0000001266327c10 */ /* 0x000fe2000ff1e0ff */
[----:B------:R0:W3:Y:S01]  /*1240*/  @P5 LDG.E.S8 R26, [R34.64] ;  /* 0x00000004221a5981 */ /* 0x0000e2000c1e1300 */
[----:B------:R-:W-:Y:S02]  /*1250*/  P2R R103, PR, RZ, 0x10 ;  /* 0x00000010ff677803 */ /* 0x000fe40000000000 */
[----:B------:R-:W-:Y:S01]  /*1260*/  IADD3.X R51, R99, UR17, RZ, P0, !PT ;  /* 0x0000001163337c10 */ /* 0x000fe200087fe4ff */
[----:B------:R1:W2:Y:S01]  /*1270*/  @P1 LDG.E.S8 R17, [R36.64] ;  /* 0x0000000424111981 */ /* 0x0002a2000c1e1300 */
[----:B------:R-:W-:Y:S02]  /*1280*/  IADD3 R48, P0, R100, UR20, RZ ;  /* 0x0000001464307c10 */ /* 0x000fe4000ff1e0ff */
[----:B------:R-:W-:Y:S01]  /*1290*/  P2R R99, PR, RZ, 0x4 ;  /* 0x00000004ff637803 */ /* 0x000fe20000000000 */
[----:B------:R1:W4:Y:S01]  /*12a0*/  @P2 LDG.E.S8 R20, [R36.64] ;  /* 0x0000000424142981 */ /* 0x000322000c1e1300 */
[----:B------:R-:W-:Y:S02]  /*12b0*/  IADD3.X R49, R98, UR19, RZ, P0, !PT ;  /* 0x0000001362317c10 */ /* 0x000fe400087fe4ff */
[----:B------:R-:W-:Y:S01]  /*12c0*/  ISETP.NE.AND P0, PT, R60, RZ, PT ;  /* 0x000000ff3c00720c */ /* 0x000fe20003f05270 */
[----:B------:R-:W4:Y:S01]  /*12d0*/  @P2 LDG.E.S8 R19, [R50.64] ;  /* 0x0000000432132981 */ /* 0x000f22000c1e1300 */
[----:B------:R-:W-:Y:S02]  /*12e0*/  P2R R98, PR, RZ, 0x2 ;  /* 0x00000002ff627803 */ /* 0x000fe40000000000 */
[----:B------:R-:W-:Y:S01]  /*12f0*/  P2R R102, PR, RZ, 0x1 ;  /* 0x00000001ff667803 */ /* 0x000fe20000000000 */
[----:B------:R1:W5:Y:S01]  /*1300*/  @P3 LDG.E.S8 R22, [R36.64] ;  /* 0x0000000424163981 */ /* 0x000362000c1e1300 */
[C---:B------:R-:W-:Y:S02]  /*1310*/  ISETP.NE.AND P0, PT, R55.reuse, RZ, PT ;  /* 0x000000ff3700720c */ /* 0x040fe40003f05270 */
[----:B------:R-:W-:Y:S01]  /*1320*/  ISETP.NE.AND P1, PT, R58, RZ, PT ;  /* 0x000000ff3a00720c */ /* 0x000fe20003f25270 */
[----:B------:R-:W5:Y:S01]  /*1330*/  @P3 LDG.E.S8 R21, [R50.64+0x20] ;  /* 0x0000200432153981 */ /* 0x000f62000c1e1300 */
[----:B------:R-:W-:Y:S02]  /*1340*/  ISETP.NE.AND P2, PT, R54, RZ, PT ;  /* 0x000000ff3600720c */ /* 0x000fe40003f45270 */
[----:B------:R-:W-:Y:S01]  /*1350*/  P2R R100, PR, RZ, 0x8 ;  /* 0x00000008ff647803 */ /* 0x000fe20000000000 */
[----:B------:R1:W3:Y:S01]  /*1360*/  @P4 LDG.E.S8 R24, [R36.64] ;  /* 0x0000000424184981 */ /* 0x0002e2000c1e1300 */
[----:B------:R-:W-:Y:S03]  /*1370*/  ISETP.NE.AND P3, PT, R55, RZ, PT ;  /* 0x000000ff3700720c */ /* 0x000fe60003f65270 */
[----:B------:R-:W3:Y:S01]  /*1380*/  @P4 LDG.E.S8 R23, [R50.64+0x40] ;  /* 0x0000400432174981 */ /* 0x000ee2000c1e1300 */
[----:B------:R-:W-:Y:S02]  /*1390*/  ISETP.NE.AND P4, PT, R57, RZ, PT ;  /* 0x000000ff3900720c */ /* 0x000fe40003f85270 */
[----:B------:R-:W-:Y:S01]  /*13a0*/  P2R R101, PR, RZ, 0x8 ;  /* 0x00000008ff657803 */ /* 0x000fe20000000000 */
[----:B------:R0:W3:Y:S01]  /*13b0*/  @P0 LDG.E.S8 R40, [R34.64] ;  /* 0x0000000422280981 */ /* 0x0000e2000c1e1300 */
[----:B------:R-:W-:Y:S02]  /*13c0*/  ISETP.NE.AND P0, PT, R61, RZ, PT ;  /* 0x000000ff3d00720c */ /* 0x000fe40003f05270 */
[----:B------:R-:W-:Y:S01]  /*13d0*/  ISETP.NE.AND P3, PT, R62, RZ, PT ;  /* 0x000000ff3e00720c */ /* 0x000fe20003f65270 */
[----:B------:R-:W3:Y:S01]  /*13e0*/  @P5 LDG.E.S8 R25, [R48.64] ;  /* 0x0000000430195981 */ /* 0x000ee2000c1e1300 */
[----:B------:R-:W-:Y:S02]  /*13f0*/  P2R R105, PR, RZ, 0x1 ;  /* 0x00000001ff697803 */ /* 0x000fe40000000000 */
[----:B------:R-:W-:Y:S01]  /*1400*/  ISETP.NE.AND P0, PT, R85, RZ, PT ;  /* 0x000000ff5500720c */ /* 0x000fe20003f05270 */
[----:B------:R-:W3:Y:S01]  /*1410*/  @P6 LDG.E.S8 R28, [R50.64] ;  /* 0x00000004321c6981 */ /* 0x000ee2000c1e1300 */
[----:B------:R-:W-:Y:S02]  /*1420*/  ISETP.NE.AND P5, PT, R58, RZ, PT ;  /* 0x000000ff3a00720c */ /* 0x000fe40003fa5270 */
[----:B------:R-:W-:Y:S01]  /*1430*/  P2R R106, PR, RZ, 0x1 ;  /* 0x00000001ff6a7803 */ /* 0x000fe20000000000 */
[----:B------:R-:W3:Y:S01]  /*1440*/  @P6 LDG.E.S8 R27, [R48.64] ;  /* 0x00000004301b6981 */ /* 0x000ee2000c1e1300 */
[----:B------:R-:W-:Y:S03]  /*1450*/  ISETP.NE.AND P0, PT, R59, RZ, PT ;  /* 0x000000ff3b00720c */ /* 0x000fe60003f05270 */
[----:B------:R0:W3:Y:S01]  /*1460*/  @P1 LDG.E.S8 R33, [R34.64] ;  /* 0x0000000422211981 */ /* 0x0000e2000c1e1300 */
[----:B------:R-:W-:Y:S03]  /*1470*/  ISETP.NE.AND P1, PT, R56, RZ, PT ;  /* 0x000000ff3800720c */ /* 0x000fe60003f25270 */
[----:B-1----:R-:W3:Y:S04]  /*1480*/  @P4 LDG.E.S8 R36, [R48.64+0x20] ;  /* 0x0000200430244981 */ /* 0x002ee8000c1e1300 */
[----:B------:R-:W3:Y:S04]  /*1490*/  @P3 LDG.E.S8 R39, [R50.64+0x40] ;  /* 0x0000400432273981 */ /* 0x000ee8000c1e1300 */
[----:B------:R-:W3:Y:S04]  /*14a0*/  @P0 LDG.E.S8 R30, [R50.64+0x20] ;  /* 0x00002004321e0981 */ /* 0x000ee8000c1e1300 */
[----:B------:R-:W3:Y:S01]  /*14b0*/  @P0 LDG.E.S8 R29, [R48.64] ;  /* 0x00000004301d0981 */ /* 0x000ee2000c1e1300 */
[----:B------:R-:W-:Y:S03]  /*14c0*/  ISETP.NE.AND P0, PT, R106, RZ, PT ;  /* 0x000000ff6a00720c */ /* 0x000fe60003f05270 */
[----:B------:R-:W3:Y:S04]  /*14d0*/  @P1 LDG.E.S8 R37, [R50.64+0x20] ;  /* 0x0000200432251981 */ /* 0x000ee8000c1e1300 */
[----:B------:R-:W3:Y:S01]  /*14e0*/  @P1 LDG.E.S8 R38, [R48.64+0x20] ;  /* 0x0000200430261981 */ /* 0x000ee2000c1e1300 */
[----:B------:R-:W-:Y:S03]  /*14f0*/  ISETP.NE.AND P1, PT, R98, RZ, PT ;  /* 0x000000ff6200720c */ /* 0x000fe60003f25270 */
[----:B0-----:R-:W3:Y:S01]  /*1500*/  @P5 LDG.E.S8 R34, [R48.64+0x20] ;  /* 0x0000200430225981 */ /* 0x001ee2000c1e1300 */
[----:B------:R-:W-:Y:S02]  /*1510*/  P2R R98, PR, RZ, 0x2 ;  /* 0x00000002ff627803 */ /* 0x000fe40000000000 */
[----:B------:R-:W-:Y:S01]  /*1520*/  ISETP.NE.AND P5, PT, R104, RZ, PT ;  /* 0x000000ff6800720c */ /* 0x000fe20003fa5270 */
[----:B------:R-:W3:Y:S04]  /*1530*/  @P0 LDG.E.S8 R32, [R50.64+0x40] ;  /* 0x0000400432200981 */ /* 0x000ee8000c1e1300 */
[----:B------:R-:W3:Y:S01]  /*1540*/  @P0 LDG.E.S8 R31, [R48.64] ;  /* 0x00000004301f0981 */ /* 0x000ee2000c1e1300 */
[----:B------:R-:W-:Y:S03]  /*1550*/  ISETP.NE.AND P0, PT, R105, RZ, PT ;  /* 0x000000ff6900720c */ /* 0x000fe60003f05270 */
[----:B------:R-:W3:Y:S01]  /*1560*/  @P4 LDG.E.S8 R35, [R50.64] ;  /* 0x0000000432234981 */ /* 0x000ee2000c1e1300 */
[----:B------:R-:W-:Y:S03]  /*1570*/  ISETP.NE.AND P4, PT, R103, RZ, PT ;  /* 0x000000ff6700720c */ /* 0x000fe60003f85270 */
[----:B------:R-:W3:Y:S04]  /*1580*/  @P2 LDG.E.S8 R42, [R50.64] ;  /* 0x00000004322a2981 */ /* 0x000ee8000c1e1300 */
[----:B------:R-:W3:Y:S01]  /*1590*/  @P2 LDG.E.S8 R41, [R48.64+0x40] ;  /* 0x0000400430292981 */ /* 0x000ee2000c1e1300 */
[----:B------:R-:W-:Y:S03]  /*15a0*/  ISETP.NE.AND P2, PT, R99, RZ, PT ;  /* 0x000000ff6300720c */ /* 0x000fe60003f45270 */
[----:B------:R-:W3:Y:S01]  /*15b0*/  @P0 LDG.E.S8 R44, [R50.64+0x20] ;  /* 0x00002004322c0981 */ /* 0x000ee2000c1e1300 */
[----:B------:R-:W-:-:S13]  /*15c0*/  ISETP.NE.AND P0, PT, R102, RZ, PT ;  /* 0x000000ff6600720c */ /* 0x000fda0003f05270 */
[----:B------:R-:W3:Y:S04]  /*15d0*/  @P0 LDG.E.S8 R46, [R50.64+0x40] ;  /* 0x00004004322e0981 */ /* 0x000ee8000c1e1300 */
[----:B------:R-:W3:Y:S01]  /*15e0*/  @P0 LDG.E.S8 R45, [R48.64+0x40] ;  /* 0x00004004302d0981 */ /* 0x000ee2000c1e1300 */
[----:B--2---:R-:W-:Y:S01]  /*15f0*/  @P1 IMAD R0, R17, R18, R0 ;  /* 0x0000001211001224 */ /* 0x004fe200078e0200 */
[----:B------:R-:W-:Y:S02]  /*1600*/  ISETP.NE.AND P1, PT, R61, RZ, PT ;  /* 0x000000ff3d00720c */ /* 0x000fe40003f25270 */
[----:B------:R-:W2:Y:S01]  /*1610*/  @P3 LDG.E.S8 R18, [R48.64+0x20] ;  /* 0x0000200430123981 */ /* 0x000ea2000c1e1300 */
[----:B------:R-:W-:Y:S02]  /*1620*/  ISETP.NE.AND P3, PT, R101, RZ, PT ;  /* 0x000000ff6500720c */ /* 0x000fe40003f65270 */
[----:B------:R-:W-:Y:S01]  /*1630*/  P2R R99, PR, RZ, 0x2 ;  /* 0x00000002ff637803 */ /* 0x000fe20000000000 */
[----:B----4-:R-:W-:Y:S07]  /*1640*/  @P2 IMAD R5, R20, R19, R5 ;  /* 0x0000001314052224 */ /* 0x010fee00078e0205 */
[----:B------:R-:W4:Y:S01]  /*1650*/  @P1 LDG.E.S8 R43, [R48.64+0x40] ;  /* 0x00004004302b1981 */ /* 0x000f22000c1e1300 */
[----:B------:R-:W-:Y:S03]  /*1660*/  ISETP.NE.AND P1, PT, R54, RZ, PT ;  /* 0x000000ff3600720c */ /* 0x000fe60003f25270 */
[----:B------:R-:W4:Y:S01]  /*1670*/  @P3 LDG.E.S8 R17, [R48.64+0x40] ;  /* 0x0000400430113981 */ /* 0x000f22000c1e1300 */
[----:B------:R-:W-:Y:S02]  /*1680*/  ISETP.NE.AND P3, PT, R100, RZ, PT ;  /* 0x000000ff6400720c */ /* 0x000fe40003f65270 */
[----:B------:R-:W-:Y:S02]  /*1690*/  P2R R100, PR, RZ, 0x2 ;  /* 0x00000002ff647803 */ /* 0x000fe40000000000 */
[----:B------:R-:W-:Y:S04]  /*16a0*/  ISETP.NE.AND P1, PT, R55, RZ, PT ;  /* 0x000000ff3700720c */ /* 0x000fe80003f25270 */
[----:B------:R-:W-:Y:S02]  /*16b0*/  P2R R101, PR, RZ, 0x2 ;  /* 0x00000002ff657803 */ /* 0x000fe40000000000 */
[----:B------:R-:W-:Y:S03]  /*16c0*/  ISETP.NE.AND P1, PT, R62, RZ, PT ;  /* 0x000000ff3e00720c */ /* 0x000fe60003f25270 */
[----:B-----5:R-:W-:Y:S01]  /*16d0*/  @P3 IMAD R9, R22, R21, R9 ;  /* 0x0000001516093224 */ /* 0x020fe200078e0209 */
[----:B------:R-:W-:Y:S01]  /*16e0*/  P2R R102, PR, RZ, 0x2 ;  /* 0x00000002ff667803 */ /* 0x000fe20000000000 */
[----:B---3--:R-:W-:Y:S01]  /*16f0*/  @P4 IMAD R13, R24, R23, R13 ;  /* 0x00000017180d4224 */ /* 0x008fe200078e020d */
[----:B------:R-:W-:Y:S01]  /*1700*/  ISETP.NE.AND P1, PT, R56, RZ, PT ;  /* 0x000000ff3800720c */ /* 0x000fe20003f25270 */
[----:B------:R-:W-:Y:S03]  /*1710*/  @P5 IMAD R2, R25, R26, R2 ;  /* 0x0000001a19025224 */ /* 0x000fe600078e0202 */
[----:B------:R-:W-:Y:S01]  /*1720*/  P2R R103, PR, RZ, 0x2 ;  /* 0x00000002ff677803 */ /* 0x000fe20000000000 */
[----:B------:R-:W-:Y:S01]  /*1730*/  @P6 IMAD R6, R27, R28, R6 ;  /* 0x0000001c1b066224 */ /* 0x000fe200078e0206 */
[----:B------:R-:W-:Y:S04]  /*1740*/  ISETP.NE.AND P1, PT, R57, RZ, PT ;  /* 0x000000ff3900720c */ /* 0x000fe80003f25270 */
[----:B------:R-:W-:Y:S02]  /*1750*/  P2R R104, PR, RZ, 0x2 ;  /* 0x00000002ff687803 */ /* 0x000fe40000000000 */
[----:B------:R-:W-:Y:S04]  /*1760*/  ISETP.NE.AND P1, PT, R58, RZ, PT ;  /* 0x000000ff3a00720c */ /* 0x000fe80003f25270 */
[----:B------:R-:W-:Y:S02]  /*1770*/  P2R R105, PR, RZ, 0x2 ;  /* 0x00000002ff697803 */ /* 0x000fe40000000000 */
[----:B------:R-:W-:Y:S04]  /*1780*/  ISETP.NE.AND P1, PT, R85, RZ, PT ;  /* 0x000000ff5500720c */ /* 0x000fe80003f25270 */
[----:B------:R-:W-:Y:S02]  /*1790*/  P2R R106, PR, RZ, 0x2 ;  /* 0x00000002ff6a7803 */ /* 0x000fe40000000000 */
[----:B------:R-:W-:-:S13]  /*17a0*/  ISETP.NE.AND P1, PT, R59, RZ, PT ;  /* 0x000000ff3b00720c */ /* 0x000fda0003f25270 */
[----:B------:R-:W-:Y:S01]  /*17b0*/  @P1 IMAD R10, R29, R30, R10 ;  /* 0x0000001e1d0a1224 */ /* 0x000fe200078e020a */
        /* <DEDUP_REMOVED lines=9> */
[----:B--2---:R-:W-:Y:S01]  /*1850*/  @P1 IMAD R15, R18, R39, R15 ;  /* 0x00000027120f1224 */ /* 0x004fe200078e020f */
[----:B------:R-:W-:-:S13]  /*1860*/  ISETP.NE.AND P1, PT, R101, RZ, PT ;  /* 0x000000ff6500720c */ /* 0x000fda0003f25270 */
[----:B----4-:R-:W-:Y:S01]  /*1870*/  @P1 IMAD R4, R17, R40, R4 ;  /* 0x0000002811041224 */ /* 0x010fe200078e0204 */
[----:B------:R-:W-:-:S13]  /*1880*/  ISETP.NE.AND P1, PT, R100, RZ, PT ;  /* 0x000000ff6400720c */ /* 0x000fda0003f25270 */
[----:B------:R-:W-:Y:S01]  /*1890*/  @P1 IMAD R8, R41, R42, R8 ;  /* 0x0000002a29081224 */ /* 0x000fe200078e0208 */
[----:B------:R-:W-:-:S13]  /*18a0*/  ISETP.NE.AND P1, PT, R99, RZ, PT ;  /* 0x000000ff6300720c */ /* 0x000fda0003f25270 */
[----:B------:R-:W-:Y:S01]  /*18b0*/  @P1 IMAD R12, R43, R44, R12 ;  /* 0x0000002c2b0c1224 */ /* 0x000fe200078e020c */
[----:B------:R-:W-:Y:S01]  /*18c0*/  ISETP.NE.AND P1, PT, R98, RZ, PT ;  /* 0x000000ff6200720c */ /* 0x000fe20003f25270 */
[----:B------:R-:W-:Y:S01]  /*18d0*/  @P0 IMAD R16, R45, R46, R16 ;  /* 0x0000002e2d100224 */ /* 0x000fe200078e0210 */
[----:B------:R-:W-:-:S13]  /*18e0*/  PLOP3.LUT P0, PT, PT, PT, UP0, 0x40, 0x0 ;  /* 0x000000000000781c */ /* 0x000fda0003f0e808 */
[----:B------:R-:W-:-:S05]  /*18f0*/  @P0 BRA `(.L_x_275) ;  /* 0xfffff77000000947 */ /* 0x000fca000383ffff */
.L_x_274:
[----:B------:R-:W-:Y:S01]  /*1900*/  UISETP.NE.U32.AND UP0, UPT, UR24, URZ, UPT ;  /* 0x0000003f1800728c */ /* 0x000fe2000bf05070 */
[----:B------:R-:W-:Y:S03]  /*1910*/  BSSY B1, `(.L_x_276) ;  /* 0x000013c000017945 */ /* 0x000fe60003800000 */
[----:B------:R-:W-:-:S06]  /*1920*/  UISETP.NE.AND.EX UP0, UPT, UR23, URZ, UPT, UP0 ;  /* 0x0000003f1700728c */ /* 0x000fcc000bf05300 */
[----:B------:R-:W-:-:S13]  /*1930*/  PLOP3.LUT P0, PT, PT, PT, UP0, 0x40, 0x0 ;  /* 0x000000000000781c */ /* 0x000fda0003f0e808 */
[----:B------:R-:W-:Y:S05]  /*1940*/  @P0 BRA `(.L_x_277) ;  /* 0x00000b1000000947 */ /* 0x000fea0003800000 */
[----:B------:R-:W0:Y:S01]  /*1950*/  S2R R18, SR_TID.Y ;  /* 0x0000000000127919 */ /* 0x000e220000002200 */
[----:B------:R-:W-:Y:S02]  /*1960*/  @P1 LEA R104, P0, R132, UR26, 0x2 ;  /* 0x0000001a84681c11 */ /* 0x000fe4000f8010ff */
[----:B------:R-:W-:Y:S02]  /*1970*/  P2R R21, PR, RZ, 0x8 ;  /* 0x00000008ff157803 */ /* 0x000fe40000000000 */
[----:B------:R-:W-:Y:S02]  /*1980*/  @P1 IADD3.X R105, R79, UR25, RZ, P0, !PT ;  /* 0x000000194f691c10 */ /* 0x000fe400087fe4ff */
[C---:B------:R-:W-:Y:S02]  /*1990*/  @P1 LEA R146, P0, R134.reuse, UR22, 0x2 ;  /* 0x0000001686921c11 */ /* 0x040fe4000f8010ff */
[----:B------:R-:W-:Y:S02]  /*19a0*/  P2R R26, PR, RZ, 0x40 ;  /* 0x00000040ff1a7803 */ /* 0x000fe40000000000 */
[----:B------:R-:W-:-:S02]  /*19b0*/  @P1 LEA.HI.X R147, R134, UR21, R63, 0x2, P0 ;  /* 0x0000001586931c11 */ /* 0x000fc400080f143f */
[----:B------:R-:W-:Y:S02]  /*19c0*/  LEA R48, P0, R128, UR26, 0x2 ;  /* 0x0000001a80307c11 */ /* 0x000fe4000f8010ff */
[----:B------:R-:W-:Y:S02]  /*19d0*/  ISETP.NE.AND P6, PT, R54, RZ, PT ;  /* 0x000000ff3600720c */ /* 0x000fe40003fc5270 */
[----:B------:R-:W-:Y:S02]  /*19e0*/  IADD3.X R49, R80, UR25, RZ, P0, !PT ;  /* 0x0000001950317c10 */ /* 0x000fe400087fe4ff */
[C---:B------:R-:W-:Y:S02]  /*19f0*/  @P2 LEA R106, P0, R130.reuse, UR22, 0x2 ;  /* 0x00000016826a2c11 */ /* 0x040fe4000f8010ff */
[----:B------:R-:W-:Y:S02]  /*1a00*/  P2R R24, PR, RZ, 0x2 ;  /* 0x00000002ff187803 */ /* 0x000fe40000000000 */
[----:B------:R-:W-:Y:S01]  /*1a10*/  @P2 LEA.HI.X R107, R130, UR21, R64, 0x2, P0 ;  /* 0x00000015826b2c11 */ /* 0x000fe200080f1440 */
[----:B0-----:R-:W-:Y:S01]  /*1a20*/  IMAD R18, R53, c[0x0][0x4], R18 ;  /* 0x0000010035127a24 */ /* 0x001fe200078e0212 */
[----:B------:R-:W-:-:S02]  /*1a30*/  @P3 LEA R100, P0, R126, UR22, 0x2 ;  /* 0x000000167e643c11 */ /* 0x000fc4000f8010ff */
[----:B------:R-:W-:Y:S01]  /*1a40*/  ISETP.NE.AND P1, PT, R85, RZ, PT ;  /* 0x000000ff5500720c */ /* 0x000fe20003f25270 */
[----:B------:R-:W-:Y:S01]  /*1a50*/  IMAD.SHL.U32 R18, R18, 0x4, RZ ;  /* 0x0000000412127824 */ /* 0x000fe200078e00ff */
[----:B------:R-:W-:Y:S02]  /*1a60*/  @P3 LEA.HI.X R101, R126, UR21, R65, 0x2, P0 ;  /* 0x000000157e653c11 */ /* 0x000fe400080f1441 */
[----:B------:R-:W-:Y:S02]  /*1a70*/  @P4 LEA R36, P0, R124, UR22, 0x2 ;  /* 0x000000167c244c11 */ /* 0x000fe4000f8010ff */
[----:B------:R-:W-:Y:S02]  /*1a80*/  IADD3 R18, R18, 0x3, RZ ;  /* 0x0000000312127810 */ /* 0x000fe40007ffe0ff */
[----:B------:R-:W-:Y:S02]  /*1a90*/  ISETP.NE.AND P3, PT, R55, RZ, PT ;  /* 0x000000ff3700720c */ /* 0x000fe40003f65270 */
[----:B------:R-:W-:-:S02]  /*1aa0*/  SHF.R.S32.HI R17, RZ, 0x1f, R18 ;  /* 0x0000001fff117819 */ /* 0x000fc40000011412 */
[----:B------:R-:W-:Y:S02]  /*1ab0*/  @P4 LEA.HI.X R37, R124, UR21, R66, 0x2, P0 ;  /* 0x000000157c254c11 */ /* 0x000fe400080f1442 */
[----:B------:R-:W-:Y:S02]  /*1ac0*/  LEA.HI R20, R17, R18, RZ, 0x5 ;  /* 0x0000001211147211 */ /* 0x000fe400078f28ff */
[----:B------:R-:W-:Y:S02]  /*1ad0*/  @P5 LEA R34, P0, R120, UR26, 0x2 ;  /* 0x0000001a78225c11 */ /* 0x000fe4000f8010ff */
[----:B------:R-:W-:Y:S02]  /*1ae0*/  LOP3.LUT R19, R20, 0xffffffe0, RZ, 0xc0, !PT ;  /* 0xffffffe014137812 */ /* 0x000fe400078ec0ff */
[----:B------:R-:W-:Y:S02]  /*1af0*/  SHF.R.S32.HI R20, RZ, 0x5, R20 ;  /* 0x00000005ff147819 */ /* 0x000fe40000011414 */
[----:B------:R-:W-:Y:S01]  /*1b00*/  @P5 IADD3.X R35, R81, UR25, RZ, P0, !PT ;  /* 0x0000001951235c10 */ /* 0x000fe200087fe4ff */
[----:B------:R-:W-:Y:S01]  /*1b10*/  IMAD.IADD R19, R18, 0x1, -R19 ;  /* 0x0000000112137824 */ /* 0x000fe200078e0a13 */
[----:B------:R-:W-:-:S02]  /*1b20*/  @P5 LEA R32, P0, R122, UR22, 0x2 ;  /* 0x000000167a205c11 */ /* 0x000fc4000f8010ff */
[----:B------:R-:W-:Y:S01]  /*1b30*/  P2R R25, PR, RZ, 0x2 ;  /* 0x00000002ff197803 */ /* 0x000fe20000000000 */
[----:B------:R-:W-:Y:S01]  /*1b40*/  IMAD.IADD R18, R140, 0x1, R19 ;  /* 0x000000018c127824 */ /* 0x000fe200078e0213 */
[----:B------:R-:W-:Y:S01]  /*1b50*/  @P5 LEA.HI.X R33, R122, UR21, R67, 0x2, P0 ;  /* 0x000000157a215c11 */ /* 0x000fe200080f1443 */
[----:B------:R-:W-:Y:S01]  /*1b60*/  IMAD.IADD R19, R136, 0x1, R19 ;  /* 0x0000000188137824 */ /* 0x000fe200078e0213 */
[----:B------:R-:W-:Y:S01]  /*1b70*/  ISETP.NE.AND P1, PT, R59, RZ, PT ;  /* 0x000000ff3b00720c */ /* 0x000fe20003f25270 */
[C---:B------:R-:W-:Y:S01]  /*1b80*/  IMAD R28, R20.reuse, c[0x0][0x1b8], R18 ;  /* 0x00006e00141c7a24 */ /* 0x040fe200078e0212 */
[----:B------:R-:W-:Y:S01]  /*1b90*/  P2R R22, PR, RZ, 0x4 ;  /* 0x00000004ff167803 */ /* 0x000fe20000000000 */
[----:B------:R-:W-:Y:S01]  /*1ba0*/  IMAD R17, R20, c[0x0][0x1b8], R19 ;  /* 0x00006e0014117a24 */ /* 0x000fe200078e0213 */
[----:B------:R-:W-:Y:S02]  /*1bb0*/  ISETP.NE.AND P2, PT, R57, RZ, PT ;  /* 0x000000ff3900720c */ /* 0x000fe40003f45270 */
[----:B------:R-:W-:-:S02]  /*1bc0*/  @P3 LEA R30, P0, R28, UR22, 0x2 ;  /* 0x000000161c1e3c11 */ /* 0x000fc4000f8010ff */
[----:B------:R-:W-:Y:S02]  /*1bd0*/  P2R R23, PR, RZ, 0x4 ;  /* 0x00000004ff177803 */ /* 0x000fe40000000000 */
[----:B------:R-:W-:Y:S02]  /*1be0*/  @P3 LEA.HI.X R31, R28, UR21, R75, 0x2, P0 ;  /* 0x000000151c1f3c11 */ /* 0x000fe400080f144b */
[C---:B------:R-:W-:Y:S02]  /*1bf0*/  @P6 LEA R28, P0, R17.reuse, UR22, 0x2 ;  /* 0x00000016111c6c11 */ /* 0x040fe4000f8010ff */
[----:B------:R-:W-:Y:S02]  /*1c00*/  ISETP.NE.AND P2, PT, R58, RZ, PT ;  /* 0x000000ff3a00720c */ /* 0x000fe40003f45270 */
[----:B------:R-:W-:Y:S02]  /*1c10*/  @P6 LEA.HI.X R29, R17, UR21, R76, 0x2, P0 ;  /* 0x00000015111d6c11 */ /* 0x000fe400080f144c */
[----:B------:R-:W-:-:S02]  /*1c20*/  ISETP.NE.AND P6, PT, R26, RZ, PT ;  /* 0x000000ff1a00720c */ /* 0x000fc40003fc5270 */
[----:B------:R-:W-:Y:S01]  /*1c30*/  LEA R38, P0, R116, UR26, 0x2 ;  /* 0x0000001a74267c11 */ /* 0x000fe2000f8010ff */
[----:B------:R-:W-:Y:S01]  /*1c40*/  IMAD R18, R20, c[0x0][0x1a8], R18 ;  /* 0x00006a0014127a24 */ /* 0x000fe200078e0212 */
[----:B------:R-:W-:Y:S02]  /*1c50*/  ISETP.NE.AND P3, PT, R56, RZ, PT ;  /* 0x000000ff3800720c */ /* 0x000fe40003f65270 */
[----:B------:R-:W-:-:S07]  /*1c60*/  IADD3.X R39, R82, UR25, RZ, P0, !PT ;  /* 0x0000001952277c10 */ /* 0x000fce00087fe4ff */
[----:B------:R-:W-:-:S04]  /*1c70*/  @P6 LEA R42, P0, R118, UR22, 0x2 ;  /* 0x00000016762a6c11 */ /* 0x000fc8000f8010ff */
[----:B------:R-:W-:Y:S02]  /*1c80*/  @P6 LEA.HI.X R43, R118, UR21, R68, 0x2, P0 ;  /* 0x00000015762b6c11 */ /* 0x000fe400080f1444 */
[----:B------:R-:W-:-:S04]  /*1c90*/  @P1 LEA R40, P0, R114, UR22, 0x2 ;  /* 0x0000001672281c11 */ /* 0x000fc8000f8010ff */
[----:B------:R-:W-:Y:S02]  /*1ca0*/  @P1 LEA.HI.X R41, R114, UR21, R69, 0x2, P0 ;  /* 0x0000001572291c11 */ /* 0x000fe400080f1445 */
[----:B------:R-:W-:-:S13]  /*1cb0*/  ISETP.NE.AND P1, PT, R25, RZ, PT ;  /* 0x000000ff1900720c */ /* 0x000fda0003f25270 */
[----:B------:R-:W-:-:S04]  /*1cc0*/  @P1 LEA R44, P0, R112, UR22, 0x2 ;  /* 0x00000016702c1c11 */ /* 0x000fc8000f8010ff */
[----:B------:R-:W-:Y:S02]  /*1cd0*/  @P1 LEA.HI.X R45, R112, UR21, R70, 0x2, P0 ;  /* 0x00000015702d1c11 */ /* 0x000fe400080f1446 */
[----:B------:R-:W-:-:S13]  /*1ce0*/  ISETP.NE.AND P1, PT, R24, RZ, PT ;  /* 0x000000ff1800720c */ /* 0x000fda0003f25270 */
[----:B------:R0:W2:Y:S01]  /*1cf0*/  @P1 LDG.E R17, [R104.64] ;  /* 0x0000000468111981 */ /* 0x0000a2000c1e1900 */
[----:B------:R-:W-:Y:S01]  /*1d00*/  @P2 LEA R98, P0, R108, UR26, 0x2 ;  /* 0x0000001a6c622c11 */ /* 0x000fe2000f8010ff */
[----:B------:R-:W-:Y:S02]  /*1d10*/  @P1 IMAD R0, R0, c[0x0][0x16c], RZ ;  /* 0x00005b0000001a24 */ /* 0x000fe400078e02ff */
[----:B------:R-:W-:Y:S01]  /*1d20*/  IMAD R19, R20, c[0x0][0x1a8], R19 ;  /* 0x00006a0014137a24 */ /* 0x000fe200078e0213 */
[----:B------:R-:W-:Y:S02]  /*1d30*/  @P2 IADD3.X R99, R83, UR25, RZ, P0, !PT ;  /* 0x0000001953632c10 */ /* 0x000fe400087fe4ff */
[----:B------:R-:W-:-:S04]  /*1d40*/  @P2 LEA R50, P0, R110, UR22, 0x2 ;  /* 0x000000166e322c11 */ /* 0x000fc8000f8010ff */
[----:B------:R-:W-:Y:S02]  /*1d50*/  @P2 LEA.HI.X R51, R110, UR21, R71, 0x2, P0 ;  /* 0x000000156e332c11 */ /* 0x000fe400080f1447 */
[----:B------:R-:W-:Y:S02]  /*1d60*/  ISETP.NE.AND P2, PT, R23, RZ, PT ;  /* 0x000000ff1700720c */ /* 0x000fe40003f45270 */
[----:B------:R-:W-:-:S04]  /*1d70*/  LEA R102, P0, R94, UR26, 0x2 ;  /* 0x0000001a5e667c11 */ /* 0x000fc8000f8010ff */
[----:B------:R-:W-:-:S07]  /*1d80*/  IADD3.X R103, R84, UR25, RZ, P0, !PT ;  /* 0x0000001954677c10 */ /* 0x000fce00087fe4ff */
[----:B0-----:R-:W-:-:S04]  /*1d90*/  @P2 LEA R104, P0, R96, UR22, 0x2 ;  /* 0x0000001660682c11 */ /* 0x001fc8000f8010ff */
[----:B------:R-:W-:Y:S02]  /*1da0*/  @P2 LEA.HI.X R105, R96, UR21, R72, 0x2, P0 ;  /* 0x0000001560692c11 */ /* 0x000fe400080f1448 */
[----:B------:R-:W-:Y:S01]  /*1db0*/  ISETP.NE.AND P2, PT, R22, RZ, PT ;  /* 0x000000ff1600720c */ /* 0x000fe20003f45270 */
[----:B--2---:R-:W-:-:S05]  /*1dc0*/  @P1 IMAD R0, R17, c[0x0][0x19c], R0 ;  /* 0x0000670011001a24 */ /* 0x004fca00078e0200 */
[----:B------:R0:W-:Y:S07]  /*1dd0*/  @P1 STG.E [R146.64], R0 ;  /* 0x0000000092001986 */ /* 0x0001ee000c101904 */
[----:B------:R-:W2:Y:S01]  /*1de0*/  @P2 LDG.E R20, [R48.64] ;  /* 0x0000000430142981 */ /* 0x000ea2000c1e1900 */
[----:B------:R-:W-:-:S04]  /*1df0*/  @P3 LEA R144, P0, R92, UR22, 0x2 ;  /* 0x000000165c903c11 */ /* 0x000fc8000f8010ff */
[----:B------:R-:W-:Y:S02]  /*1e00*/  @P3 LEA.HI.X R145, R92, UR21, R73, 0x2, P0 ;  /* 0x000000155c913c11 */ /* 0x000fe400080f1449 */
[----:B------:R-:W-:Y:S01]  /*1e10*/  ISETP.NE.AND P3, PT, R21, RZ, PT ;  /* 0x000000ff1500720c */ /* 0x000fe20003f65270 */
[----:B------:R-:W-:Y:S01]  /*1e20*/  @P2 IMAD R5, R5, c[0x0][0x16c], RZ ;  /* 0x00005b0005052a24 */ /* 0x000fe200078e02ff */
[----:B0-----:R-:W-:-:S11]  /*1e30*/  P2R R0, PR, RZ, 0x2 ;  /* 0x00000002ff007803 */ /* 0x001fd60000000000 */
[----:B------:R-:W-:Y:S01]  /*1e40*/  @P3 IMAD R26, R9, c[0x0][0x16c], RZ ;  /* 0x00005b00091a3a24 */ /* 0x000fe200078e02ff */
[----:B------:R-:W-:-:S04]  /*1e50*/  ISETP.NE.AND P1, PT, R54, RZ, PT ;  /* 0x000000ff3600720c */ /* 0x000fc80003f25270 */
[----:B------:R-:W-:Y:S02]  /*1e60*/  P2R R17, PR, RZ, 0x2 ;  /* 0x00000002ff117803 */ /* 0x000fe40000000000 */
[----:B------:R-:W-:Y:S01]  /*1e70*/  ISETP.NE.AND P1, PT, R55, RZ, PT ;  /* 0x000000ff3700720c */ /* 0x000fe20003f25270 */
[----:B--2---:R-:W-:-:S05]  /*1e80*/  @P2 IMAD R20, R20, c[0x0][0x19c], R5 ;  /* 0x0000670014142a24 */ /* 0x004fca00078e0205 */
[----:B------:R0:W-:Y:S04]  /*1e90*/  @P2 STG.E [R106.64], R20 ;  /* 0x000000146a002986 */ /* 0x0001e8000c101904 */
[----:B------:R-:W2:Y:S02]  /*1ea0*/  @P3 LDG.E R5, [R48.64+0x80] ;  /* 0x0000800430053981 */ /* 0x000ea4000c1e1900 */
[----:B--2---:R-:W-:-:S05]  /*1eb0*/  @P3 IMAD R5, R5, c[0x0][0x19c], R26 ;  /* 0x0000670005053a24 */ /* 0x004fca00078e021a */
[----:B------:R1:W-:Y:S04]  /*1ec0*/  @P3 STG.E [R100.64], R5 ;  /* 0x0000000564003986 */ /* 0x0003e8000c101904 */
[----:B------:R-:W2:Y:S01]  /*1ed0*/  @P4 LDG.E R9, [R48.64+0x100] ;  /* 0x0001000430094981 */ /* 0x000ea2000c1e1900 */
[----:B0-----:R-:W-:Y:S02]  /*1ee0*/  P2R R20, PR, RZ, 0x4 ;  /* 0x00000004ff147803 */ /* 0x001fe40000000000 */
[----:B------:R-:W-:-:S13]  /*1ef0*/  ISETP.NE.AND P2, PT, R62, RZ, PT ;  /* 0x000000ff3e00720c */ /* 0x000fda0003f45270 */
[----:B------:R-:W-:-:S04]  /*1f00*/  @P2 LEA R146, P0, R90, UR22, 0x2 ;  /* 0x000000165a922c11 */ /* 0x000fc8000f8010ff */
[----:B------:R-:W-:Y:S02]  /*1f10*/  @P2 LEA.HI.X R147, R90, UR21, R74, 0x2, P0 ;  /* 0x000000155a932c11 */ /* 0x000fe400080f144a */
[----:B------:R-:W-:Y:S01]  /*1f20*/  @P1 LEA R26, P0, R18, UR26, 0x2 ;  /* 0x0000001a121a1c11 */ /* 0x000fe2000f8010ff */
[----:B------:R-:W-:-:S04]  /*1f30*/  @P4 IMAD R18, R13, c[0x0][0x16c], RZ ;  /* 0x00005b000d124a24 */ /* 0x000fc800078e02ff */
[----:B--2---:R-:W-:-:S05]  /*1f40*/  @P4 IMAD R9, R9, c[0x0][0x19c], R18 ;  /* 0x0000670009094a24 */ /* 0x004fca00078e0212 */
[----:B------:R0:W-:Y:S04]  /*1f50*/  @P4 STG.E [R36.64], R9 ;  /* 0x0000000924004986 */ /* 0x0001e8000c101904 */
[----:B------:R-:W2:Y:S01]  /*1f60*/  @P5 LDG.E R34, [R34.64] ;  /* 0x0000000422225981 */ /* 0x000ea2000c1e1900 */
[----:B------:R-:W-:Y:S01]  /*1f70*/  @P5 IMAD R13, R2, c[0x0][0x16c], RZ ;  /* 0x00005b00020d5a24 */ /* 0x000fe200078e02ff */
[----:B------:R-:W-:Y:S02]  /*1f80*/  P2R R21, PR, RZ, 0x4 ;  /* 0x00000004ff157803 */ /* 0x000fe40000000000 */
[----:B------:R-:W-:-:S04]  /*1f90*/  ISETP.NE.AND P2, PT, R56, RZ, PT ;  /* 0x000000ff3800720c */ /* 0x000fc80003f45270 */
[----:B------:R-:W-:Y:S02]  /*1fa0*/  P2R R22, PR, RZ, 0x4 ;  /* 0x00000004ff167803 */ /* 0x000fe40000000000 */
[----:B------:R-:W-:Y:S01]  /*1fb0*/  ISETP.NE.AND P2, PT, R57, RZ, PT ;  /* 0x000000ff3900720c */ /* 0x000fe20003f45270 */
[----:B--2---:R-:W-:-:S05]  /*1fc0*/  @P5 IMAD R13, R34, c[0x0][0x19c], R13 ;  /* 0x00006700220d5a24 */ /* 0x004fca00078e020d */
[----:B------:R-:W-:Y:S04]  /*1fd0*/  @P5 STG.E [R32.64], R13 ;  /* 0x0000000d20005986 */ /* 0x000fe8000c101904 */
[----:B------:R-:W2:Y:S01]  /*1fe0*/  @P6 LDG.E R2, [R38.64] ;  /* 0x0000000426026981 */ /* 0x000ea2000c1e1900 */
[----:B------:R-:W-:Y:S02]  /*1ff0*/  P2R R23, PR, RZ, 0x4 ;  /* 0x00000004ff177803 */ /* 0x000fe40000000000 */
[----:B------:R-:W-:-:S04]  /*2000*/  ISETP.NE.AND P2, PT, R58, RZ, PT ;  /* 0x000000ff3a00720c */ /* 0x000fc80003f45270 */
[----:B------:R-:W-:Y:S02]  /*2010*/  P2R R24, PR, RZ, 0x4 ;  /* 0x00000004ff187803 */ /* 0x000fe40000000000 */
[----:B------:R-:W-:-:S04]  /*2020*/  ISETP.NE.AND P2, PT, R85, RZ, PT ;  /* 0x000000ff5500720c */ /* 0x000fc80003f45270 */
[----:B------:R-:W-:Y:S02]  /*2030*/  P2R R25, PR, RZ, 0x4 ;  /* 0x00000004ff197803 */ /* 0x000fe40000000000 */
[----:B------:R-:W-:Y:S01]  /*2040*/  ISETP.NE.AND P2, PT, R59, RZ, PT ;  /* 0x000000ff3b00720c */ /* 0x000fe20003f45270 */
[----:B-1----:R-:W-:-:S04]  /*2050*/  @P6 IMAD R5, R6, c[0x0][0x16c], RZ ;  /* 0x00005b0006056a24 */ /* 0x002fc800078e02ff */
[----:B--2---:R-:W-:-:S05]  /*2060*/  @P6 IMAD R5, R2, c[0x0][0x19c], R5 ;  /* 0x0000670002056a24 */ /* 0x004fca00078e0205 */
[----:B------:R-:W-:Y:S04]  /*2070*/  @P6 STG.E [R42.64], R5 ;  /* 0x000000052a006986 */ /* 0x000fe8000c101904 */
[----:B------:R-:W2:Y:S01]  /*2080*/  @P2 LDG.E R2, [R38.64+0x80] ;  /* 0x0000800426022981 */ /* 0x000ea2000c1e1900 */
[----:B------:R-:W-:Y:S02]  /*2090*/  @P1 IADD3.X R27, R47, UR25, RZ, P0, !PT ;  /* 0x000000192f1b1c10 */ /* 0x000fe400087fe4ff */
[----:B------:R-:W-:Y:S01]  /*20a0*/  LEA R148, P0, R19, UR26, 0x2 ;  /* 0x0000001a13947c11 */ /* 0x000fe2000f8010ff */
[----:B------:R-:W-:-:S04]  /*20b0*/  @P2 IMAD R19, R10, c[0x0][0x16c], RZ ;  /* 0x00005b000a132a24 */ /* 0x000fc800078e02ff */
[----:B--2---:R-:W-:-:S05]  /*20c0*/  @P2 IMAD R19, R2, c[0x0][0x19c], R19 ;  /* 0x0000670002132a24 */ /* 0x004fca00078e0213 */
[----:B------:R-:W-:Y:S01]  /*20d0*/  @P2 STG.E [R40.64], R19 ;  /* 0x0000001328002986 */ /* 0x000fe2000c101904 */
[----:B------:R-:W-:-:S13]  /*20e0*/  ISETP.NE.AND P2, PT, R25, RZ, PT ;  /* 0x000000ff1900720c */ /* 0x000fda0003f45270 */
[----:B------:R-:W2:Y:S01]  /*20f0*/  @P2 LDG.E R2, [R38.64+0x100] ;  /* 0x0001000426022981 */ /* 0x000ea2000c1e1900 */
[----:B0-----:R-:W-:-:S04]  /*2100*/  @P2 IMAD R9, R14, c[0x0][0x16c], RZ ;  /* 0x00005b000e092a24 */ /* 0x001fc800078e02ff */
[----:B--2---:R-:W-:-:S05]  /*2110*/  @P2 IMAD R9, R2, c[0x0][0x19c], R9 ;  /* 0x0000670002092a24 */ /* 0x004fca00078e0209 */
[----:B------:R-:W-:Y:S01]  /*2120*/  @P2 STG.E [R44.64], R9 ;  /* 0x000000092c002986 */ /* 0x000fe2000c101904 */
[----:B------:R-:W-:-:S13]  /*2130*/  ISETP.NE.AND P2, PT, R24, RZ, PT ;  /* 0x000000ff1800720c */ /* 0x000fda0003f45270 */
[----:B------:R-:W2:Y:S01]  /*2140*/  @P2 LDG.E R98, [R98.64] ;  /* 0x0000000462622981 */ /* 0x000ea2000c1e1900 */
[----:B------:R-:W-:-:S04]  /*2150*/  @P2 IMAD R3, R3, c[0x0][0x16c], RZ ;  /* 0x00005b0003032a24 */ /* 0x000fc800078e02ff */
[----:B--2---:R-:W-:-:S05]  /*2160*/  @P2 IMAD R3, R98, c[0x0][0x19c], R3 ;  /* 0x0000670062032a24 */ /* 0x004fca00078e0203 */
[----:B------:R0:W-:Y:S01]  /*2170*/  @P2 STG.E [R50.64], R3 ;  /* 0x0000000332002986 */ /* 0x0001e2000c101904 */
[----:B------:R-:W-:-:S13]  /*2180*/  ISETP.NE.AND P2, PT, R23, RZ, PT ;  /* 0x000000ff1700720c */ /* 0x000fda0003f45270 */
[----:B------:R-:W2:Y:S01]  /*2190*/  @P2 LDG.E R2, [R102.64] ;  /* 0x0000000466022981 */ /* 0x000ea2000c1e1900 */
[----:B------:R-:W-:-:S04]  /*21a0*/  @P2 IMAD R7, R7, c[0x0][0x16c], RZ ;  /* 0x00005b0007072a24 */ /* 0x000fc800078e02ff */
[----:B--2---:R-:W-:-:S05]  /*21b0*/  @P2 IMAD R7, R2, c[0x0][0x19c], R7 ;  /* 0x0000670002072a24 */ /* 0x004fca00078e0207 */
[----:B------:R1:W-:Y:S01]  /*21c0*/  @P2 STG.E [R104.64], R7 ;  /* 0x0000000768002986 */ /* 0x0003e2000c101904 */
[----:B------:R-:W-:-:S13]  /*21d0*/  ISETP.NE.AND P2, PT, R22, RZ, PT ;  /* 0x000000ff1600720c */ /* 0x000fda0003f45270 */
[----:B------:R-:W2:Y:S01]  /*21e0*/  @P2 LDG.E R2, [R102.64+0x80] ;  /* 0x0000800466022981 */ /* 0x000ea2000c1e1900 */
[----:B------:R-:W-:-:S04]  /*21f0*/  @P2 IMAD R11, R11, c[0x0][0x16c], RZ ;  /* 0x00005b000b0b2a24 */ /* 0x000fc800078e02ff */
[----:B--2---:R-:W-:-:S05]  /*2200*/  @P2 IMAD R11, R2, c[0x0][0x19c], R11 ;  /* 0x00006700020b2a24 */ /* 0x004fca00078e020b */
[----:B------:R1:W-:Y:S01]  /*2210*/  @P2 STG.E [R144.64], R11 ;  /* 0x0000000b90002986 */ /* 0x0003e2000c101904 */
[----:B------:R-:W-:-:S13]  /*2220*/  ISETP.NE.AND P2, PT, R21, RZ, PT ;  /* 0x000000ff1500720c */ /* 0x000fda0003f45270 */
[----:B------:R-:W2:Y:S01]  /*2230*/  @P2 LDG.E R2, [R102.64+0x100] ;  /* 0x0001000466022981 */ /* 0x000ea2000c1e1900 */
[----:B------:R-:W-:-:S04]  /*2240*/  @P2 IMAD R15, R15, c[0x0][0x16c], RZ ;  /* 0x00005b000f0f2a24 */ /* 0x000fc800078e02ff */
[----:B--2---:R-:W-:-:S05]  /*2250*/  @P2 IMAD R15, R2, c[0x0][0x19c], R15 ;  /* 0x00006700020f2a24 */ /* 0x004fca00078e020f */
[----:B------:R1:W-:Y:S04]  /*2260*/  @P2 STG.E [R146.64], R15 ;  /* 0x0000000f92002986 */ /* 0x0003e8000c101904 */
[----:B------:R-:W2:Y:S01]  /*2270*/  @P1 LDG.E R26, [R26.64] ;  /* 0x000000041a1a1981 */ /* 0x000ea2000c1e1900 */
[----:B0-----:R-:W-:Y:S01]  /*2280*/  @P1 IMAD R3, R4, c[0x0][0x16c], RZ ;  /* 0x00005b0004031a24 */ /* 0x001fe200078e02ff */
[----:B------:R-:W-:-:S03]  /*2290*/  IADD3.X R149, R52, UR25, RZ, P0, !PT ;  /* 0x0000001934957c10 */ /* 0x000fc600087fe4ff */
[----:B--2---:R-:W-:-:S05]  /*22a0*/  @P1 IMAD R3, R26, c[0x0][0x19c], R3 ;  /* 0x000067001a031a24 */ /* 0x004fca00078e0203 */
[----:B------:R1:W-:Y:S01]  /*22b0*/  @P1 STG.E [R30.64], R3 ;  /* 0x000000031e001986 */ /* 0x0003e2000c101904 */
[----:B------:R-:W-:-:S13]  /*22c0*/  ISETP.NE.AND P1, PT, R17, RZ, PT ;  /* 0x000000ff1100720c */ /* 0x000fda0003f25270 */
[----:B------:R-:W2:Y:S01]  /*22d0*/  @P1 LDG.E R2, [R148.64] ;  /* 0x0000000494021981 */ /* 0x000ea2000c1e1900 */
[----:B------:R-:W-:Y:S01]  /*22e0*/  ISETP.NE.AND P0, PT, R61, RZ, PT ;  /* 0x000000ff3d00720c */ /* 0x000fe20003f05270 */
[----:B------:R-:W-:Y:S01]  /*22f0*/  @P1 IMAD R5, R8, c[0x0][0x16c], RZ ;  /* 0x00005b0008051a24 */ /* 0x000fe200078e02ff */
[----:B------:R-:W-:Y:S01]  /*2300*/  BSSY B0, `(.L_x_278) ;  /* 0x000000c000007945 */ /* 0x000fe20003800000 */
[----:B------:R-:W-:Y:S02]  /*2310*/  ISETP.NE.AND P2, PT, R20, RZ, PT ;  /* 0x000000ff1400720c */ /* 0x000fe40003f45270 */
[----:B--2---:R-:W-:-:S05]  /*2320*/  @P1 IMAD R5, R2, c[0x0][0x19c], R5 ;  /* 0x0000670002051a24 */ /* 0x004fca00078e0205 */
[----:B------:R1:W-:Y:S01]  /*2330*/  @P1 STG.E [R28.64], R5 ;  /* 0x000000051c001986 */ /* 0x0003e2000c101904 */
[----:B------:R-:W-:Y:S02]  /*2340*/  ISETP.NE.AND P1, PT, R0, RZ, PT ;  /* 0x000000ff0000720c */ /* 0x000fe40003f25270 */
[----:B------:R-:W-:Y:S06]  /*2350*/  @!P0 BRA `(.L_x_279) ;  /* 0x0000006000008947 */ /* 0x000fec0003800000 */
[----:B------:R-:W2:Y:S01]  /*2360*/  LDG.E R0, [R148.64+0x80] ;  /* 0x0000800494007981 */ /* 0x000ea2000c1e1900 */
[----:B------:R-:W-:Y:S01]  /*2370*/  LEA R4, P0, R88, UR22, 0x2 ;  /* 0x0000001658047c11 */ /* 0x000fe2000f8010ff */
[----:B-1----:R-:W-:-:S03]  /*2380*/  IMAD R3, R12, c[0x0][0x16c], RZ ;  /* 0x00005b000c037a24 */ /* 0x002fc600078e02ff */
[----:B------:R-:W-:Y:S01]  /*2390*/  LEA.HI.X R5, R88, UR21, R77, 0x2, P0 ;  /* 0x0000001558057c11 */ /* 0x000fe200080f144d */
[----:B--2---:R-:W-:-:S05]  /*23a0*/  IMAD R0, R0, c[0x0][0x19c], R3 ;  /* 0x0000670000007a24 */ /* 0x004fca00078e0203 */
[----:B------:R0:W-:Y:S03]  /*23b0*/  STG.E [R4.64], R0 ;  /* 0x0000000004007986 */ /* 0x0001e6000c101904 */
.L_x_279:
[----:B------:R-:W-:Y:S05]  /*23c0*/  BSYNC B0 ;  /* 0x0000000000007941 */ /* 0x000fea0003800000 */
.L_x_278:
[----:B------:R-:W-:-:S13]  /*23d0*/  ISETP.NE.AND P0, PT, R60, RZ, PT ;  /* 0x000000ff3c00720c */ /* 0x000fda0003f05270 */
[----:B------:R-:W-:Y:S05]  /*23e0*/  @!P0 BRA `(.L_x_280) ;  /* 0x000008e000008947 */ /* 0x000fea0003800000 */
[----:B------:R-:W2:Y:S01]  /*23f0*/  LDG.E R148, [R148.64+0x100] ;  /* 0x0001000494947981 */ /* 0x000ea2000c1e1900 */
[----:B0-----:R-:W-:Y:S01]  /*2400*/  LEA R4, P0, R86, UR22, 0x2 ;  /* 0x0000001656047c11 */ /* 0x001fe2000f8010ff */
[----:B-1----:R-:W-:-:S03]  /*2410*/  IMAD R3, R16, c[0x0][0x16c], RZ ;  /* 0x00005b0010037a24 */ /* 0x002fc600078e02ff */
[----:B------:R-:W-:Y:S01]  /*2420*/  LEA.HI.X R5, R86, UR21, R78, 0x2, P0 ;  /* 0x0000001556057c11 */ /* 0x000fe200080f144e */
[----:B--2---:R-:W-:-:S05]  /*2430*/  IMAD R3, R148, c[0x0][0x19c], R3 ;  /* 0x0000670094037a24 */ /* 0x004fca00078e0203 */
[----:B------:R0:W-:Y:S01]  /*2440*/  STG.E [R4.64], R3 ;  /* 0x0000000304007986 */ /* 0x0001e2000c101904 */
[----:B------:R-:W-:Y:S05]  /*2450*/  BRA `(.L_x_280) ;  /* 0x0000087000007947 */ /* 0x000fea0003800000 */
.L_x_277:
[C---:B------:R-:W-:Y:S01]  /*2460*/  @P1 LEA R50, P0, R134.reuse, UR22, 0x2 ;  /* 0x0000001686321c11 */ /* 0x040fe2000f8010ff */
[----:B------:R-:W-:Y:S01]  /*2470*/  @P2 IMAD R5, R5, c[0x0][0x16c], RZ ;  /* 0x00005b0005052a24 */ /* 0x000fe200078e02ff */
[----:B------:R-:W-:Y:S01]  /*2480*/  P2R R17, PR, RZ, 0x2 ;  /* 0x00000002ff117803 */ /* 0x000fe20000000000 */
[----:B------:R-:W-:Y:S01]  /*2490*/  @P3 IMAD R9, R9, c[0x0][0x16c], RZ ;  /* 0x00005b0009093a24 */ /* 0x000fe200078e02ff */
[----:B------:R-:W-:Y:S01]  /*24a0*/  @P1 LEA.HI.X R51, R134, UR21, R63, 0x2, P0 ;  /* 0x0000001586331c11 */ /* 0x000fe200080f143f */
[----:B------:R-:W-:Y:S01]  /*24b0*/  @P4 IMAD R13, R13, c[0x0][0x16c], RZ ;  /* 0x00005b000d0d4a24 */ /* 0x000fe200078e02ff */
[----:B------:R-:W-:Y:S01]  /*24c0*/  ISETP.NE.AND P1, PT, R60, RZ, PT ;  /* 0x000000ff3c00720c */ /* 0x000fe20003f25270 */
[----:B------:R-:W-:Y:S01]  /*24d0*/  @P6 IMAD R45, R6, c[0x0][0x16c], RZ ;  /* 0x00005b00062d6a24 */ /* 0x000fe200078e02ff */
[----:B------:R-:W-:Y:S02]  /*24e0*/  @P2 LEA R42, P0, R130, UR22, 0x2 ;  /* 0x00000016822a2c11 */ /* 0x000fe4000f8010ff */
[----:B------:R-:W-:-:S02]  /*24f0*/  P2R R18, PR, RZ, 0x2 ;  /* 0x00000002ff127803 */ /* 0x000fc40000000000 */
[----:B------:R-:W-:Y:S02]  /*2500*/  ISETP.NE.AND P1, PT, R61, RZ, PT ;  /* 0x000000ff3d00720c */ /* 0x000fe40003f25270 */
[----:B------:R-:W-:Y:S02]  /*2510*/  @P2 LEA.HI.X R43, R130, UR21, R64, 0x2, P0 ;  /* 0x00000015822b2c11 */ /* 0x000fe400080f1440 */
[----:B------:R-:W-:Y:S02]  /*2520*/  P2R R19, PR, RZ, 0x2 ;  /* 0x00000002ff137803 */ /* 0x000fe40000000000 */
[----:B------:R-:W-:Y:S02]  /*2530*/  ISETP.NE.AND P1, PT, R62, RZ, PT ;  /* 0x000000ff3e00720c */ /* 0x000fe40003f25270 */
        /* <DEDUP_REMOVED lines=21> */
[----:B------:R-:W-:-:S11]  /*2690*/  @P6 LEA.HI.X R31, R118, UR21, R68, 0x2, P0 ;  /* 0x00000015761f6c11 */ /* 0x000fd600080f1444 */
[----:B------:R-:W-:-:S04]  /*26a0*/  @P1 LEA R28, P0, R114, UR22, 0x2 ;  /* 0x00000016721c1c11 */ /* 0x000fc8000f8010ff */
[----:B------:R-:W-:Y:S02]  /*26b0*/  @P1 LEA.HI.X R29, R114, UR21, R69, 0x2, P0 ;  /* 0x00000015721d1c11 */ /* 0x000fe400080f1445 */
[----:B------:R-:W-:-:S13]  /*26c0*/  ISETP.NE.AND P1, PT, R26, RZ, PT ;  /* 0x000000ff1a00720c */ /* 0x000fda0003f25270 */
[----:B------:R-:W-:-:S04]  /*26d0*/  @P1 LEA R26, P0, R112, UR22, 0x2 ;  /* 0x00000016701a1c11 */ /* 0x000fc8000f8010ff */
[----:B------:R-:W-:Y:S02]  /*26e0*/  @P1 LEA.HI.X R27, R112, UR21, R70, 0x2, P0 ;  /* 0x00000015701b1c11 */ /* 0x000fe400080f1446 */
[----:B------:R-:W-:-:S13]  /*26f0*/  ISETP.NE.AND P1, PT, R25, RZ, PT ;  /* 0x000000ff1900720c */ /* 0x000fda0003f25270 */
[----:B------:R-:W-:-:S04]  /*2700*/  @P1 LEA R36, P0, R110, UR22, 0x2 ;  /* 0x000000166e241c11 */ /* 0x000fc8000f8010ff */
[----:B------:R-:W-:Y:S02]  /*2710*/  @P1 LEA.HI.X R37, R110, UR21, R71, 0x2, P0 ;  /* 0x000000156e251c11 */ /* 0x000fe400080f1447 */
[----:B------:R-:W-:Y:S02]  /*2720*/  ISETP.NE.AND P1, PT, R24, RZ, PT ;  /* 0x000000ff1800720c */ /* 0x000fe40003f25270 */
[----:B------:R-:W0:Y:S11]  /*2730*/  S2R R24, SR_TID.Y ;  /* 0x0000000000187919 */ /* 0x000e360000002200 */
[----:B------:R-:W-:-:S04]  /*2740*/  @P1 LEA R40, P0, R96, UR22, 0x2 ;  /* 0x0000001660281c11 */ /* 0x000fc8000f8010ff */
[----:B------:R-:W-:Y:S02]  /*2750*/  @P1 LEA.HI.X R41, R96, UR21, R72, 0x2, P0 ;  /* 0x0000001560291c11 */ /* 0x000fe400080f1448 */
[----:B------:R-:W-:Y:S01]  /*2760*/  ISETP.NE.AND P1, PT, R23, RZ, PT ;  /* 0x000000ff1700720c */ /* 0x000fe20003f25270 */
[----:B0-----:R-:W-:-:S04]  /*2770*/  IMAD R24, R53, c[0x0][0x4], R24 ;  /* 0x0000010035187a24 */ /* 0x001fc800078e0218 */
[----:B------:R-:W-:-:S05]  /*2780*/  IMAD.SHL.U32 R24, R24, 0x4, RZ ;  /* 0x0000000418187824 */ /* 0x000fca00078e00ff */
[----:B------:R-:W-:-:S04]  /*2790*/  IADD3 R24, R24, 0x3, RZ ;  /* 0x0000000318187810 */ /* 0x000fc80007ffe0ff */
[----:B------:R-:W-:-:S04]  /*27a0*/  SHF.R.S32.HI R25, RZ, 0x1f, R24 ;  /* 0x0000001fff197819 */ /* 0x000fc80000011418 */
[----:B------:R-:W-:-:S04]  /*27b0*/  LEA.HI R25, R25, R24, RZ, 0x5 ;  /* 0x0000001819197211 */ /* 0x000fc800078f28ff */
[----:B------:R-:W-:Y:S02]  /*27c0*/  LOP3.LUT R23, R25, 0xffffffe0, RZ, 0xc0, !PT ;  /* 0xffffffe019177812 */ /* 0x000fe400078ec0ff */
[----:B------:R-:W-:-:S03]  /*27d0*/  SHF.R.S32.HI R25, RZ, 0x5, R25 ;  /* 0x00000005ff197819 */ /* 0x000fc60000011419 */
[----:B------:R-:W-:-:S04]  /*27e0*/  IMAD.IADD R23, R24, 0x1, -R23 ;  /* 0x0000000118177824 */ /* 0x000fc800078e0a17 */
[----:B------:R-:W-:-:S04]  /*27f0*/  IMAD.IADD R24, R140, 0x1, R23 ;  /* 0x000000018c187824 */ /* 0x000fc800078e0217 */
[----:B------:R-:W-:-:S05]  /*2800*/  IMAD R24, R25, c[0x0][0x1b8], R24 ;  /* 0x00006e0019187a24 */ /* 0x000fca00078e0218 */
[----:B------:R-:W-:-:S04]  /*2810*/  @P1 LEA R98, P0, R24, UR22, 0x2 ;  /* 0x0000001618621c11 */ /* 0x000fc8000f8010ff */
[----:B------:R-:W-:Y:S02]  /*2820*/  @P1 LEA.HI.X R99, R24, UR21, R75, 0x2, P0 ;  /* 0x0000001518631c11 */ /* 0x000fe400080f144b */
[----:B------:R-:W-:Y:S01]  /*2830*/  ISETP.NE.AND P1, PT, R22, RZ, PT ;  /* 0x000000ff1600720c */ /* 0x000fe20003f25270 */
[----:B------:R-:W-:-:S04]  /*2840*/  IMAD.IADD R22, R136, 0x1, R23 ;  /* 0x0000000188167824 */ /* 0x000fc800078e0217 */
[----:B------:R-:W-:-:S08]  /*2850*/  IMAD R25, R25, c[0x0][0x1b8], R22 ;  /* 0x00006e0019197a24 */ /* 0x000fd000078e0216 */
[----:B------:R-:W-:-:S04]  /*2860*/  @P1 LEA R100, P0, R25, UR22, 0x2 ;  /* 0x0000001619641c11 */ /* 0x000fc8000f8010ff */
[----:B------:R-:W-:Y:S01]  /*2870*/  @P1 LEA.HI.X R101, R25, UR21, R76, 0x2, P0 ;  /* 0x0000001519651c11 */ /* 0x000fe200080f144c */
[----:B------:R-:W-:Y:S01]  /*2880*/  @P5 IMAD R25, R2, c[0x0][0x16c], RZ ;  /* 0x00005b0002195a24 */ /* 0x000fe200078e02ff */
[----:B------:R-:W-:-:S13]  /*2890*/  ISETP.NE.AND P1, PT, R21, RZ, PT ;  /* 0x000000ff1500720c */ /* 0x000fda0003f25270 */
        /* <DEDUP_REMOVED lines=12> */
[----:B------:R-:W-:Y:S02]  /*2960*/  ISETP.NE.AND P1, PT, R17, RZ, PT ;  /* 0x000000ff1100720c */ /* 0x000fe40003f25270 */
[----:B------:R-:W-:Y:S02]  /*2970*/  P2R R17, PR, RZ, 0x1 ;  /* 0x00000001ff117803 */ /* 0x000fe40000000000 */
[----:B------:R-:W-:-:S04]  /*2980*/  ISETP.NE.AND P0, PT, R55, RZ, PT ;  /* 0x000000ff3700720c */ /* 0x000fc80003f05270 */
[----:B------:R-:W-:Y:S02]  /*2990*/  P2R R18, PR, RZ, 0x1 ;  /* 0x00000001ff127803 */ /* 0x000fe40000000000 */
[----:B------:R-:W-:-:S03]  /*29a0*/  ISETP.NE.AND P0, PT, R56, RZ, PT ;  /* 0x000000ff3800720c */ /* 0x000fc60003f05270 */
[----:B------:R-:W-:Y:S01]  /*29b0*/  @P1 IMAD R0, R0, c[0x0][0x16c], RZ ;  /* 0x00005b0000001a24 */ /* 0x000fe200078e02ff */
[----:B------:R-:W-:Y:S02]  /*29c0*/  P2R R19, PR, RZ, 0x1 ;  /* 0x00000001ff137803 */ /* 0x000fe40000000000 */
[----:B------:R-:W-:Y:S02]  /*29d0*/  ISETP.NE.AND P0, PT, R58, RZ, PT ;  /* 0x000000ff3a00720c */ /* 0x000fe40003f05270 */
[----:B------:R0:W-:Y:S02]  /*29e0*/  @P1 STG.E [R50.64], R0 ;  /* 0x0000000032001986 */ /* 0x0001e4000c101904 */
[----:B------:R-:W-:Y:S02]  /*29f0*/  P2R R20, PR, RZ, 0x1 ;  /* 0x00000001ff147803 */ /* 0x000fe40000000000 */
[----:B------:R-:W-:Y:S01]  /*2a00*/  ISETP.NE.AND P0, PT, R59, RZ, PT ;  /* 0x000000ff3b00720c */ /* 0x000fe20003f05270 */
[----:B------:R1:W-:Y:S04]  /*2a10*/  @P2 STG.E [R42.64], R5 ;  /* 0x000000052a002986 */ /* 0x0003e8000c101904 */
[----:B------:R-:W-:Y:S04]  /*2a20*/  @P3 STG.E [R38.64], R9 ;  /* 0x0000000926003986 */ /* 0x000fe8000c101904 */
[----:B------:R2:W-:Y:S04]  /*2a30*/  @P4 STG.E [R34.64], R13 ;  /* 0x0000000d22004986 */ /* 0x0005e8000c101904 */
[----:B------:R-:W-:Y:S01]  /*2a40*/  @P0 IMAD R49, R10, c[0x0][0x16c], RZ ;  /* 0x00005b000a310a24 */ /* 0x000fe200078e02ff */
[----:B------:R3:W-:Y:S04]  /*2a50*/  @P5 STG.E [R32.64], R25 ;  /* 0x0000001920005986 */ /* 0x0007e8000c101904 */
[----:B------:R3:W-:Y:S04]  /*2a60*/  @P6 STG.E [R30.64], R45 ;  /* 0x0000002d1e006986 */ /* 0x0007e8000c101904 */
[----:B------:R3:W-:Y:S01]  /*2a70*/  @P0 STG.E [R28.64], R49 ;  /* 0x000000311c000986 */ /* 0x0007e2000c101904 */
[----:B0-----:R-:W-:-:S02]  /*2a80*/  P2R R0, PR, RZ, 0x2 ;  /* 0x00000002ff007803 */ /* 0x001fc40000000000 */
[----:B------:R-:W-:Y:S02]  /*2a90*/  ISETP.NE.AND P1, PT, R61, RZ, PT ;  /* 0x000000ff3d00720c */ /* 0x000fe40003f25270 */
[----:B------:R-:W-:Y:S02]  /*2aa0*/  ISETP.NE.AND P0, PT, R20, RZ, PT ;  /* 0x000000ff1400720c */ /* 0x000fe40003f05270 */
[----:B------:R-:W-:Y:S02]  /*2ab0*/  P2R R21, PR, RZ, 0x2 ;  /* 0x00000002ff157803 */ /* 0x000fe40000000000 */
[----:B------:R-:W-:Y:S02]  /*2ac0*/  ISETP.NE.AND P1, PT, R62, RZ, PT ;  /* 0x000000ff3e00720c */ /* 0x000fe40003f25270 */
[----:B-1----:R-:W-:Y:S02]  /*2ad0*/  P2R R5, PR, RZ, 0x4 ;  /* 0x00000004ff057803 */ /* 0x002fe40000000000 */
[----:B------:R-:W-:-:S02]  /*2ae0*/  P2R R22, PR, RZ, 0x2 ;  /* 0x00000002ff167803 */ /* 0x000fc40000000000 */
[----:B------:R-:W-:Y:S02]  /*2af0*/  ISETP.NE.AND P1, PT, R57, RZ, PT ;  /* 0x000000ff3900720c */ /* 0x000fe40003f25270 */
[----:B------:R-:W-:Y:S01]  /*2b00*/  ISETP.NE.AND P2, PT, R54, RZ, PT ;  /* 0x000000ff3600720c */ /* 0x000fe20003f45270 */
[----:B------:R-:W-:Y:S01]  /*2b10*/  @P0 IMAD R3, R3, c[0x0][0x16c], RZ ;  /* 0x00005b0003030a24 */ /* 0x000fe200078e02ff */
[----:B------:R-:W-:Y:S02]  /*2b20*/  P2R R23, PR, RZ, 0x2 ;  /* 0x00000002ff177803 */ /* 0x000fe40000000000 */
[----:B------:R-:W-:-:S09]  /*2b30*/  ISETP.NE.AND P1, PT, R85, RZ, PT ;  /* 0x000000ff5500720c */ /* 0x000fd20003f25270 */
[----:B--2---:R-:W-:-:S04]  /*2b40*/  @P2 IMAD R13, R8, c[0x0][0x16c], RZ ;  /* 0x00005b00080d2a24 */ /* 0x004fc800078e02ff */
[----:B------:R-:W-:-:S05]  /*2b50*/  @P1 IMAD R51, R14, c[0x0][0x16c], RZ ;  /* 0x00005b000e331a24 */ /* 0x000fca00078e02ff */
[----:B------:R3:W-:Y:S01]  /*2b60*/  @P1 STG.E [R26.64], R51 ;  /* 0x000000331a001986 */ /* 0x0007e2000c101904 */
[----:B------:R-:W-:-:S03]  /*2b70*/  ISETP.NE.AND P1, PT, R23, RZ, PT ;  /* 0x000000ff1700720c */ /* 0x000fc60003f25270 */
[----:B------:R3:W-:Y:S01]  /*2b80*/  @P0 STG.E [R36.64], R3 ;  /* 0x0000000324000986 */ /* 0x0007e2000c101904 */
[----:B------:R-:W-:-:S09]  /*2b90*/  ISETP.NE.AND P0, PT, R19, RZ, PT ;  /* 0x000000ff1300720c */ /* 0x000fd20003f05270 */
[----:B------:R-:W-:-:S04]  /*2ba0*/  @P1 IMAD R7, R7, c[0x0][0x16c], RZ ;  /* 0x00005b0007071a24 */ /* 0x000fc800078e02ff */
[----:B------:R-:W-:Y:S01]  /*2bb0*/  @P0 IMAD R11, R11, c[0x0][0x16c], RZ ;  /* 0x00005b000b0b0a24 */ /* 0x000fe200078e02ff */
        /* <DEDUP_REMOVED lines=9> */
[----:B------:R-:W-:-:S03]  /*2c50*/  ISETP.NE.AND P0, PT, R17, RZ, PT ;  /* 0x000000ff1100720c */ /* 0x000fc60003f05270 */
[----:B------:R3:W-:Y:S01]  /*2c60*/  @P2 STG.E [R100.64], R13 ;  /* 0x0000000d64002986 */ /* 0x0007e2000c101904 */
[----:B------:R-:W-:-:S05]  /*2c70*/  ISETP.NE.AND P2, PT, R5, RZ, PT ;  /* 0x000000ff0500720c */ /* 0x000fca0003f45270 */
[----:B------:R-:W-:-:S04]  /*2c80*/  @P1 IMAD R17, R12, c[0x0][0x16c], RZ ;  /* 0x00005b000c111a24 */ /* 0x000fc800078e02ff */
[----:B------:R-:W-:Y:S01]  /*2c90*/  @P0 IMAD R19, R16, c[0x0][0x16c], RZ ;  /* 0x00005b0010130a24 */ /* 0x000fe200078e02ff */
[----:B------:R3:W-:Y:S01]  /*2ca0*/  @P1 STG.E [R106.64], R17 ;  /* 0x000000116a001986 */ /* 0x0007e2000c101904 */
[----:B------:R-:W-:-:S03]  /*2cb0*/  ISETP.NE.AND P1, PT, R0, RZ, PT ;  /* 0x000000ff0000720c */ /* 0x000fc60003f25270 */
[----:B------:R3:W-:Y:S05]  /*2cc0*/  @P0 STG.E [R144.64], R19 ;  /* 0x0000001390000986 */ /* 0x0007ea000c101904 */
.L_x_280:
[----:B------:R-:W-:Y:S05]  /*2cd0*/  BSYNC B1 ;  /* 0x0000000000017941 */ /* 0x000fea0003800000 */
.L_x_276:
[----:B------:R-:W-:Y:S02]  /*2ce0*/  ULDC.64 UR6, c[0x0][0x1d8] ;  /* 0x0000760000067ab9 */ /* 0x000fe40000000a00 */
[----:B------:R-:W-:Y:S02]  /*2cf0*/  UIADD3 UR27, UR27, UR13, URZ ;  /* 0x0000000d1b1b7290 */ /* 0x000fe4000fffe03f */
[----:B------:R-:W-:Y:S02]  /*2d00*/  UIMAD.WIDE.U32 UR28, UR15, UR6, URZ ;  /* 0x000000060f1c72a5 */ /* 0x000fe4000f8e003f */
[----:B------:R-:W-:Y:S02]  /*2d10*/  ULDC.64 UR8, c[0x0][0x1e0] ;  /* 0x0000780000087ab9 */ /* 0x000fe40000000a00 */
[----:B------:R-:W-:Y:S02]  /*2d20*/  UISETP.GE.AND UP4, UPT, UR27, UR12, UPT ;  /* 0x0000000c1b00728c */ /* 0x000fe4000bf86270 */
[----:B------:R-:W-:-:S02]  /*2d30*/  UIMAD.WIDE.U32 UR30, UR15, UR8, URZ ;  /* 0x000000080f1e72a5 */ /* 0x000fc4000f8e003f */
[----:B------:R-:W-:Y:S02]  /*2d40*/  UIMAD UR8, UR15, UR7, UR29 ;  /* 0x000000070f0872a4 */ /* 0x000fe4000f8e021d */
[----:B------:R-:W-:Y:S01]  /*2d50*/  UMOV UR32, UR18 ;  /* 0x0000001200207c82 */ /* 0x000fe20008000000 */
[----:B------:R-:W-:Y:S01]  /*2d60*/  PLOP3.LUT P0, PT, PT, PT, UP4, 0x40, 0x0 ;  /* 0x000000000000781c */ /* 0x000fe20003f0e848 */
[----:B------:R-:W-:Y:S02]  /*2d70*/  ULDC.64 UR6, c[0x0][0x1d0] ;  /* 0x0000740000067ab9 */ /* 0x000fe40000000a00 */
[----:B------:R-:W-:Y:S02]  /*2d80*/  UMOV UR18, UR20 ;  /* 0x0000001400127c82 */ /* 0x000fe40008000000 */
[----:B------:R-:W-:Y:S02]  /*2d90*/  UIMAD.WIDE.U32 UR34, UR16, UR6, UR18 ;  /* 0x00000006102272a5 */ /* 0x000fe4000f8e0012 */
[----:B------:R-:W-:-:S02]  /*2da0*/  USHF.L.U32 UR6, UR28, 0x2, URZ ;  /* 0x000000021c067899 */ /* 0x000fc4000800063f */
[----:B------:R-:W-:Y:S02]  /*2db0*/  ULDC.64 UR10, c[0x0][0x1c8] ;  /* 0x00007200000a7ab9 */ /* 0x000fe40000000a00 */
[----:B------:R-:W-:Y:S02]  /*2dc0*/  UMOV UR33, UR17 ;  /* 0x0000001100217c82 */ /* 0x000fe40008000000 */
[----:B------:R-:W-:Y:S02]  /*2dd0*/  UIMAD UR19, UR16, UR7, UR35 ;  /* 0x00000007101372a4 */ /* 0x000fe4000f8e0223 */
[----:B------:R-:W-:Y:S02]  /*2de0*/  UIMAD UR9, UR15, UR9, UR31 ;  /* 0x000000090f0972a4 */ /* 0x000fe4000f8e021f */
[----:B------:R-:W-:Y:S02]  /*2df0*/  USHF.L.U64.HI UR8, UR28, 0x2, UR8 ;  /* 0x000000021c087899 */ /* 0x000fe40008010208 */
[----:B------:R-:W-:-:S02]  /*2e00*/  UIADD3 UR7, UP3, UR26, UR6, URZ ;  /* 0x000000061a077290 */ /* 0x000fc4000ff7e03f */
[----:B------:R-:W-:Y:S02]  /*2e10*/  UIADD3 UR24, UP2, UR24, UR6, URZ ;  /* 0x0000000618187290 */ /* 0x000fe4000ff5e03f */
[----:B------:R-:W-:Y:S02]  /*2e20*/  UIMAD.WIDE.U32 UR32, UR16, UR10, UR32 ;  /* 0x0000000a102072a5 */ /* 0x000fe4000f8e0020 */
[----:B------:R-:W-:Y:S02]  /*2e30*/  ULEA UR22, UP1, UR30, UR22, 0x2 ;  /* 0x000000161e167291 */ /* 0x000fe4000f82103f */
[----:B------:R-:W-:Y:S02]  /*2e40*/  USHF.L.U64.HI UR9, UR30, 0x2, UR9 ;  /* 0x000000021e097899 */ /* 0x000fe40008010209 */
[----:B------:R-:W-:Y:S02]  /*2e50*/  UIADD3.X UR6, UR25, UR8, URZ, UP3, !UPT ;  /* 0x0000000819067290 */ /* 0x000fe40009ffe43f */
[----:B------:R-:W-:-:S02]  /*2e60*/  UIADD3.X UR23, UR23, UR8, URZ, UP2, !UPT ;  /* 0x0000000817177290 */ /* 0x000fc400097fe43f */
[----:B------:R-:W-:Y:S02]  /*2e70*/  UIMAD UR17, UR16, UR11, UR33 ;  /* 0x0000000b101172a4 */ /* 0x000fe4000f8e0221 */
[----:B------:R-:W-:Y:S02]  /*2e80*/  UMOV UR18, UR32 ;  /* 0x0000002000127c82 */ /* 0x000fe40008000000 */
[----:B------:R-:W-:Y:S02]  /*2e90*/  UMOV UR20, UR34 ;  /* 0x0000002200147c82 */ /* 0x000fe40008000000 */
[----:B------:R-:W-:Y:S02]  /*2ea0*/  USEL UR26, UR26, UR7, !UP0 ;  /* 0x000000071a1a7287 */ /* 0x000fe4000c000000 */
[----:B------:R-:W-:Y:S02]  /*2eb0*/  USEL UR24, UR24, URZ, UP0 ;  /* 0x0000003f18187287 */ /* 0x000fe40008000000 */
[----:B------:R-:W-:-:S02]  /*2ec0*/  UIADD3.X UR21, UR21, UR9, URZ, UP1, !UPT ;  /* 0x0000000915157290 */ /* 0x000fc40008ffe43f */
[----:B------:R-:W-:Y:S02]  /*2ed0*/  USEL UR25, UR25, UR6, !UP0 ;  /* 0x0000000619197287 */ /* 0x000fe4000c000000 */
[----:B------:R-:W-:Y:S01]  /*2ee0*/  USEL UR23, UR23, URZ, UP0 ;  /* 0x0000003f17177287 */ /* 0x000fe20008000000 */
[----:B------:R-:W-:Y:S01]  /*2ef0*/  @!P0 CALL.REL.NOINC `(.L_x_281) ;  /* 0x0000001000008944 */ /* 0x000fe20003c00000 */
[----:B------:R-:W-:Y:S05]  /*2f00*/  BRA `(.L_x_282) ;  /* 0xffffdf0000007947 */ /* 0x000fea000383ffff */
.L_x_281:
[----:B------:R-:W-:-:S01]  /*2f10*/  NOP ;  /* 0x0000000000007918 */ /* 0x000fc20000000000 */
[----:B------:R-:W-:Y:S05]  /*2f20*/  EXIT ;  /* 0x000000000000794d */ /* 0x000fea0003800000 */
.L_x_283:
        /* <DEDUP_REMOVED lines=13> */
.L_x_381:


//--------------------- .text._ZN7cutlass9reference6device6kernel13TensorForEachINS1_6detail14TensorReLuFuncIaNS_6layout22ColumnMajorInterleavedILi32EEEEELi2ENS9_6ParamsEEEvNS_5CoordIXT0_EilEET1_ --------------------------
	.section	.text._ZN7cutlass9reference6device6kernel13TensorForEachINS1_6detail14TensorReLuFuncIaNS_6layout22ColumnMajorInterleavedILi32EEEEELi2ENS9_6ParamsEEEvNS_5CoordIXT0_EilEET1_,"ax",@progbits
	.sectioninfo	@"SHI_REGISTERS=18"
	.align	128
        .global         _ZN7cutlass9reference6device6kernel13TensorForEachINS1_6detail14TensorReLuFuncIaNS_6layout22ColumnMajorInterleavedILi32EEEEELi2ENS9_6ParamsEEEvNS_5CoordIXT0_EilEET1_
        .type           _ZN7cutlass9reference6device6kernel13TensorForEachINS1_6detail14TensorReLuFuncIaNS_6layout22ColumnMajorInterleavedILi32EEEEELi2ENS9_6ParamsEEEvNS_5CoordIXT0_EilEET1_,@function
        .size           _ZN7cutlass9reference6device6kernel13TensorForEachINS1_6detail14TensorReLuFuncIaNS_6layout22ColumnMajorInterleavedILi32EEEEELi2ENS9_6ParamsEEEvNS_5CoordIXT0_EilEET1_,(.L_x_373 - _ZN7cutlass9reference6device6kernel13TensorForEachINS1_6detail14TensorReLuFuncIaNS_6layout22ColumnMajorInterleavedILi32EEEEELi2ENS9_6ParamsEEEvNS_5CoordIXT0_EilEET1_)
        .other          _ZN7cutlass9reference6device6kernel13TensorForEachINS1_6detail14TensorReLuFuncIaNS_6layout22ColumnMajorInterleavedILi32EEEEELi2ENS9_6ParamsEEEvNS_5CoordIXT0_EilEET1_,@"STO_CUDA_ENTRY STV_DEFAULT"
_ZN7cutlass9reference6device6kernel13TensorForEachINS1_6detail14TensorReLuFuncIaNS_6layout22ColumnMajorInterleavedILi32EEEEELi2ENS9_6ParamsEEEvNS_5CoordIXT0_EilEET1_:
.text._ZN7cutlass9reference6device6kernel13TensorForEachINS1_6detail14TensorReLuFuncIaNS_6layout22ColumnMajorInterleavedILi32EEEEELi2ENS9_6ParamsEEEvNS_5CoordIXT0_EilEET1_:
[----:B------:R-:W-:Y:S02]  /*0000*/  IMAD.MOV.U32 R1, RZ, RZ, c[0x0][0x28] ;  /* 0x00000a00ff017624 */ /* 0x000fe400078e00ff */
[----:B------:R-:W0:Y:S01]  /*0010*/  S2R R0, SR_CTAID.X ;  /* 0x0000000000007919 */ /* 0x000e220000002500 */
[----:B------:R-:W-:Y:S02]  /*0020*/  ULDC.64 UR6, c[0x0][0x160] ;  /* 0x0000580000067ab9 */ /* 0x000fe40000000a00 */
[----:B------:R-:W-:Y:S01]  /*0030*/  UIMAD.WIDE UR4, UR7, UR6, URZ ;  /* 0x00000006070472a5 */ /* 0x000fe2000f8e023f */
[----:B------:R-:W0:Y:S05]  /*0040*/  S2R R3, SR_TID.X ;  /* 0x0000000000037919 */ /* 0x000e2a0000002100 */
[----:B------:R-:W-:Y:S02]  /*0050*/  IMAD.U32 R2, RZ, RZ, UR5 ;  /* 0x00000005ff027e24 */ /* 0x000fe4000f8e00ff */
[----:B0-----:R-:W-:-:S05]  /*0060*/  IMAD R0, R0, c[0x0][0x0], R3 ;  /* 0x0000000000007a24 */ /* 0x001fca00078e0203 */
[----:B------:R-:W-:-:S04]  /*0070*/  ISETP.LT.U32.AND P0, PT, R0, UR4, PT ;  /* 0x0000000400007c0c */ /* 0x000fc8000bf01070 */
[----:B------:R-:W-:-:S13]  /*0080*/  ISETP.GT.AND.EX P0, PT, R2, RZ, PT, P0 ;  /* 0x000000ff0200720c */ /* 0x000fda0003f04300 */
[----:B------:R-:W-:Y:S05]  /*0090*/  @!P0 EXIT ;  /* 0x000000000000894d */ /* 0x000fea0003800000 */
[----:B------:R-:W-:Y:S01]  /*00a0*/  IMAD.MOV.U32 R2, RZ, RZ, RZ ;  /* 0x000000ffff027224 */ /* 0x000fe200078e00ff */
[----:B------:R-:W-:Y:S01]  /*00b0*/  USHF.R.S32.HI UR8, URZ, 0x1f, UR7 ;  /* 0x0000001f3f087899 */ /* 0x000fe20008011407 */
[----:B------:R-:W-:Y:S01]  /*00c0*/  IMAD.MOV.U32 R3, RZ, RZ, c[0x0][0x0] ;  /* 0x00000000ff037624 */ /* 0x000fe200078e00ff */
[----:B------:R-:W-:Y:S02]  /*00d0*/  ULDC.U8 UR12, c[0x0][0x180] ;  /* 0x00006000000c7ab9 */ /* 0x000fe40000000000 */
[----:B------:R-:W-:Y:S02]  /*00e0*/  ULDC.64 UR10, c[0x0][0x118] ;  /* 0x00004600000a7ab9 */ /* 0x000fe40000000a00 */
.L_x_289:
[----:B------:R-:W-:Y:S01]  /*00f0*/  LOP3.LUT R4, R2, UR8, RZ, 0xfc, !PT ;  /* 0x0000000802047c12 */ /* 0x000fe2000f8efcff */
[----:B------:R-:W-:Y:S03]  /*0100*/  BSSY B0, `(.L_x_284) ;  /* 0x000001d000007945 */ /* 0x000fe60003800000 */
[----:B------:R-:W-:-:S13]  /*0110*/  ISETP.NE.U32.AND P0, PT, R4, RZ, PT ;  /* 0x000000ff0400720c */ /* 0x000fda0003f05070 */
[----:B------:R-:W-:Y:S05]  /*0120*/  @!P0 BRA `(.L_x_285) ;  /* 0x0000006000008947 */ /* 0x000fea0003800000 */
[----:B------:R-:W-:Y:S02]  /*0130*/  MOV R4, 0x150 ;  /* 0x0000015000047802 */ /* 0x000fe40000000f00 */
[----:B------:R-:W-:Y:S05]  /*0140*/  CALL.REL.NOINC `($__internal_0_$__cuda_sm20_div_s64) ;  /* 0x0000038000007944 */ /* 0x000fea0003c00000 */
[--C-:B------:R-:W-:Y:S02]  /*0150*/  IMAD.MOV R7, RZ, RZ, -R6.reuse ;  /* 0x000000ffff077224 */ /* 0x100fe400078e0a06 */
[----:B------:R-:W-:Y:S02]  /*0160*/  IMAD.MOV.U32 R4, RZ, RZ, R6 ;  /* 0x000000ffff047224 */ /* 0x000fe400078e0006 */
[----:B------:R-:W-:Y:S01]  /*0170*/  IMAD R7, R7, c[0x0][0x164], R0 ;  /* 0x0000590007077a24 */ /* 0x000fe200078e0200 */
[----:B------:R-:W-:Y:S05]  /*0180*/  BRA `(.L_x_286) ;  /* 0x0000014000007947 */ /* 0x000fea0003800000 */
.L_x_285:
[----:B------:R-:W0:Y:S01]  /*0190*/  I2F.U32.RP R6, c[0x0][0x164] ;  /* 0x0000590000067b06 */ /* 0x000e220000209000 */
[----:B------:R-:W-:-:S07]  /*01a0*/  ISETP.NE.U32.AND P2, PT, RZ, c[0x0][0x164], PT ;  /* 0x00005900ff007a0c */ /* 0x000fce0003f45070 */
[----:B0-----:R-:W0:Y:S02]  /*01b0*/  MUFU.RCP R6, R6 ;  /* 0x0000000600067308 */ /* 0x001e240000001000 */
[----:B0-----:R-:W-:-:S06]  /*01c0*/  IADD3 R4, R6, 0xffffffe, RZ ;  /* 0x0ffffffe06047810 */ /* 0x001fcc0007ffe0ff */
[----:B------:R0:W1:Y:S02]  /*01d0*/  F2I.FTZ.U32.TRUNC.NTZ R5, R4 ;  /* 0x0000000400057305 */ /* 0x000064000021f000 */
[----:B0-----:R-:W-:Y:S02]  /*01e0*/  IMAD.MOV.U32 R4, RZ, RZ, RZ ;  /* 0x000000ffff047224 */ /* 0x001fe400078e00ff */
[----:B-1----:R-:W-:-:S04]  /*01f0*/  IMAD.MOV R7, RZ, RZ, -R5 ;  /* 0x000000ffff077224 */ /* 0x002fc800078e0a05 */
[----:B------:R-:W-:-:S04]  /*0200*/  IMAD R7, R7, c[0x0][0x164], RZ ;  /* 0x0000590007077a24 */ /* 0x000fc800078e02ff */
[----:B------:R-:W-:-:S06]  /*0210*/  IMAD.HI.U32 R5, R5, R7, R4 ;  /* 0x0000000705057227 */ /* 0x000fcc00078e0004 */
[----:B------:R-:W-:-:S04]  /*0220*/  IMAD.HI.U32 R4, R5, R0, RZ ;  /* 0x0000000005047227 */ /* 0x000fc800078e00ff */
[----:B------:R-:W-:-:S04]  /*0230*/  IMAD.MOV R5, RZ, RZ, -R4 ;  /* 0x000000ffff057224 */ /* 0x000fc800078e0a04 */
[----:B------:R-:W-:-:S05]  /*0240*/  IMAD R5, R5, c[0x0][0x164], R0 ;  /* 0x0000590005057a24 */ /* 0x000fca00078e0200 */
[----:B------:R-:W-:-:S13]  /*0250*/  ISETP.GE.U32.AND P0, PT, R5, c[0x0][0x164], PT ;  /* 0x0000590005007a0c */ /* 0x000fda0003f06070 */
[----:B------:R-:W-:Y:S02]  /*0260*/  @P0 IADD3 R5, R5, -c[0x0][0x164], RZ ;  /* 0x8000590005050a10 */ /* 0x000fe40007ffe0ff */
[----:B------:R-:W-:Y:S02]  /*0270*/  @P0 IADD3 R4, R4, 0x1, RZ ;  /* 0x0000000104040810 */ /* 0x000fe40007ffe0ff */
[----:B------:R-:W-:-:S13]  /*0280*/  ISETP.GE.U32.AND P1, PT, R5, c[0x0][0x164], PT ;  /* 0x0000590005007a0c */ /* 0x000fda0003f26070 */
[----:B------:R-:W-:Y:S02]  /*0290*/  @P1 IADD3 R4, R4, 0x1, RZ ;  /* 0x0000000104041810 */ /* 0x000fe40007ffe0ff */
[----:B------:R-:W-:-:S05]  /*02a0*/  @!P2 LOP3.LUT R4, RZ, c[0x0][0x164], RZ, 0x33, !PT ;  /* 0x00005900ff04aa12 */ /* 0x000fca00078e33ff */
[----:B------:R-:W-:-:S04]  /*02b0*/  IMAD.MOV R7, RZ, RZ, -R4 ;  /* 0x000000ffff077224 */ /* 0x000fc800078e0a04 */
[----:B------:R-:W-:Y:S02]  /*02c0*/  IMAD R7, R7, c[0x0][0x164], R0 ;  /* 0x0000590007077a24 */ /* 0x000fe400078e0200 */
.L_x_286:
[----:B------:R-:W-:Y:S05]  /*02d0*/  BSYNC B0 ;  /* 0x0000000000007941 */ /* 0x000fea0003800000 */
.L_x_284:
[----:B------:R-:W-:Y:S01]  /*02e0*/  ISETP.LT.AND P0, PT, R7, c[0x0][0x164], PT ;  /* 0x0000590007007a0c */ /* 0x000fe20003f01270 */
[----:B------:R-:W-:Y:S03]  /*02f0*/  BSSY B0, `(.L_x_287) ;  /* 0x0000016000007945 */ /* 0x000fe60003800000 */
[----:B------:R-:W-:-:S13]  /*0300*/  ISETP.GE.OR P0, PT, R4, c[0x0][0x160], !P0 ;  /* 0x0000580004007a0c */ /* 0x000fda0004706670 */
[----:B------:R-:W-:Y:S05]  /*0310*/  @P0 BRA `(.L_x_288) ;  /* 0x0000013000000947 */ /* 0x000fea0003800000 */
[----:B------:R-:W-:Y:S02]  /*0320*/  SHF.R.S32.HI R5, RZ, 0x1f, R7 ;  /* 0x0000001fff057819 */ /* 0x000fe40000011407 */
[--C-:B------:R-:W-:Y:S02]  /*0330*/  SHF.R.S64 R9, RZ, 0x1b, R4.reuse ;  /* 0x0000001bff097819 */ /* 0x100fe40000001004 */
[----:B------:R-:W-:Y:S02]  /*0340*/  LEA.HI R5, R5, R7, RZ, 0x5 ;  /* 0x0000000705057211 */ /* 0x000fe400078f28ff */
[----:B------:R-:W-:Y:S02]  /*0350*/  SHF.R.S32.HI R11, RZ, 0x1b, R4 ;  /* 0x0000001bff0b7819 */ /* 0x000fe40000011404 */
[----:B------:R-:W-:-:S05]  /*0360*/  LOP3.LUT R6, R5, 0xffffffe0, RZ, 0xc0, !PT ;  /* 0xffffffe005067812 */ /* 0x000fca00078ec0ff */
[----:B------:R-:W-:Y:S01]  /*0370*/  IMAD.IADD R6, R7, 0x1, -R6 ;  /* 0x0000000107067824 */ /* 0x000fe200078e0a06 */
[----:B------:R-:W-:-:S04]  /*0380*/  SHF.R.S32.HI R7, RZ, 0x5, R5 ;  /* 0x00000005ff077819 */ /* 0x000fc80000011405 */
[C---:B------:R-:W-:Y:S02]  /*0390*/  IADD3 R4, P0, R6.reuse, R9, RZ ;  /* 0x0000000906047210 */ /* 0x040fe40007f1e0ff */
[----:B------:R-:W-:Y:S02]  /*03a0*/  SHF.R.S32.HI R8, RZ, 0x1f, R7 ;  /* 0x0000001fff087819 */ /* 0x000fe40000011407 */
[----:B------:R-:W-:-:S03]  /*03b0*/  LEA.HI.X.SX32 R5, R6, R11, 0x1, P0 ;  /* 0x0000000b06057211 */ /* 0x000fc600000f0eff */
[----:B------:R-:W-:Y:S02]  /*03c0*/  IMAD R8, R8, c[0x0][0x170], RZ ;  /* 0x00005c0008087a24 */ /* 0x000fe400078e02ff */
[----:B------:R-:W-:-:S04]  /*03d0*/  IMAD.WIDE.U32 R4, R7, c[0x0][0x170], R4 ;  /* 0x00005c0007047a25 */ /* 0x000fc800078e0004 */
[----:B------:R-:W-:Y:S01]  /*03e0*/  IMAD R7, R7, c[0x0][0x174], R8 ;  /* 0x00005d0007077a24 */ /* 0x000fe200078e0208 */
[----:B------:R-:W-:-:S04]  /*03f0*/  IADD3 R4, P0, R4, c[0x0][0x168], RZ ;  /* 0x00005a0004047a10 */ /* 0x000fc80007f1e0ff */
[----:B------:R-:W-:-:S05]  /*0400*/  IADD3.X R5, R5, c[0x0][0x16c], R7, P0, !PT ;  /* 0x00005b0005057a10 */ /* 0x000fca00007fe407 */
[----:B------:R-:W2:Y:S01]  /*0410*/  LDG.E.S8 R6, [R4.64] ;  /* 0x0000000a04067981 */ /* 0x000ea2000c1e1300 */
[----:B------:R-:W-:-:S06]  /*0420*/  UPRMT UR6, UR12, 0x8880, URZ ;  /* 0x000088800c067896 */ /* 0x000fcc000800003f */
[----:B--2---:R-:W-:-:S05]  /*0430*/  IMNMX R7, R6, UR6, !PT ;  /* 0x0000000606077c17 */ /* 0x004fca000f800200 */
[----:B------:R0:W-:Y:S02]  /*0440*/  STG.E.U8 [R4.64], R7 ;  /* 0x0000000704007986 */ /* 0x0001e4000c10110a */
.L_x_288:
[----:B------:R-:W-:Y:S05]  /*0450*/  BSYNC B0 ;  /* 0x0000000000007941 */ /* 0x000fea0003800000 */
.L_x_287:
[----:B0-----:R-:W-:-:S05]  /*0460*/  IMAD R5, R3, c[0x0][0xc], RZ ;  /* 0x0000030003057a24 */ /* 0x001fca00078e02ff */
[----:B------:R-:W-:-:S05]  /*0470*/  IADD3 R0, P0, R5, R0, RZ ;  /* 0x0000000005007210 */ /* 0x000fca0007f1e0ff */
[----:B------:R-:W-:Y:S01]  /*0480*/  IMAD.X R2, RZ, RZ, R2, P0 ;  /* 0x000000ffff027224 */ /* 0x000fe200000e0602 */
[----:B------:R-:W-:-:S04]  /*0490*/  ISETP.GE.U32.AND P0, PT, R0, UR4, PT ;  /* 0x0000000400007c0c */ /* 0x000fc8000bf06070 */
[----:B------:R-:W-:-:S13]  /*04a0*/  ISETP.GE.AND.EX P0, PT, R2, UR5, PT, P0 ;  /* 0x0000000502007c0c */ /* 0x000fda000bf06300 */
[----:B------:R-:W-:Y:S05]  /*04b0*/  @!P0 BRA `(.L_x_289) ;  /* 0xfffffc3000008947 */ /* 0x000fea000383ffff */
[----:B------:R-:W-:Y:S05]  /*04c0*/  EXIT ;  /* 0x000000000000794d */ /* 0x000fea0003800000 */
        .weak           $__internal_0_$__cuda_sm20_div_s64
        .type           $__internal_0_$__cuda_sm20_div_s64,@function
        .size           $__internal_0_$__cuda_sm20_div_s64,(.L_x_373 - $__internal_0_$__cuda_sm20_div_s64)
$__internal_0_$__cuda_sm20_div_s64:
[----:B------:R-:W-:Y:S01]  /*04d0*/  ULDC UR7, c[0x0][0x164] ;  /* 0x0000590000077ab9 */ /* 0x000fe20000000800 */
[----:B------:R-:W-:Y:S01]  /*04e0*/  ISETP.GE.AND P3, PT, R2, RZ, PT ;  /* 0x000000ff0200720c */ /* 0x000fe20003f66270 */
[----:B------:R-:W-:Y:S02]  /*04f0*/  UIADD3 UR6, UP1, URZ, -UR7, URZ ;  /* 0x800000073f067290 */ /* 0x000fe4000ff3e03f */
[----:B------:R-:W-:Y:S02]  /*0500*/  UISETP.GE.AND UP0, UPT, UR8, URZ, UPT ;  /* 0x0000003f0800728c */ /* 0x000fe4000bf06270 */
[----:B------:R-:W-:Y:S02]  /*0510*/  UIADD3.X UR9, URZ, ~UR8, URZ, UP1, !UPT ;  /* 0x800000083f097290 */ /* 0x000fe40008ffe43f */
[----:B------:R-:W-:Y:S02]  /*0520*/  USEL UR6, UR6, UR7, !UP0 ;  /* 0x0000000706067287 */ /* 0x000fe4000c000000 */
[----:B------:R-:W-:-:S09]  /*0530*/  USEL UR7, UR9, UR8, !UP0 ;  /* 0x0000000809077287 */ /* 0x000fd2000c000000 */
[----:B------:R-:W0:Y:S08]  /*0540*/  I2F.U64.RP R5, UR6 ;  /* 0x0000000600057d12 */ /* 0x000e300008309000 */
[----:B0-----:R-:W0:Y:S02]  /*0550*/  MUFU.RCP R5, R5 ;  /* 0x0000000500057308 */ /* 0x001e240000001000 */
[----:B0-----:R-:W-:-:S06]  /*0560*/  IADD3 R6, R5, 0x1ffffffe, RZ ;  /* 0x1ffffffe05067810 */ /* 0x001fcc0007ffe0ff */
[----:B------:R-:W0:Y:S02]  /*0570*/  F2I.U64.TRUNC R6, R6 ;  /* 0x0000000600067311 */ /* 0x000e24000020d800 */
[----:B0-----:R-:W-:-:S04]  /*0580*/  IMAD.WIDE.U32 R8, R6, UR6, RZ ;  /* 0x0000000606087c25 */ /* 0x001fc8000f8e00ff */
[----:B------:R-:W-:Y:S01]  /*0590*/  IMAD R9, R6, UR7, R9 ;  /* 0x0000000706097c24 */ /* 0x000fe2000f8e0209 */
[----:B------:R-:W-:-:S03]  /*05a0*/  IADD3 R11, P0, RZ, -R8, RZ ;  /* 0x80000008ff0b7210 */ /* 0x000fc60007f1e0ff */
[----:B------:R-:W-:Y:S02]  /*05b0*/  IMAD R9, R7, UR6, R9 ;  /* 0x0000000607097c24 */ /* 0x000fe4000f8e0209 */
[----:B------:R-:W-:-:S04]  /*05c0*/  IMAD.HI.U32 R8, R6, R11, RZ ;  /* 0x0000000b06087227 */ /* 0x000fc800078e00ff */
[----:B------:R-:W-:Y:S02]  /*05d0*/  IMAD.X R13, RZ, RZ, ~R9, P0 ;  /* 0x000000ffff0d7224 */ /* 0x000fe400000e0e09 */
[----:B------:R-:W-:Y:S02]  /*05e0*/  IMAD.MOV.U32 R9, RZ, RZ, R6 ;  /* 0x000000ffff097224 */ /* 0x000fe400078e0006 */
[-C--:B------:R-:W-:Y:S02]  /*05f0*/  IMAD R15, R7, R13.reuse, RZ ;  /* 0x0000000d070f7224 */ /* 0x080fe400078e02ff */
[----:B------:R-:W-:-:S04]  /*0600*/  IMAD.WIDE.U32 R8, P0, R6, R13, R8 ;  /* 0x0000000d06087225 */ /* 0x000fc80007800008 */
[----:B------:R-:W-:-:S04]  /*0610*/  IMAD.HI.U32 R5, R7, R13, RZ ;  /* 0x0000000d07057227 */ /* 0x000fc800078e00ff */
[----:B------:R-:W-:-:S04]  /*0620*/  IMAD.HI.U32 R8, P1, R7, R11, R8 ;  /* 0x0000000b07087227 */ /* 0x000fc80007820008 */
[----:B------:R-:W-:Y:S01]  /*0630*/  IMAD.X R5, R5, 0x1, R7, P0 ;  /* 0x0000000105057824 */ /* 0x000fe200000e0607 */
[----:B------:R-:W-:-:S04]  /*0640*/  IADD3 R9, P2, R15, R8, RZ ;  /* 0x000000080f097210 */ /* 0x000fc80007f5e0ff */
[----:B------:R-:W-:Y:S01]  /*0650*/  IADD3.X R5, RZ, RZ, R5, P2, P1 ;  /* 0x000000ffff057210 */ /* 0x000fe200017e2405 */
[----:B------:R-:W-:-:S04]  /*0660*/  IMAD.WIDE.U32 R6, R9, UR6, RZ ;  /* 0x0000000609067c25 */ /* 0x000fc8000f8e00ff */
[----:B------:R-:W-:Y:S01]  /*0670*/  IMAD R8, R9, UR7, R7 ;  /* 0x0000000709087c24 */ /* 0x000fe2000f8e0207 */
[----:B------:R-:W-:Y:S02]  /*0680*/  IADD3 R11, P0, RZ, -R6, RZ ;  /* 0x80000006ff0b7210 */ /* 0x000fe40007f1e0ff */
[-C--:B------:R-:W-:Y:S01]  /*0690*/  IADD3 R7, P4, RZ, -R0.reuse, RZ ;  /* 0x80000000ff077210 */ /* 0x080fe20007f9e0ff */
[----:B------:R-:W-:Y:S02]  /*06a0*/  IMAD R6, R5, UR6, R8 ;  /* 0x0000000605067c24 */ /* 0x000fe4000f8e0208 */
[----:B------:R-:W-:Y:S01]  /*06b0*/  IMAD.HI.U32 R8, R9, R11, RZ ;  /* 0x0000000b09087227 */ /* 0x000fe200078e00ff */
[----:B------:R-:W-:-:S03]  /*06c0*/  SEL R10, R7, R0, !P3 ;  /* 0x00000000070a7207 */ /* 0x000fc60005800000 */
[----:B------:R-:W-:Y:S02]  /*06d0*/  IMAD.X R6, RZ, RZ, ~R6, P0 ;  /* 0x000000ffff067224 */ /* 0x000fe400000e0e06 */
[----:B------:R-:W-:Y:S02]  /*06e0*/  IMAD.X R7, RZ, RZ, ~R2, P4 ;  /* 0x000000ffff077224 */ /* 0x000fe400020e0e02 */
[----:B------:R-:W-:-:S03]  /*06f0*/  IMAD.WIDE.U32 R8, P0, R9, R6, R8 ;  /* 0x0000000609087225 */ /* 0x000fc60007800008 */
[----:B------:R-:W-:Y:S01]  /*0700*/  SEL R12, R7, R2, !P3 ;  /* 0x00000002070c7207 */ /* 0x000fe20005800000 */
[----:B------:R-:W-:Y:S02]  /*0710*/  IMAD.MOV.U32 R7, RZ, RZ, RZ ;  /* 0x000000ffff077224 */ /* 0x000fe400078e00ff */
[----:B------:R-:W-:-:S04]  /*0720*/  IMAD.HI.U32 R9, P1, R5, R11, R8 ;  /* 0x0000000b05097227 */ /* 0x000fc80007820008 */
[CC--:B------:R-:W-:Y:S02]  /*0730*/  IMAD R8, R5.reuse, R6.reuse, RZ ;  /* 0x0000000605087224 */ /* 0x0c0fe400078e02ff */
[----:B------:R-:W-:-:S03]  /*0740*/  IMAD.HI.U32 R6, R5, R6, RZ ;  /* 0x0000000605067227 */ /* 0x000fc600078e00ff */
[----:B------:R-:W-:Y:S01]  /*0750*/  IADD3 R9, P2, R8, R9, RZ ;  /* 0x0000000908097210 */ /* 0x000fe20007f5e0ff */
[----:B------:R-:W-:-:S04]  /*0760*/  IMAD.X R5, R6, 0x1, R5, P0 ;  /* 0x0000000106057824 */ /* 0x000fc800000e0605 */
[----:B------:R-:W-:Y:S01]  /*0770*/  IMAD.HI.U32 R6, R9, R10, RZ ;  /* 0x0000000a09067227 */ /* 0x000fe200078e00ff */
[----:B------:R-:W-:-:S05]  /*0780*/  IADD3.X R5, RZ, RZ, R5, P2, P1 ;  /* 0x000000ffff057210 */ /* 0x000fca00017e2405 */
[----:B------:R-:W-:-:S04]  /*0790*/  IMAD.WIDE.U32 R6, R9, R12, R6 ;  /* 0x0000000c09067225 */ /* 0x000fc800078e0006 */
[C---:B------:R-:W-:Y:S02]  /*07a0*/  IMAD R9, R5.reuse, R12, RZ ;  /* 0x0000000c05097224 */ /* 0x040fe400078e02ff */
[----:B------:R-:W-:-:S04]  /*07b0*/  IMAD.HI.U32 R6, P0, R5, R10, R6 ;  /* 0x0000000a05067227 */ /* 0x000fc80007800006 */
[----:B------:R-:W-:Y:S01]  /*07c0*/  IMAD.HI.U32 R5, R5, R12, RZ ;  /* 0x0000000c05057227 */ /* 0x000fe200078e00ff */
[----:B------:R-:W-:-:S03]  /*07d0*/  IADD3 R9, P1, R9, R6, RZ ;  /* 0x0000000609097210 */ /* 0x000fc60007f3e0ff */
[----:B------:R-:W-:Y:S02]  /*07e0*/  IMAD.X R5, RZ, RZ, R5, P0 ;  /* 0x000000ffff057224 */ /* 0x000fe400000e0605 */
[----:B------:R-:W-:-:S04]  /*07f0*/  IMAD.WIDE.U32 R6, R9, UR6, RZ ;  /* 0x0000000609067c25 */ /* 0x000fc8000f8e00ff */
[----:B------:R-:W-:Y:S01]  /*0800*/  IMAD.X R5, RZ, RZ, R5, P1 ;  /* 0x000000ffff057224 */ /* 0x000fe200008e0605 */
[----:B------:R-:W-:Y:S01]  /*0810*/  IADD3 R10, P1, -R6, R10, RZ ;  /* 0x0000000a060a7210 */ /* 0x000fe20007f3e1ff */
[C---:B------:R-:W-:Y:S01]  /*0820*/  IMAD R8, R9.reuse, UR7, R7 ;  /* 0x0000000709087c24 */ /* 0x040fe2000f8e0207 */
[----:B------:R-:W-:Y:S02]  /*0830*/  IADD3 R6, R9, 0x1, RZ ;  /* 0x0000000109067810 */ /* 0x000fe40007ffe0ff */
[----:B------:R-:W-:Y:S01]  /*0840*/  ISETP.GE.U32.AND P0, PT, R10, UR6, PT ;  /* 0x000000060a007c0c */ /* 0x000fe2000bf06070 */
[----:B------:R-:W-:-:S04]  /*0850*/  IMAD R5, R5, UR6, R8 ;  /* 0x0000000605057c24 */ /* 0x000fc8000f8e0208 */
[----:B------:R-:W-:Y:S01]  /*0860*/  IMAD.X R8, R12, 0x1, ~R5, P1 ;  /* 0x000000010c087824 */ /* 0x000fe200008e0e05 */
[----:B------:R-:W-:-:S04]  /*0870*/  IADD3 R5, P1, R10, -UR6, RZ ;  /* 0x800000060a057c10 */ /* 0x000fc8000ff3e0ff */
[C---:B------:R-:W-:Y:S02]  /*0880*/  ISETP.GE.U32.AND.EX P0, PT, R8.reuse, UR7, PT, P0 ;  /* 0x0000000708007c0c */ /* 0x040fe4000bf06100 */
[----:B------:R-:W-:Y:S02]  /*0890*/  IADD3.X R7, R8, ~UR7, RZ, P1, !PT ;  /* 0x8000000708077c10 */ /* 0x000fe40008ffe4ff */
[----:B------:R-:W-:Y:S02]  /*08a0*/  SEL R5, R5, R10, P0 ;  /* 0x0000000a05057207 */ /* 0x000fe40000000000 */
[----:B------:R-:W-:Y:S02]  /*08b0*/  SEL R7, R7, R8, P0 ;  /* 0x0000000807077207 */ /* 0x000fe40000000000 */
[----:B------:R-:W-:Y:S02]  /*08c0*/  SEL R9, R6, R9, P0 ;  /* 0x0000000906097207 */ /* 0x000fe40000000000 */
[----:B------:R-:W-:-:S02]  /*08d0*/  ISETP.GE.U32.AND P0, PT, R5, UR6, PT ;  /* 0x0000000605007c0c */ /* 0x000fc4000bf06070 */
[----:B------:R-:W-:Y:S02]  /*08e0*/  IADD3 R6, R9, 0x1, RZ ;  /* 0x0000000109067810 */ /* 0x000fe40007ffe0ff */
[----:B------:R-:W-:Y:S02]  /*08f0*/  ISETP.GE.U32.AND.EX P0, PT, R7, UR7, PT, P0 ;  /* 0x0000000707007c0c */ /* 0x000fe4000bf06100 */
[----:B------:R-:W-:Y:S02]  /*0900*/  LOP3.LUT R5, R2, UR8, RZ, 0x3c, !PT ;  /* 0x0000000802057c12 */ /* 0x000fe4000f8e3cff */
[----:B------:R-:W-:Y:S02]  /*0910*/  SEL R6, R6, R9, P0 ;  /* 0x0000000906067207 */ /* 0x000fe40000000000 */
[----:B------:R-:W-:Y:S02]  /*0920*/  ISETP.GE.AND P1, PT, R5, RZ, PT ;  /* 0x000000ff0500720c */ /* 0x000fe40003f26270 */
[----:B------:R-:W-:Y:S01]  /*0930*/  ISETP.NE.U32.AND P0, PT, RZ, c[0x0][0x164], PT ;  /* 0x00005900ff007a0c */ /* 0x000fe20003f05070 */
[----:B------:R-:W-:-:S03]  /*0940*/  IMAD.MOV R5, RZ, RZ, -R6 ;  /* 0x000000ffff057224 */ /* 0x000fc600078e0a06 */
[----:B------:R-:W-:Y:S02]  /*0950*/  ISETP.NE.AND.EX P0, PT, RZ, UR8, PT, P0 ;  /* 0x00000008ff007c0c */ /* 0x000fe4000bf05300 */
[----:B------:R-:W-:Y:S01]  /*0960*/  SEL R6, R5, R6, !P1 ;  /* 0x0000000605067207 */ /* 0x000fe20004800000 */
[----:B------:R-:W-:-:S03]  /*0970*/  IMAD.MOV.U32 R5, RZ, RZ, 0x0 ;  /* 0x00000000ff057424 */ /* 0x000fc600078e00ff */
[----:B------:R-:W-:Y:S01]  /*0980*/  SEL R6, R6, 0xffffffff, P0 ;  /* 0xffffffff06067807 */ /* 0x000fe20000000000 */
[----:B------:R-:W-:Y:S06]  /*0990*/  RET.REL.NODEC R4 `(_ZN7cutlass9reference6device6kernel13TensorForEachINS1_6detail14TensorReLuFuncIaNS_6layout22ColumnMajorInterleavedILi32EEEEELi2ENS9_6ParamsEEEvNS_5CoordIXT0_EilEET1_) ;  /* 0xfffff66004007950 */ /* 0x000fec0003c3ffff */
.L_x_290:
        /* <DEDUP_REMOVED lines=14> */
.L_x_373:


//--------------------- .text._ZN7cutlass9reference6device6kernel4GemmINS_9TensorRefIaNS_6layout22ColumnMajorInterleavedILi32EEEEENS4_IaNS5_19RowMajorInterleavedILi32EEEEES8_fiNS_11MatrixShapeILi4ELi4EEENS_12multiply_addIiiiEENS_21NumericConverterClampIafEEEEvNS_4gemm9GemmCoordET2_T_T0_SK_T1_SN_T3_ --------------------------
	.section	.text._ZN7cutlass9reference6device6kernel4GemmINS_9TensorRefIaNS_6layout22ColumnMajorInterleavedILi32EEEEENS4_IaNS5_19RowMajorInterleavedILi32EEEEES8_fiNS_11MatrixShapeILi4ELi4EEENS_12multiply_addIiiiEENS_21NumericConverterClampIafEEEEvNS_4gemm9GemmCoordET2_T_T0_SK_T1_SN_T3_,"ax",@progbits
	.sectioninfo	@"SHI_REGISTERS=56"
	.align	128
        .global         _ZN7cutlass9reference6device6kernel4GemmINS_9TensorRefIaNS_6layout22ColumnMajorInterleavedILi32EEEEENS4_IaNS5_19RowMajorInterleavedILi32EEEEES8_fiNS_11MatrixShapeILi4ELi4EEENS_12multiply_addIiiiEENS_21NumericConverterClampIafEEEEvNS_4gemm9GemmCoordET2_T_T0_SK_T1_SN_T3_
        .type           _ZN7cutlass9reference6device6kernel4GemmINS_9TensorRefIaNS_6layout22ColumnMajorInterleavedILi32EEEEENS4_IaNS5_19RowMajorInterleavedILi32EEEEES8_fiNS_11MatrixShapeILi4ELi4EEENS_12multiply_addIiiiEENS_21NumericConverterClampIafEEEEvNS_4gemm9GemmCoordET2_T_T0_SK_T1_SN_T3_,@function
        .size           _ZN7cutlass9reference6device6kernel4GemmINS_9TensorRefIaNS_6layout22ColumnMajorInterleavedILi32EEEEENS4_IaNS5_19RowMajorInterleavedILi32EEEEES8_fiNS_11MatrixShapeILi4ELi4EEENS_12multiply_addIiiiEENS_21NumericConverterClampIafEEEEvNS_4gemm9GemmCoordET2_T_T0_SK_T1_SN_T3_,(.L_x_383 - _ZN7cutlass9reference6device6kernel4GemmINS_9TensorRefIaNS_6layout22ColumnMajorInterleavedILi32EEEEENS4_IaNS5_19RowMajorInterleavedILi32EEEEES8_fiNS_11MatrixShapeILi4ELi4EEENS_12multiply_addIiiiEENS_21NumericConverterClampIafEEEEvNS_4gemm9GemmCoordET2_T_T0_SK_T1_SN_T3_)
        .other          _ZN7cutlass9reference6device6kernel4GemmINS_9TensorRefIaNS_6layout22ColumnMajorInterleavedILi32EEEEENS4_IaNS5_19RowMajorInterleavedILi32EEEEES8_fiNS_11MatrixShapeILi4ELi4EEENS_12multiply_addIiiiEENS_21NumericConverterClampIafEEEEvNS_4gemm9GemmCoordET2_T_T0_SK_T1_SN_T3_,@"STO_CUDA_ENTRY STV_DEFAULT"
_ZN7cutlass9reference6device6kernel4GemmINS_9TensorRefIaNS_6layout22ColumnMajorInterleavedILi32EEEEENS4_IaNS5_19RowMajorInterleavedILi32EEEEES8_fiNS_11MatrixShapeILi4ELi4EEENS_12multiply_addIiiiEENS_21NumericConverterClampIafEEEEvNS_4gemm9GemmCoordET2_T_T0_SK_T1_SN_T3_:
.text._ZN7cutlass9reference6device6kernel4GemmINS_9TensorRefIaNS_6layout22ColumnMajorInterleavedILi32EEEEENS4_IaNS5_19RowMajorInterleavedILi32EEEEES8_fiNS_11MatrixShapeILi4ELi4EEENS_12multiply_addIiiiEENS_21NumericConverterClampIafEEEEvNS_4gemm9GemmCoordET2_T_T0_SK_T1_SN_T3_:
[----:B------:R-:W-:Y:S02]  /*0000*/  MOV R1, c[0x0][0x28] ;  /* 0x00000a0000017a02 */ /* 0x000fe40000000f00 */
[----:B------:R-:W0:Y:S01]  /*0010*/  S2R R3, SR_TID.X ;  /* 0x0000000000037919 */ /* 0x000e220000002100 */
[----:B------:R-:W-:Y:S01]  /*0020*/  MOV R2, c[0x0][0x168] ;  /* 0x00005a0000027a02 */ /* 0x000fe20000000f00 */
[----:B------:R-:W-:Y:S01]  /*0030*/  ULDC.64 UR4, c[0x0][0x118] ;  /* 0x0000460000047ab9 */ /* 0x000fe20000000a00 */
[----:B------:R-:W-:Y:S01]  /*0040*/  MOV R16, c[0x0][0x1b8] ;  /* 0x00006e0000107a02 */ /* 0x000fe20000000f00 */
[----:B------:R-:W0:Y:S01]  /*0050*/  S2R R38, SR_CTAID.X ;  /* 0x0000000000267919 */ /* 0x000e220000002500 */
[----:B------:R-:W-:Y:S01]  /*0060*/  ISETP.GE.AND P0, PT, R2, 0x1, PT ;  /* 0x000000010200780c */ /* 0x000fe20003f06270 */
[----:B------:R-:W-:Y:S01]  /*0070*/  IMAD.MOV.U32 R15, RZ, RZ, c[0x0][0x1b8] ;  /* 0x00006e00ff0f7624 */ /* 0x000fe200078e00ff */
[----:B------:R-:W-:Y:S01]  /*0080*/  MOV R14, c[0x0][0x1b8] ;  /* 0x00006e00000e7a02 */ /* 0x000fe20000000f00 */
[----:B------:R-:W1:Y:S01]  /*0090*/  S2R R0, SR_CTAID.Y ;  /* 0x0000000000007919 */ /* 0x000e620000002600 */
[----:B------:R-:W-:Y:S01]  /*00a0*/  IMAD.MOV.U32 R13, RZ, RZ, c[0x0][0x1b8] ;  /* 0x00006e00ff0d7624 */ /* 0x000fe200078e00ff */
[----:B------:R-:W-:Y:S01]  /*00b0*/  MOV R12, c[0x0][0x1b8] ;  /* 0x00006e00000c7a02 */ /* 0x000fe20000000f00 */
[----:B------:R-:W-:Y:S01]  /*00c0*/  IMAD.MOV.U32 R11, RZ, RZ, c[0x0][0x1b8] ;  /* 0x00006e00ff0b7624 */ /* 0x000fe200078e00ff */
[----:B------:R-:W1:Y:S01]  /*00d0*/  S2R R37, SR_TID.Y ;  /* 0x0000000000257919 */ /* 0x000e620000002200 */
[----:B------:R-:W-:Y:S01]  /*00e0*/  MOV R10, c[0x0][0x1b8] ;  /* 0x00006e00000a7a02 */ /* 0x000fe20000000f00 */
[----:B------:R-:W-:Y:S01]  /*00f0*/  IMAD.MOV.U32 R9, RZ, RZ, c[0x0][0x1b8] ;  /* 0x00006e00ff097624 */ /* 0x000fe200078e00ff */
[----:B------:R-:W-:Y:S01]  /*0100*/  MOV R8, c[0x0][0x1b8] ;  /* 0x00006e0000087a02 */ /* 0x000fe20000000f00 */
[----:B------:R-:W-:Y:S01]  /*0110*/  IMAD.MOV.U32 R7, RZ, RZ, c[0x0][0x1b8] ;  /* 0x00006e00ff077624 */ /* 0x000fe200078e00ff */
[----:B------:R-:W-:Y:S01]  /*0120*/  MOV R6, c[0x0][0x1b8] ;  /* 0x00006e0000067a02 */ /* 0x000fe20000000f00 */
[----:B------:R-:W-:Y:S01]  /*0130*/  IMAD.MOV.U32 R5, RZ, RZ, c[0x0][0x1b8] ;  /* 0x00006e00ff057624 */ /* 0x000fe200078e00ff */
[----:B------:R-:W-:-:S02]  /*0140*/  MOV R4, c[0x0][0x1b8] ;  /* 0x00006e0000047a02 */ /* 0x000fc40000000f00 */
[----:B------:R-:W-:Y:S01]  /*0150*/  MOV R2, c[0x0][0x1b8] ;  /* 0x00006e0000027a02 */ /* 0x000fe20000000f00 */
[----:B0-----:R-:W-:Y:S02]  /*0160*/  IMAD R38, R38, c[0x0][0x0], R3 ;  /* 0x0000000026267a24 */ /* 0x001fe400078e0203 */
[----:B------:R-:W-:-:S03]  /*0170*/  IMAD.MOV.U32 R3, RZ, RZ, c[0x0][0x1b8] ;  /* 0x00006e00ff037624 */ /* 0x000fc600078e00ff */
[----:B------:R-:W-:Y:S01]  /*0180*/  SHF.L.U32 R38, R38, 0x2, RZ ;  /* 0x0000000226267819 */ /* 0x000fe200000006ff */
[----:B-1----:R-:W-:Y:S02]  /*0190*/  IMAD R37, R0, c[0x0][0x4], R37 ;  /* 0x0000010000257a24 */ /* 0x002fe400078e0225 */
[----:B------:R-:W-:Y:S02]  /*01a0*/  IMAD.MOV.U32 R0, RZ, RZ, c[0x0][0x1b8] ;  /* 0x00006e00ff007624 */ /* 0x000fe400078e00ff */
[----:B------:R-:W-:Y:S01]  /*01b0*/  IMAD.SHL.U32 R37, R37, 0x4, RZ ;  /* 0x0000000425257824 */ /* 0x000fe200078e00ff */
[----:B------:R-:W-:Y:S05]  /*01c0*/  @!P0 BRA `(.L_x_291) ;  /* 0x000007b000008947 */ /* 0x000fea0003800000 */
[C---:B------:R-:W-:Y:S01]  /*01d0*/  IADD3 R35, R38.reuse, 0x2, RZ ;  /* 0x0000000226237810 */ /* 0x040fe20007ffe0ff */
[----:B------:R-:W-:Y:S01]  /*01e0*/  IMAD.MOV.U32 R33, RZ, RZ, RZ ;  /* 0x000000ffff217224 */ /* 0x000fe200078e00ff */
[C---:B------:R-:W-:Y:S01]  /*01f0*/  IADD3 R34, R38.reuse, 0x3, RZ ;  /* 0x0000000326227810 */ /* 0x040fe20007ffe0ff */
[----:B------:R-:W-:Y:S01]  /*0200*/  IMAD.MOV.U32 R15, RZ, RZ, c[0x0][0x1b8] ;  /* 0x00006e00ff0f7624 */ /* 0x000fe200078e00ff */
[----:B------:R-:W-:Y:S01]  /*0210*/  ISETP.GE.AND P0, PT, R35, c[0x0][0x160], PT ;  /* 0x0000580023007a0c */ /* 0x000fe20003f06270 */
[----:B------:R-:W-:Y:S01]  /*0220*/  IMAD.MOV.U32 R14, RZ, RZ, c[0x0][0x1b8] ;  /* 0x00006e00ff0e7624 */ /* 0x000fe200078e00ff */
[C---:B------:R-:W-:Y:S01]  /*0230*/  LEA R40, P1, R38.reuse, RZ, 0x5 ;  /* 0x000000ff26287211 */ /* 0x040fe200078228ff */
[----:B------:R-:W-:Y:S01]  /*0240*/  IMAD.MOV.U32 R13, RZ, RZ, c[0x0][0x1b8] ;  /* 0x00006e00ff0d7624 */ /* 0x000fe200078e00ff */
[----:B------:R-:W-:Y:S01]  /*0250*/  IADD3 R36, R38, 0x1, RZ ;  /* 0x0000000126247810 */ /* 0x000fe20007ffe0ff */
[----:B------:R-:W-:Y:S01]  /*0260*/  IMAD.MOV.U32 R12, RZ, RZ, c[0x0][0x1b8] ;  /* 0x00006e00ff0c7624 */ /* 0x000fe200078e00ff */
[C---:B------:R-:W-:Y:S01]  /*0270*/  IADD3 R2, R37.reuse, 0x3, RZ ;  /* 0x0000000325027810 */ /* 0x040fe20007ffe0ff */
[----:B------:R-:W-:Y:S01]  /*0280*/  IMAD.MOV.U32 R11, RZ, RZ, c[0x0][0x1b8] ;  /* 0x00006e00ff0b7624 */ /* 0x000fe200078e00ff */
[----:B------:R-:W-:Y:S01]  /*0290*/  P2R R4, PR, RZ, 0x1 ;  /* 0x00000001ff047803 */ /* 0x000fe20000000000 */
[----:B------:R-:W-:Y:S01]  /*02a0*/  IMAD.MOV.U32 R10, RZ, RZ, c[0x0][0x1b8] ;  /* 0x00006e00ff0a7624 */ /* 0x000fe200078e00ff */
[C---:B------:R-:W-:Y:S01]  /*02b0*/  IADD3 R3, R37.reuse, 0x2, RZ ;  /* 0x0000000225037810 */ /* 0x040fe20007ffe0ff */
[----:B------:R-:W-:Y:S01]  /*02c0*/  IMAD.MOV.U32 R9, RZ, RZ, c[0x0][0x1b8] ;  /* 0x00006e00ff097624 */ /* 0x000fe200078e00ff */
[C---:B------:R-:W-:Y:S01]  /*02d0*/  IADD3 R0, R37.reuse, 0x1, RZ ;  /* 0x0000000125007810 */ /* 0x040fe20007ffe0ff */
[----:B------:R-:W-:Y:S01]  /*02e0*/  IMAD.MOV.U32 R8, RZ, RZ, c[0x0][0x1b8] ;  /* 0x00006e00ff087624 */ /* 0x000fe200078e00ff */
[----:B------:R-:W-:Y:S01]  /*02f0*/  ISETP.GE.AND P0, PT, R34, c[0x0][0x160], PT ;  /* 0x0000580022007a0c */ /* 0x000fe20003f06270 */
[----:B------:R-:W-:Y:S01]  /*0300*/  IMAD.MOV.U32 R7, RZ, RZ, c[0x0][0x1b8] ;  /* 0x00006e00ff077624 */ /* 0x000fe200078e00ff */
[C---:B------:R-:W-:Y:S01]  /*0310*/  IADD3 R42, R37.reuse, 0x1, RZ ;  /* 0x00000001252a7810 */ /* 0x040fe20007ffe0ff */
[----:B------:R-:W-:Y:S01]  /*0320*/  IMAD.MOV.U32 R6, RZ, RZ, c[0x0][0x1b8] ;  /* 0x00006e00ff067624 */ /* 0x000fe200078e00ff */
[----:B------:R-:W-:Y:S01]  /*0330*/  LEA.HI.X.SX32 R41, R38, RZ, 0x5, P1 ;  /* 0x000000ff26297211 */ /* 0x000fe200008f2eff */
[----:B------:R-:W-:Y:S01]  /*0340*/  IMAD.MOV.U32 R5, RZ, RZ, c[0x0][0x1b8] ;  /* 0x00006e00ff057624 */ /* 0x000fe200078e00ff */
[----:B------:R-:W-:Y:S01]  /*0350*/  ISETP.GE.AND P1, PT, R36, c[0x0][0x160], PT ;  /* 0x0000580024007a0c */ /* 0x000fe20003f26270 */
[----:B------:R-:W-:Y:S01]  /*0360*/  IMAD.MOV.U32 R4, RZ, RZ, c[0x0][0x1b8] ;  /* 0x00006e00ff047624 */ /* 0x000fe200078e00ff */
[----:B------:R-:W-:Y:S01]  /*0370*/  ISETP.GE.AND P3, PT, R2, c[0x0][0x164], PT ;  /* 0x0000590002007a0c */ /* 0x000fe20003f66270 */
[----:B------:R-:W-:Y:S01]  /*0380*/  IMAD.WIDE R44, R37, 0x20, RZ ;  /* 0x00000020252c7825 */ /* 0x000fe200078e02ff */
[----:B------:R-:W-:-:S02]  /*0390*/  ISETP.GE.AND P4, PT, R3, c[0x0][0x164], PT ;  /* 0x0000590003007a0c */ /* 0x000fc40003f86270 */
[----:B------:R-:W-:Y:S01]  /*03a0*/  P2R R2, PR, RZ, 0x1 ;  /* 0x00000001ff027803 */ /* 0x000fe20000000000 */
[----:B------:R-:W-:Y:S01]  /*03b0*/  IMAD.MOV.U32 R3, RZ, RZ, c[0x0][0x1b8] ;  /* 0x00006e00ff037624 */ /* 0x000fe200078e00ff */
[----:B------:R-:W-:Y:S01]  /*03c0*/  ISETP.GE.AND P5, PT, R0, c[0x0][0x164], PT ;  /* 0x0000590000007a0c */ /* 0x000fe20003fa6270 */
[----:B------:R-:W-:Y:S01]  /*03d0*/  IMAD.MOV.U32 R2, RZ, RZ, c[0x0][0x1b8] ;  /* 0x00006e00ff027624 */ /* 0x000fe200078e00ff */
[----:B------:R-:W-:Y:S01]  /*03e0*/  ISETP.GE.AND P0, PT, R38, c[0x0][0x160], PT ;  /* 0x0000580026007a0c */ /* 0x000fe20003f06270 */
[----:B------:R-:W-:Y:S01]  /*03f0*/  IMAD.MOV.U32 R0, RZ, RZ, c[0x0][0x1b8] ;  /* 0x00006e00ff007624 */ /* 0x000fe200078e00ff */
[----:B------:R-:W-:Y:S01]  /*0400*/  PRMT R30, RZ, 0x7610, R30 ;  /* 0x00007610ff1e7816 */ /* 0x000fe2000000001e */
[----:B------:R-:W-:Y:S01]  /*0410*/  IMAD.WIDE R46, R36, 0x20, RZ ;  /* 0x00000020242e7825 */ /* 0x000fe200078e02ff */
[----:B------:R-:W-:Y:S02]  /*0420*/  PRMT R29, RZ, 0x7610, R29 ;  /* 0x00007610ff1d7816 */ /* 0x000fe4000000001d */
[----:B------:R-:W-:Y:S01]  /*0430*/  PRMT R28, RZ, 0x7610, R28 ;  /* 0x00007610ff1c7816 */ /* 0x000fe2000000001c */
[----:B------:R-:W-:Y:S01]  /*0440*/  IMAD.WIDE R42, R42, 0x20, RZ ;  /* 0x000000202a2a7825 */ /* 0x000fe200078e02ff */
[----:B------:R-:W-:-:S02]  /*0450*/  PRMT R27, RZ, 0x7610, R27 ;  /* 0x00007610ff1b7816 */ /* 0x000fc4000000001b */
[----:B------:R-:W-:Y:S02]  /*0460*/  PRMT R26, RZ, 0x7610, R26 ;  /* 0x00007610ff1a7816 */ /* 0x000fe4000000001a */
[----:B------:R-:W-:Y:S02]  /*0470*/  PRMT R25, RZ, 0x7610, R25 ;  /* 0x00007610ff197816 */ /* 0x000fe40000000019 */
[----:B------:R-:W-:Y:S02]  /*0480*/  PRMT R24, RZ, 0x7610, R24 ;  /* 0x00007610ff187816 */ /* 0x000fe40000000018 */
[----:B------:R-:W-:Y:S02]  /*0490*/  PRMT R23, RZ, 0x7610, R23 ;  /* 0x00007610ff177816 */ /* 0x000fe40000000017 */
[----:B------:R-:W-:Y:S02]  /*04a0*/  P2R R17, PR, RZ, 0x2 ;  /* 0x00000002ff117803 */ /* 0x000fe40000000000 */
[----:B------:R-:W-:-:S02]  /*04b0*/  ISETP.GE.AND P6, PT, R37, c[0x0][0x164], PT ;  /* 0x0000590025007a0c */ /* 0x000fc40003fc6270 */
.L_x_292:
[C---:B------:R-:W-:Y:S02]  /*04c0*/  LOP3.LUT R49, R33.reuse, 0x1f, RZ, 0xc0, !PT ;  /* 0x0000001f21317812 */ /* 0x040fe400078ec0ff */
[----:B------:R-:W-:Y:S02]  /*04d0*/  SHF.R.U32.HI R48, RZ, 0x5, R33 ;  /* 0x00000005ff307819 */ /* 0x000fe40000011621 */
[-C--:B------:R-:W-:Y:S02]  /*04e0*/  @!P0 IADD3 R52, P1, R40, R49.reuse, RZ ;  /* 0x0000003128348210 */ /* 0x080fe40007f3e0ff */
[----:B------:R-:W-:Y:S02]  /*04f0*/  P2R R50, PR, RZ, 0x8 ;  /* 0x00000008ff327803 */ /* 0x000fe40000000000 */
[----:B------:R-:W-:Y:S01]  /*0500*/  ISETP.GE.AND P3, PT, R36, c[0x0][0x160], PT ;  /* 0x0000580024007a0c */ /* 0x000fe20003f66270 */
[----:B------:R-:W-:Y:S01]  /*0510*/  @!P0 IMAD.X R53, RZ, RZ, R41, P1 ;  /* 0x000000ffff358224 */ /* 0x000fe200008e0629 */
[----:B------:R-:W-:Y:S03]  /*0520*/  IADD3 R33, R33, 0x1, RZ ;  /* 0x0000000121217810 */ /* 0x000fe60007ffe0ff */
[C---:B------:R-:W-:Y:S04]  /*0530*/  @!P0 IMAD.WIDE.U32 R52, R48.reuse, c[0x0][0x178], R52 ;  /* 0x00005e0030348a25 */ /* 0x040fe800078e0034 */
[----:B------:R-:W-:Y:S01]  /*0540*/  @!P0 IMAD R39, R48, c[0x0][0x17c], R53 ;  /* 0x00005f0030278a24 */ /* 0x000fe200078e0235 */
[----:B------:R-:W-:Y:S04]  /*0550*/  @!P0 IADD3 R18, P1, R52, c[0x0][0x170], RZ ;  /* 0x00005c0034128a10 */ /* 0x000fe80007f3e0ff */
[----:B------:R-:W-:Y:S02]  /*0560*/  @!P0 IADD3.X R19, R39, c[0x0][0x174], RZ, P1, !PT ;  /* 0x00005d0027138a10 */ /* 0x000fe40000ffe4ff */
[-C--:B------:R-:W-:Y:S03]  /*0570*/  IADD3 R52, P1, R46, R49.reuse, RZ ;  /* 0x000000312e347210 */ /* 0x080fe60007f3e0ff */
[----:B------:R0:W2:Y:S02]  /*0580*/  @!P0 LDG.E.U8 R23, [R18.64] ;  /* 0x0000000412178981 */ /* 0x0000a4000c1e1100 */
[----:B------:R-:W-:Y:S01]  /*0590*/  IMAD.X R53, RZ, RZ, R47, P1 ;  /* 0x000000ffff357224 */ /* 0x000fe200008e062f */
[-C--:B------:R-:W-:Y:S03]  /*05a0*/  @!P6 IADD3 R20, P1, R44, R49.reuse, RZ ;  /* 0x000000312c14e210 */ /* 0x080fe60007f3e0ff */
[----:B------:R-:W-:Y:S04]  /*05b0*/  IMAD.WIDE.U32 R52, R48, c[0x0][0x178], R52 ;  /* 0x00005e0030347a25 */ /* 0x000fe800078e0034 */
[----:B------:R-:W-:Y:S01]  /*05c0*/  @!P6 IMAD.X R21, RZ, RZ, R45, P1 ;  /* 0x000000ffff15e224 */ /* 0x000fe200008e062d */
[----:B------:R-:W-:Y:S01]  /*05d0*/  IADD3 R52, P2, R52, c[0x0][0x170], RZ ;  /* 0x00005c0034347a10 */ /* 0x000fe20007f5e0ff */
[C---:B------:R-:W-:Y:S02]  /*05e0*/  IMAD R39, R48.reuse, c[0x0][0x17c], R53 ;  /* 0x00005f0030277a24 */ /* 0x040fe400078e0235 */
[C---:B------:R-:W-:Y:S03]  /*05f0*/  @!P6 IMAD.WIDE.U32 R20, R48.reuse, c[0x0][0x188], R20 ;  /* 0x000062003014ea25 */ /* 0x040fe600078e0014 */
[----:B------:R-:W-:Y:S01]  /*0600*/  IADD3.X R53, R39, c[0x0][0x174], RZ, P2, !PT ;  /* 0x00005d0027357a10 */ /* 0x000fe200017fe4ff */
[----:B------:R-:W-:Y:S01]  /*0610*/  @!P6 IMAD R39, R48, c[0x0][0x18c], R21 ;  /* 0x000063003027ea24 */ /* 0x000fe200078e0215 */
[----:B------:R-:W-:Y:S03]  /*0620*/  ISETP.GE.AND P2, PT, R34, c[0x0][0x160], PT ;  /* 0x0000580022007a0c */ /* 0x000fe60003f46270 */
[----:B------:R-:W3:Y:S01]  /*0630*/  @!P3 LDG.E.U8 R24, [R52.64] ;  /* 0x000000043418b981 */ /* 0x000ee2000c1e1100 */
[----:B------:R-:W-:Y:S02]  /*0640*/  ISETP.NE.AND P3, PT, R50, RZ, PT ;  /* 0x000000ff3200720c */ /* 0x000fe40003f65270 */
[----:B0-----:R-:W-:Y:S05]  /*0650*/  IADD3 R18, P1, R42, R49, RZ ;  /* 0x000000312a127210 */ /* 0x001fea0007f3e0ff */
[----:B------:R-:W-:Y:S01]  /*0660*/  IMAD.X R19, RZ, RZ, R43, P1 ;  /* 0x000000ffff137224 */ /* 0x000fe200008e062b */
[----:B------:R-:W-:Y:S01]  /*0670*/  @!P6 IADD3 R20, P1, R20, c[0x0][0x180], RZ ;  /* 0x000060001414ea10 */ /* 0x000fe20007f3e0ff */
[----:B------:R-:W4:Y:S02]  /*0680*/  @!P2 LDG.E.U8 R26, [R52.64+0x40] ;  /* 0x00004004341aa981 */ /* 0x000f24000c1e1100 */
[C---:B------:R-:W-:Y:S01]  /*0690*/  IMAD.WIDE.U32 R18, R48.reuse, c[0x0][0x188], R18 ;  /* 0x0000620030127a25 */ /* 0x040fe200078e0012 */
[----:B------:R-:W-:Y:S03]  /*06a0*/  @!P6 IADD3.X R21, R39, c[0x0][0x184], RZ, P1, !PT ;  /* 0x000061002715ea10 */ /* 0x000fe60000ffe4ff */
[----:B------:R-:W-:Y:S01]  /*06b0*/  IMAD R48, R48, c[0x0][0x18c], R19 ;  /* 0x0000630030307a24 */ /* 0x000fe200078e0213 */
[----:B------:R-:W-:Y:S01]  /*06c0*/  IADD3 R18, P1, R18, c[0x0][0x180], RZ ;  /* 0x0000600012127a10 */ /* 0x000fe20007f3e0ff */
[----:B------:R0:W5:Y:S03]  /*06d0*/  @!P6 LDG.E.U8 R27, [R20.64] ;  /* 0x00000004141be981 */ /* 0x000166000c1e1100 */
[----:B------:R-:W-:Y:S02]  /*06e0*/  IADD3.X R19, R48, c[0x0][0x184], RZ, P1, !PT ;  /* 0x0000610030137a10 */ /* 0x000fe40000ffe4ff */
[----:B------:R-:W-:Y:S03]  /*06f0*/  ISETP.GE.AND P1, PT, R35, c[0x0][0x160], PT ;  /* 0x0000580023007a0c */ /* 0x000fe60003f26270 */
[----:B------:R2:W2:Y:S04]  /*0700*/  @!P5 LDG.E.U8 R28, [R18.64] ;  /* 0x00000004121cd981 */ /* 0x0004a8000c1e1100 */
[----:B------:R2:W2:Y:S04]  /*0710*/  @!P4 LDG.E.U8 R29, [R18.64+0x20] ;  /* 0x00002004121dc981 */ /* 0x0004a8000c1e1100 */
[----:B------:R2:W2:Y:S04]  /*0720*/  @!P3 LDG.E.U8 R30, [R18.64+0x40] ;  /* 0x00004004121eb981 */ /* 0x0004a8000c1e1100 */
[----:B------:R-:W0:Y:S01]  /*0730*/  @!P1 LDG.E.U8 R25, [R52.64+0x20] ;  /* 0x0000200434199981 */ /* 0x000e22000c1e1100 */
[----:B------:R-:W-:Y:S02]  /*0740*/  ISETP.GE.AND P1, PT, R33, c[0x0][0x168], PT ;  /* 0x00005a0021007a0c */ /* 0x000fe40003f26270 */
[----:B0-----:R-:W-:Y:S02]  /*0750*/  LOP3.LUT R20, R25, 0xffff, RZ, 0xc0, !PT ;  /* 0x0000ffff19147812 */ /* 0x001fe400078ec0ff */
[----:B--2---:R-:W-:Y:S02]  /*0760*/  LOP3.LUT R18, R23, 0xffff, RZ, 0xc0, !PT ;  /* 0x0000ffff17127812 */ /* 0x004fe400078ec0ff */
[----:B-----5:R-:W-:Y:S02]  /*0770*/  LOP3.LUT R17, R27, 0xffff, RZ, 0xc0, !PT ;  /* 0x0000ffff1b117812 */ /* 0x020fe400078ec0ff */
[----:B---3--:R-:W-:Y:S02]  /*0780*/  LOP3.LUT R19, R24, 0xffff, RZ, 0xc0, !PT ;  /* 0x0000ffff18137812 */ /* 0x008fe400078ec0ff */
[----:B------:R-:W-:Y:S02]  /*0790*/  PRMT R18, R18, 0x8880, RZ ;  /* 0x0000888012127816 */ /* 0x000fe400000000ff */
[----:B------:R-:W-:Y:S02]  /*07a0*/  PRMT R17, R17, 0x8880, RZ ;  /* 0x0000888011117816 */ /* 0x000fe400000000ff */
[----:B----4-:R-:W-:Y:S02]  /*07b0*/  LOP3.LUT R21, R26, 0xffff, RZ, 0xc0, !PT ;  /* 0x0000ffff1a157812 */ /* 0x010fe400078ec0ff */
[----:B------:R-:W-:Y:S01]  /*07c0*/  LOP3.LUT R31, R28, 0xffff, RZ, 0xc0, !PT ;  /* 0x0000ffff1c1f7812 */ /* 0x000fe200078ec0ff */
[----:B------:R-:W-:Y:S01]  /*07d0*/  IMAD R0, R17, R18, R0 ;  /* 0x0000001211007224 */ /* 0x000fe200078e0200 */
[----:B------:R-:W-:Y:S02]  /*07e0*/  PRMT R19, R19, 0x8880, RZ ;  /* 0x0000888013137816 */ /* 0x000fe400000000ff */
[----:B------:R-:W-:Y:S02]  /*07f0*/  PRMT R20, R20, 0x8880, RZ ;  /* 0x0000888014147816 */ /* 0x000fe400000000ff */
[----:B------:R-:W-:Y:S01]  /*0800*/  PRMT R21, R21, 0x8880, RZ ;  /* 0x0000888015157816 */ /* 0x000fe200000000ff */
[----:B------:R-:W-:Y:S01]  /*0810*/  IMAD R2, R17, R19, R2 ;  /* 0x0000001311027224 */ /* 0x000fe200078e0202 */
[----:B------:R-:W-:Y:S01]  /*0820*/  PRMT R31, R31, 0x8880, RZ ;  /* 0x000088801f1f7816 */ /* 0x000fe200000000ff */
[----:B------:R-:W-:Y:S01]  /*0830*/  IMAD R3, R17, R20, R3 ;  /* 0x0000001411037224 */ /* 0x000fe200078e0203 */
[----:B------:R-:W-:Y:S01]  /*0840*/  LOP3.LUT R22, R29, 0xffff, RZ, 0xc0, !PT ;  /* 0x0000ffff1d167812 */ /* 0x000fe200078ec0ff */
[----:B------:R-:W-:Y:S01]  /*0850*/  IMAD R4, R17, R21, R4 ;  /* 0x0000001511047224 */ /* 0x000fe200078e0204 */
[----:B------:R-:W-:Y:S01]  /*0860*/  LOP3.LUT R32, R30, 0xffff, RZ, 0xc0, !PT ;  /* 0x0000ffff1e207812 */ /* 0x000fe200078ec0ff */
[----:B------:R-:W-:Y:S01]  /*0870*/  IMAD.MOV.U32 R17, RZ, RZ, R31 ;  /* 0x000000ffff117224 */ /* 0x000fe200078e001f */
[----:B------:R-:W-:Y:S02]  /*0880*/  PRMT R22, R22, 0x8880, RZ ;  /* 0x0000888016167816 */ /* 0x000fe400000000ff */
[----:B------:R-:W-:Y:S01]  /*0890*/  PRMT R31, R32, 0x8880, RZ ;  /* 0x00008880201f7816 */ /* 0x000fe200000000ff */
[C---:B------:R-:W-:Y:S02]  /*08a0*/  IMAD R5, R17.reuse, R18, R5 ;  /* 0x0000001211057224 */ /* 0x040fe400078e0205 */
[C---:B------:R-:W-:Y:S02]  /*08b0*/  IMAD R6, R17.reuse, R19, R6 ;  /* 0x0000001311067224 */ /* 0x040fe400078e0206 */
[C---:B------:R-:W-:Y:S02]  /*08c0*/  IMAD R7, R17.reuse, R20, R7 ;  /* 0x0000001411077224 */ /* 0x040fe400078e0207 */
[----:B------:R-:W-:Y:S02]  /*08d0*/  IMAD R8, R17, R21, R8 ;  /* 0x0000001511087224 */ /* 0x000fe400078e0208 */
[C---:B------:R-:W-:Y:S02]  /*08e0*/  IMAD R9, R22.reuse, R18, R9 ;  /* 0x0000001216097224 */ /* 0x040fe400078e0209 */
[C---:B------:R-:W-:Y:S02]  /*08f0*/  IMAD R10, R22.reuse, R19, R10 ;  /* 0x00000013160a7224 */ /* 0x040fe400078e020a */
[----:B------:R-:W-:Y:S02]  /*0900*/  IMAD.MOV.U32 R17, RZ, RZ, R31 ;  /* 0x000000ffff117224 */ /* 0x000fe400078e001f */
[C---:B------:R-:W-:Y:S02]  /*0910*/  IMAD R11, R22.reuse, R20, R11 ;  /* 0x00000014160b7224 */ /* 0x040fe400078e020b */
[----:B------:R-:W-:Y:S02]  /*0920*/  IMAD R12, R22, R21, R12 ;  /* 0x00000015160c7224 */ /* 0x000fe400078e020c */
[C---:B------:R-:W-:Y:S02]  /*0930*/  IMAD R13, R17.reuse, R18, R13 ;  /* 0x00000012110d7224 */ /* 0x040fe400078e020d */
[C---:B------:R-:W-:Y:S02]  /*0940*/  IMAD R14, R17.reuse, R19, R14 ;  /* 0x00000013110e7224 */ /* 0x040fe400078e020e */
[C---:B------:R-:W-:Y:S02]  /*0950*/  IMAD R15, R17.reuse, R20, R15 ;  /* 0x00000014110f7224 */ /* 0x040fe400078e020f */
[----:B------:R-:W-:Y:S01]  /*0960*/  IMAD R16, R17, R21, R16 ;  /* 0x0000001511107224 */ /* 0x000fe200078e0210 */
[----:B------:R-:W-:-:S05]  /*0970*/  @!P1 BRA `(.L_x_292) ;  /* 0xfffffb4000009947 */ /* 0x000fca000383ffff */
.L_x_291:
[----:B------:R-:W-:Y:S01]  /*0980*/  ISETP.GE.AND P0, PT, R37, c[0x0][0x164], PT ;  /* 0x0000590025007a0c */ /* 0x000fe20003f06270 */
[----:B------:R-:W-:Y:S03]  /*0990*/  BSSY B1, `(.L_x_293) ;  /* 0x0000025000017945 */ /* 0x000fe60003800000 */
[----:B------:R-:W-:-:S13]  /*09a0*/  ISETP.GE.OR P1, PT, R38, c[0x0][0x160], P0 ;  /* 0x0000580026007a0c */ /* 0x000fda0000726670 */
[----:B------:R-:W-:Y:S05]  /*09b0*/  @P1 BRA `(.L_x_294) ;  /* 0x0000022000001947 */ /* 0x000fea0003800000 */
[----:B------:R-:W-:-:S04]  /*09c0*/  SHF.R.S32.HI R18, RZ, 0x1f, R37 ;  /* 0x0000001fff127819 */ /* 0x000fc80000011425 */
[----:B------:R-:W-:-:S04]  /*09d0*/  LEA.HI R19, R18, R37, RZ, 0x5 ;  /* 0x0000002512137211 */ /* 0x000fc800078f28ff */
[----:B------:R-:W-:Y:S02]  /*09e0*/  LOP3.LUT R24, R19, 0xffffffe0, RZ, 0xc0, !PT ;  /* 0xffffffe013187812 */ /* 0x000fe400078ec0ff */
[----:B------:R-:W-:-:S03]  /*09f0*/  SHF.R.S32.HI R19, RZ, 0x5, R19 ;  /* 0x00000005ff137819 */ /* 0x000fc60000011413 */
[----:B------:R-:W-:Y:S01]  /*0a00*/  IMAD.IADD R24, R37, 0x1, -R24 ;  /* 0x0000000125187824 */ /* 0x000fe200078e0a18 */
[----:B------:R-:W-:-:S04]  /*0a10*/  SHF.R.S32.HI R18, RZ, 0x1f, R19 ;  /* 0x0000001fff127819 */ /* 0x000fc80000011413 */
[----:B------:R-:W-:Y:S01]  /*0a20*/  SHF.R.S32.HI R25, RZ, 0x1f, R24 ;  /* 0x0000001fff197819 */ /* 0x000fe20000011418 */
[----:B------:R-:W-:-:S04]  /*0a30*/  IMAD R20, R18, c[0x0][0x1a0], RZ ;  /* 0x0000680012147a24 */ /* 0x000fc800078e02ff */
[----:B------:R-:W-:-:S04]  /*0a40*/  IMAD.WIDE R24, R38, 0x20, R24 ;  /* 0x0000002026187825 */ /* 0x000fc800078e0218 */
[C---:B------:R-:W-:Y:S02]  /*0a50*/  IMAD R17, R19.reuse, c[0x0][0x1a4], R20 ;  /* 0x0000690013117a24 */ /* 0x040fe400078e0214 */
[----:B------:R-:W-:-:S05]  /*0a60*/  IMAD.WIDE.U32 R22, R19, c[0x0][0x1a0], R24 ;  /* 0x0000680013167a25 */ /* 0x000fca00078e0018 */
[----:B------:R-:W-:-:S04]  /*0a70*/  IADD3 R22, P1, R22, c[0x0][0x198], RZ ;  /* 0x0000660016167a10 */ /* 0x000fc80007f3e0ff */
[----:B------:R-:W-:-:S05]  /*0a80*/  IADD3.X R23, R23, c[0x0][0x19c], R17, P1, !PT ;  /* 0x0000670017177a10 */ /* 0x000fca0000ffe411 */
[----:B------:R-:W2:Y:S01]  /*0a90*/  LDG.E.S8 R22, [R22.64] ;  /* 0x0000000416167981 */ /* 0x000ea2000c1e1300 */
[----:B------:R-:W-:Y:S01]  /*0aa0*/  I2F R0, R0 ;  /* 0x0000000000007306 */ /* 0x000fe20000201400 */
[----:B------:R-:W-:Y:S01]  /*0ab0*/  BSSY B0, `(.L_x_295) ;  /* 0x000000c000007945 */ /* 0x000fe20003800000 */
[----:B------:R-:W-:-:S06]  /*0ac0*/  IMAD.MOV.U32 R20, RZ, RZ, 0x80 ;  /* 0x00000080ff147424 */ /* 0x000fcc00078e00ff */
[----:B--2---:R-:W0:Y:S02]  /*0ad0*/  I2F.S16 R17, R22 ;  /* 0x0000001600117306 */ /* 0x004e240000101400 */
[----:B0-----:R-:W-:-:S04]  /*0ae0*/  FMUL R17, R17, c[0x0][0x190] ;  /* 0x0000640011117a20 */ /* 0x001fc80000400000 */
[----:B------:R-:W-:-:S05]  /*0af0*/  FFMA R17, R0, c[0x0][0x16c], R17 ;  /* 0x00005b0000117a23 */ /* 0x000fca0000000011 */
[----:B------:R-:W-:-:S13]  /*0b00*/  FSETP.GEU.AND P1, PT, R17, -128, PT ;  /* 0xc30000001100780b */ /* 0x000fda0003f2e000 */
[----:B------:R-:W-:Y:S05]  /*0b10*/  @!P1 BRA `(.L_x_296) ;  /* 0x0000005000009947 */ /* 0x000fea0003800000 */
[----:B------:R-:W-:Y:S01]  /*0b20*/  FSETP.GT.AND P1, PT, R17, 127, PT ;  /* 0x42fe00001100780b */ /* 0x000fe20003f24000 */
[----:B------:R-:W-:-:S05]  /*0b30*/  IMAD.MOV.U32 R0, RZ, RZ, 0x7f ;  /* 0x0000007fff007424 */ /* 0x000fca00078e00ff */
[----:B------:R-:W-:-:S07]  /*0b40*/  PRMT R20, R0, 0x7610, R20 ;  /* 0x0000761000147816 */ /* 0x000fce0000000014 */
[----:B------:R-:W0:Y:S02]  /*0b50*/  @!P1 F2I.S8.NTZ R17, R17 ;  /* 0x0000001100119305 */ /* 0x000e240000202100 */
[----:B0-----:R-:W-:-:S06]  /*0b60*/  @!P1 PRMT R20, R17, 0x7610, R20 ;  /* 0x0000761011149816 */ /* 0x001fcc0000000014 */
.L_x_296:
[----:B------:R-:W-:Y:S05]  /*0b70*/  BSYNC B0 ;  /* 0x0000000000007941 */ /* 0x000fea0003800000 */
.L_x_295:
[----:B------:R-:W-:-:S04]  /*0b80*/  IMAD.WIDE.U32 R24, R19, c[0x0][0x1b0], R24 ;  /* 0x00006c0013187a25 */ /* 0x000fc800078e0018 */
[----:B------:R-:W-:-:S04]  /*0b90*/  IMAD R18, R18, c[0x0][0x1b0], RZ ;  /* 0x00006c0012127a24 */ /* 0x000fc800078e02ff */
[----:B------:R-:W-:Y:S01]  /*0ba0*/  IMAD R19, R19, c[0x0][0x1b4], R18 ;  /* 0x00006d0013137a24 */ /* 0x000fe200078e0212 */
[----:B------:R-:W-:-:S04]  /*0bb0*/  IADD3 R18, P1, R24, c[0x0][0x1a8], RZ ;  /* 0x00006a0018127a10 */ /* 0x000fc80007f3e0ff */
[----:B------:R-:W-:-:S05]  /*0bc0*/  IADD3.X R19, R25, c[0x0][0x1ac], R19, P1, !PT ;  /* 0x00006b0019137a10 */ /* 0x000fca0000ffe413 */
[----:B------:R0:W-:Y:S04]  /*0bd0*/  STG.E.U8 [R18.64], R20 ;  /* 0x0000001412007986 */ /* 0x0001e8000c101104 */
.L_x_294:
[----:B------:R-:W-:Y:S05]  /*0be0*/  BSYNC B1 ;  /* 0x0000000000017941 */ /* 0x000fea0003800000 */
.L_x_293:
[----:B------:R-:W-:Y:S01]  /*0bf0*/  IADD3 R0, R38, 0x1, RZ ;  /* 0x0000000126007810 */ /* 0x000fe20007ffe0ff */
[----:B------:R-:W-:Y:S03]  /*0c00*/  BSSY B1, `(.L_x_297) ;  /* 0x0000025000017945 */ /* 0x000fe60003800000 */
[----:B------:R-:W-:-:S13]  /*0c10*/  ISETP.GE.OR P1, PT, R0, c[0x0][0x160], P0 ;  /* 0x0000580000007a0c */ /* 0x000fda0000726670 */
[----:B------:R-:W-:Y:S05]  /*0c20*/  @P1 BRA `(.L_x_298) ;  /* 0x0000022000001947 */ /* 0x000fea0003800000 */
[----:B0-----:R-:W-:-:S04]  /*0c30*/  SHF.R.S32.HI R18, RZ, 0x1f, R37 ;  /* 0x0000001fff127819 */ /* 0x001fc80000011425 */
        /* <DEDUP_REMOVED lines=26> */
.L_x_300:
[----:B------:R-:W-:Y:S05]  /*0de0*/  BSYNC B0 ;  /* 0x0000000000007941 */ /* 0x000fea0003800000 */
.L_x_299:
[----:B------:R-:W-:-:S04]  /*0df0*/  IMAD.WIDE.U32 R24, R19, c[0x0][0x1b0], R24 ;  /* 0x00006c0013187a25 */ /* 0x000fc800078e0018 */
[----:B------:R-:W-:-:S04]  /*0e00*/  IMAD R18, R18, c[0x0][0x1b0], RZ ;  /* 0x00006c0012127a24 */ /* 0x000fc800078e02ff */
[----:B------:R-:W-:Y:S01]  /*0e10*/  IMAD R19, R19, c[0x0][0x1b4], R18 ;  /* 0x00006d0013137a24 */ /* 0x000fe200078e0212 */
[----:B------:R-:W-:-:S04]  /*0e20*/  IADD3 R18, P1, R24, c[0x0][0x1a8], RZ ;  /* 0x00006a0018127a10 */ /* 0x000fc80007f3e0ff */
[----:B------:R-:W-:-:S05]  /*0e30*/  IADD3.X R19, R19, c[0x0][0x1ac], R25, P1, !PT ;  /* 0x00006b0013137a10 */ /* 0x000fca0000ffe419 */
[----:B------:R0:W-:Y:S04]  /*0e40*/  STG.E.U8 [R18.64], R20 ;  /* 0x0000001412007986 */ /* 0x0001e8000c101104 */
.L_x_298:
[----:B------:R-:W-:Y:S05]  /*0e50*/  BSYNC B1 ;  /* 0x0000000000017941 */ /* 0x000fea0003800000 */
.L_x_297:
        /* <DEDUP_REMOVED lines=19> */
[----:B------:R-:W-:Y:S07]  /*0f90*/  BSSY B0, `(.L_x_303) ;  /* 0x000000c000007945 */ /* 0x000fee0003800000 */
[----:B--2---:R-:W0:Y:S02]  /*0fa0*/  I2F.S16 R17, R22 ;  /* 0x0000001600117306 */ /* 0x004e240000101400 */
[----:B0-----:R-:W-:-:S04]  /*0fb0*/  FMUL R20, R17, c[0x0][0x190] ;  /* 0x0000640011147a20 */ /* 0x001fc80000400000 */
[----:B------:R-:W-:Y:S02]  /*0fc0*/  FFMA R17, R3, c[0x0][0x16c], R20 ;  /* 0x00005b0003117a23 */ /* 0x000fe40000000014 */
[----:B------:R-:W-:-:S03]  /*0fd0*/  IMAD.MOV.U32 R20, RZ, RZ, 0x80 ;  /* 0x00000080ff147424 */ /* 0x000fc600078e00ff */
[----:B------:R-:W-:-:S13]  /*0fe0*/  FSETP.GEU.AND P1, PT, R17, -128, PT ;  /* 0xc30000001100780b */ /* 0x000fda0003f2e000 */
[----:B------:R-:W-:Y:S05]  /*0ff0*/  @!P1 BRA `(.L_x_304) ;  /* 0x0000005000009947 */ /* 0x000fea0003800000 */
[----:B------:R-:W-:Y:S01]  /*1000*/  FSETP.GT.AND P1, PT, R17, 127, PT ;  /* 0x42fe00001100780b */ /* 0x000fe20003f24000 */
[----:B------:R-:W-:-:S05]  /*1010*/  IMAD.MOV.U32 R3, RZ, RZ, 0x7f ;  /* 0x0000007fff037424 */ /* 0x000fca00078e00ff */
[----:B------:R-:W-:-:S07]  /*1020*/  PRMT R20, R3, 0x7610, R20 ;  /* 0x0000761003147816 */ /* 0x000fce0000000014 */
[----:B------:R-:W0:Y:S02]  /*1030*/  @!P1 F2I.S8.NTZ R17, R17 ;  /* 0x0000001100119305 */ /* 0x000e240000202100 */
[----:B0-----:R-:W-:-:S06]  /*1040*/  @!P1 PRMT R20, R17, 0x7610, R20 ;  /* 0x0000761011149816 */ /* 0x001fcc0000000014 */
.L_x_304:
[----:B------:R-:W-:Y:S05]  /*1050*/  BSYNC B0 ;  /* 0x0000000000007941 */ /* 0x000fea0003800000 */
.L_x_303:
[----:B------:R-:W-:-:S04]  /*1060*/  IMAD.WIDE.U32 R24, R19, c[0x0][0x1b0], R24 ;  /* 0x00006c0013187a25 */ /* 0x000fc800078e0018 */
[----:B------:R-:W-:-:S04]  /*1070*/  IMAD R18, R18, c[0x0][0x1b0], RZ ;  /* 0x00006c0012127a24 */ /* 0x000fc800078e02ff */
[----:B------:R-:W-:Y:S01]  /*1080*/  IMAD R19, R19, c[0x0][0x1b4], R18 ;  /* 0x00006d0013137a24 */ /* 0x000fe200078e0212 */
[----:B------:R-:W-:-:S04]  /*1090*/  IADD3 R18, P1, R24, c[0x0][0x1a8], RZ ;  /* 0x00006a0018127a10 */ /* 0x000fc80007f3e0ff */
[----:B------:R-:W-:-:S05]  /*10a0*/  IADD3.X R19, R19, c[0x0][0x1ac], R25, P1, !PT ;  /* 0x00006b0013137a10 */ /* 0x000fca0000ffe419 */
[----:B------:R0:W-:Y:S04]  /*10b0*/  STG.E.U8 [R18.64], R20 ;  /* 0x0000001412007986 */ /* 0x0001e8000c101104 */
.L_x_302:
[----:B------:R-:W-:Y:S05]  /*10c0*/  BSYNC B1 ;  /* 0x0000000000017941 */ /* 0x000fea0003800000 */
.L_x_301:
        /* <DEDUP_REMOVED lines=31> */
.L_x_308:
[----:B------:R-:W-:Y:S05]  /*12c0*/  BSYNC B0 ;  /* 0x0000000000007941 */ /* 0x000fea0003800000 */
.L_x_307:
[----:B------:R-:W-:-:S04]  /*12d0*/  IMAD.WIDE.U32 R24, R19, c[0x0][0x1b0], R24 ;  /* 0x00006c0013187a25 */ /* 0x000fc800078e0018 */
[----:B------:R-:W-:-:S04]  /*12e0*/  IMAD R18, R18, c[0x0][0x1b0], RZ ;  /* 0x00006c0012127a24 */ /* 0x000fc800078e02ff */
[----:B------:R-:W-:Y:S01]  /*12f0*/  IMAD R19, R19, c[0x0][0x1b4], R18 ;  /* 0x00006d0013137a24 */ /* 0x000fe200078e0212 */
[----:B------:R-:W-:-:S04]  /*1300*/  IADD3 R18, P0, R24, c[0x0][0x1a8], RZ ;  /* 0x00006a0018127a10 */ /* 0x000fc80007f1e0ff */
[----:B------:R-:W-:-:S05]  /*1310*/  IADD3.X R19, R19, c[0x0][0x1ac], R25, P0, !PT ;  /* 0x00006b0013137a10 */ /* 0x000fca00007fe419 */
[----:B------:R0:W-:Y:S04]  /*1320*/  STG.E.U8 [R18.64], R20 ;  /* 0x0000001412007986 */ /* 0x0001e8000c101104 */
.L_x_306:
[----:B------:R-:W-:Y:S05]  /*1330*/  BSYNC B1 ;  /* 0x0000000000017941 */ /* 0x000fea0003800000 */
.L_x_305:
[----:B------:R-:W-:Y:S01]  /*1340*/  IADD3 R4, R37, 0x1, RZ ;  /* 0x0000000125047810 */ /* 0x000fe20007ffe0ff */
[----:B------:R-:W-:Y:S03]  /*1350*/  BSSY B1, `(.L_x_309) ;  /* 0x0000026000017945 */ /* 0x000fe60003800000 */
[----:B------:R-:W-:-:S04]  /*1360*/  ISETP.GE.AND P0, PT, R4, c[0x0][0x164], PT ;  /* 0x0000590004007a0c */ /* 0x000fc80003f06270 */
        /* <DEDUP_REMOVED lines=29> */
.L_x_312:
[----:B------:R-:W-:Y:S05]  /*1540*/  BSYNC B0 ;  /* 0x0000000000007941 */ /* 0x000fea0003800000 */
.L_x_311:
[----:B------:R-:W-:-:S04]  /*1550*/  IMAD.WIDE.U32 R24, R19, c[0x0][0x1b0], R24 ;  /* 0x00006c0013187a25 */ /* 0x000fc800078e0018 */
[----:B------:R-:W-:-:S04]  /*1560*/  IMAD R18, R18, c[0x0][0x1b0], RZ ;  /* 0x00006c0012127a24 */ /* 0x000fc800078e02ff */
[----:B------:R-:W-:Y:S01]  /*1570*/  IMAD R19, R19, c[0x0][0x1b4], R18 ;  /* 0x00006d0013137a24 */ /* 0x000fe200078e0212 */
[----:B------:R-:W-:-:S04]  /*1580*/  IADD3 R18, P1, R24, c[0x0][0x1a8], RZ ;  /* 0x00006a0018127a10 */ /* 0x000fc80007f3e0ff */
[----:B------:R-:W-:-:S05]  /*1590*/  IADD3.X R19, R25, c[0x0][0x1ac], R19, P1, !PT ;  /* 0x00006b0019137a10 */ /* 0x000fca0000ffe413 */
[----:B------:R0:W-:Y:S04]  /*15a0*/  STG.E.U8 [R18.64], R20 ;  /* 0x0000001412007986 */ /* 0x0001e8000c101104 */
.L_x_310:
[----:B------:R-:W-:Y:S05]  /*15b0*/  BSYNC B1 ;  /* 0x0000000000017941 */ /* 0x000fea0003800000 */
.L_x_309:
[----:B------:R-:W-:Y:S01]  /*15c0*/  ISETP.GE.OR P1, PT, R0, c[0x0][0x160], P0 ;  /* 0x0000580000007a0c */ /* 0x000fe20000726670 */
[----:B------:R-:W-:-:S12]  /*15d0*/  BSSY B1, `(.L_x_313) ;  /* 0x0000023000017945 */ /* 0x000fd80003800000 */
[----:B------:R-:W-:Y:S05]  /*15e0*/  @P1 BRA `(.L_x_314) ;  /* 0x0000021000001947 */ /* 0x000fea0003800000 */
[----:B------:R-:W-:-:S04]  /*15f0*/  SHF.R.S32.HI R5, RZ, 0x1f, R4 ;  /* 0x0000001fff057819 */ /* 0x000fc80000011404 */
[----:B0-----:R-:W-:-:S04]  /*1600*/  LEA.HI R18, R5, R4, RZ, 0x5 ;  /* 0x0000000405127211 */ /* 0x001fc800078f28ff */
        /* <DEDUP_REMOVED lines=15> */
[----:B0-----:R-:W-:-:S02]  /*1700*/  FMUL R24, R5, c[0x0][0x190] ;  /* 0x0000640005187a20 */ /* 0x001fc40000400000 */
[----:B------:R-:W-:Y:S02]  /*1710*/  IMAD.MOV.U32 R5, RZ, RZ, 0x80 ;  /* 0x00000080ff057424 */ /* 0x000fe400078e00ff */
[----:B------:R-:W-:-:S05]  /*1720*/  FFMA R19, R19, c[0x0][0x16c], R24 ;  /* 0x00005b0013137a23 */ /* 0x000fca0000000018 */
[----:B------:R-:W-:-:S13]  /*1730*/  FSETP.GEU.AND P1, PT, R19, -128, PT ;  /* 0xc30000001300780b */ /* 0x000fda0003f2e000 */
[----:B------:R-:W-:Y:S05]  /*1740*/  @!P1 BRA `(.L_x_316) ;  /* 0x0000004000009947 */ /* 0x000fea0003800000 */
[----:B------:R-:W-:Y:S01]  /*1750*/  FSETP.GT.AND P1, PT, R19, 127, PT ;  /* 0x42fe00001300780b */ /* 0x000fe20003f24000 */
[----:B------:R-:W-:-:S12]  /*1760*/  IMAD.MOV.U32 R5, RZ, RZ, 0x7f ;  /* 0x0000007fff057424 */ /* 0x000fd800078e00ff */
[----:B------:R-:W0:Y:S02]  /*1770*/  @!P1 F2I.S8.NTZ R6, R19 ;  /* 0x0000001300069305 */ /* 0x000e240000202100 */
[----:B0-----:R-:W-:-:S06]  /*1780*/  @!P1 PRMT R5, R6, 0x7610, R5 ;  /* 0x0000761006059816 */ /* 0x001fcc0000000005 */
.L_x_316:
[----:B------:R-:W-:Y:S05]  /*1790*/  BSYNC B0 ;  /* 0x0000000000007941 */ /* 0x000fea0003800000 */
.L_x_315:
[----:B------:R-:W-:-:S04]  /*17a0*/  IMAD.WIDE.U32 R22, R18, c[0x0][0x1b0], R22 ;  /* 0x00006c0012167a25 */ /* 0x000fc800078e0016 */
[----:B------:R-:W-:-:S04]  /*17b0*/  IMAD R17, R17, c[0x0][0x1b0], RZ ;  /* 0x00006c0011117a24 */ /* 0x000fc800078e02ff */
[----:B------:R-:W-:Y:S01]  /*17c0*/  IMAD R17, R18, c[0x0][0x1b4], R17 ;  /* 0x00006d0012117a24 */ /* 0x000fe200078e0211 */
[----:B------:R-:W-:-:S04]  /*17d0*/  IADD3 R18, P1, R22, c[0x0][0x1a8], RZ ;  /* 0x00006a0016127a10 */ /* 0x000fc80007f3e0ff */
[----:B------:R-:W-:-:S05]  /*17e0*/  IADD3.X R19, R17, c[0x0][0x1ac], R23, P1, !PT ;  /* 0x00006b0011137a10 */ /* 0x000fca0000ffe417 */
[----:B------:R0:W-:Y:S04]  /*17f0*/  STG.E.U8 [R18.64], R5 ;  /* 0x0000000512007986 */ /* 0x0001e8000c101104 */
.L_x_314:
[----:B------:R-:W-:Y:S05]  /*1800*/  BSYNC B1 ;  /* 0x0000000000017941 */ /* 0x000fea0003800000 */
.L_x_313:
[----:B------:R-:W-:Y:S01]  /*1810*/  ISETP.GE.OR P1, PT, R2, c[0x0][0x160], P0 ;  /* 0x0000580002007a0c */ /* 0x000fe20000726670 */
[----:B------:R-:W-:-:S12]  /*1820*/  BSSY B1, `(.L_x_317) ;  /* 0x0000023000017945 */ /* 0x000fd80003800000 */
        /* <DEDUP_REMOVED lines=8> */
[----:B0-----:R-:W-:-:S04]  /*18b0*/  IMAD R18, R6, c[0x0][0x1a0], RZ ;  /* 0x0000680006127a24 */ /* 0x001fc800078e02ff */
        /* <DEDUP_REMOVED lines=15> */
[----:B------:R-:W-:-:S12]  /*19b0*/  IMAD.MOV.U32 R5, RZ, RZ, 0x7f ;  /* 0x0000007fff057424 */ /* 0x000fd800078e00ff */
[----:B------:R-:W0:Y:S02]  /*19c0*/  @!P1 F2I.S8.NTZ R7, R18 ;  /* 0x0000001200079305 */ /* 0x000e240000202100 */
[----:B0-----:R-:W-:-:S06]  /*19d0*/  @!P1 PRMT R5, R7, 0x7610, R5 ;  /* 0x0000761007059816 */ /* 0x001fcc0000000005 */
.L_x_320:
[----:B------:R-:W-:Y:S05]  /*19e0*/  BSYNC B0 ;  /* 0x0000000000007941 */ /* 0x000fea0003800000 */
.L_x_319:
[----:B------:R-:W-:-:S04]  /*19f0*/  IMAD.WIDE.U32 R22, R17, c[0x0][0x1b0], R22 ;  /* 0x00006c0011167a25 */ /* 0x000fc800078e0016 */
[----:B------:R-:W-:-:S04]  /*1a00*/  IMAD R6, R6, c[0x0][0x1b0], RZ ;  /* 0x00006c0006067a24 */ /* 0x000fc800078e02ff */
[----:B------:R-:W-:Y:S01]  /*1a10*/  IMAD R17, R17, c[0x0][0x1b4], R6 ;  /* 0x00006d0011117a24 */ /* 0x000fe200078e0206 */
[----:B------:R-:W-:-:S04]  /*1a20*/  IADD3 R6, P1, R22, c[0x0][0x1a8], RZ ;  /* 0x00006a0016067a10 */ /* 0x000fc80007f3e0ff */
[----:B------:R-:W-:-:S05]  /*1a30*/  IADD3.X R7, R17, c[0x0][0x1ac], R23, P1, !PT ;  /* 0x00006b0011077a10 */ /* 0x000fca0000ffe417 */
[----:B------:R0:W-:Y:S04]  /*1a40*/  STG.E.U8 [R6.64], R5 ;  /* 0x0000000506007986 */ /* 0x0001e8000c101104 */
.L_x_318:
[----:B------:R-:W-:Y:S05]  /*1a50*/  BSYNC B1 ;  /* 0x0000000000017941 */ /* 0x000fea0003800000 */
.L_x_317:
[----:B------:R-:W-:Y:S01]  /*1a60*/  ISETP.GE.OR P0, PT, R3, c[0x0][0x160], P0 ;  /* 0x0000580003007a0c */ /* 0x000fe20000706670 */
[----:B------:R-:W-:-:S12]  /*1a70*/  BSSY B1, `(.L_x_321) ;  /* 0x0000023000017945 */ /* 0x000fd80003800000 */
        /* <DEDUP_REMOVED lines=27> */
.L_x_324:
[----:B------:R-:W-:Y:S05]  /*1c30*/  BSYNC B0 ;  /* 0x0000000000007941 */ /* 0x000fea0003800000 */
.L_x_323:
[----:B------:R-:W-:-:S04]  /*1c40*/  IMAD.WIDE.U32 R20, R6, c[0x0][0x1b0], R20 ;  /* 0x00006c0006147a25 */ /* 0x000fc800078e0014 */
[----:B------:R-:W-:-:S04]  /*1c50*/  IMAD R5, R5, c[0x0][0x1b0], RZ ;  /* 0x00006c0005057a24 */ /* 0x000fc800078e02ff */
[----:B------:R-:W-:Y:S01]  /*1c60*/  IMAD R5, R6, c[0x0][0x1b4], R5 ;  /* 0x00006d0006057a24 */ /* 0x000fe200078e0205 */
[----:B------:R-:W-:-:S04]  /*1c70*/  IADD3 R6, P0, R20, c[0x0][0x1a8], RZ ;  /* 0x00006a0014067a10 */ /* 0x000fc80007f1e0ff */
[----:B------:R-:W-:-:S05]  /*1c80*/  IADD3.X R7, R5, c[0x0][0x1ac], R21, P0, !PT ;  /* 0x00006b0005077a10 */ /* 0x000fca00007fe415 */
[----:B------:R0:W-:Y:S04]  /*1c90*/  STG.E.U8 [R6.64], R4 ;  /* 0x0000000406007986 */ /* 0x0001e8000c101104 */
.L_x_322:
[----:B------:R-:W-:Y:S05]  /*1ca0*/  BSYNC B1 ;  /* 0x0000000000017941 */ /* 0x000fea0003800000 */
.L_x_321:
[----:B0-----:R-:W-:Y:S01]  /*1cb0*/  IADD3 R4, R37, 0x2, RZ ;  /* 0x0000000225047810 */ /* 0x001fe20007ffe0ff */
[----:B------:R-:W-:Y:S03]  /*1cc0*/  BSSY B1, `(.L_x_325) ;  /* 0x0000025000017945 */ /* 0x000fe60003800000 */
[----:B------:R-:W-:-:S04]  /*1cd0*/  ISETP.GE.AND P0, PT, R4, c[0x0][0x164], PT ;  /* 0x0000590004007a0c */ /* 0x000fc80003f06270 */
        /* <DEDUP_REMOVED lines=28> */
.L_x_328:
[----:B------:R-:W-:Y:S05]  /*1ea0*/  BSYNC B0 ;  /* 0x0000000000007941 */ /* 0x000fea0003800000 */
.L_x_327:
[----:B------:R-:W-:-:S04]  /*1eb0*/  IMAD.WIDE.U32 R20, R7, c[0x0][0x1b0], R20 ;  /* 0x00006c0007147a25 */ /* 0x000fc800078e0014 */
[----:B------:R-:W-:-:S04]  /*1ec0*/  IMAD R6, R6, c[0x0][0x1b0], RZ ;  /* 0x00006c0006067a24 */ /* 0x000fc800078e02ff */
[----:B------:R-:W-:Y:S01]  /*1ed0*/  IMAD R7, R7, c[0x0][0x1b4], R6 ;  /* 0x00006d0007077a24 */ /* 0x000fe200078e0206 */
[----:B------:R-:W-:-:S04]  /*1ee0*/  IADD3 R6, P1, R20, c[0x0][0x1a8], RZ ;  /* 0x00006a0014067a10 */ /* 0x000fc80007f3e0ff */
[----:B------:R-:W-:-:S05]  /*1ef0*/  IADD3.X R7, R21, c[0x0][0x1ac], R7, P1, !PT ;  /* 0x00006b0015077a10 */ /* 0x000fca0000ffe407 */
[----:B------:R0:W-:Y:S04]  /*1f00*/  STG.E.U8 [R6.64], R5 ;  /* 0x0000000506007986 */ /* 0x0001e8000c101104 */
.L_x_326:
[----:B------:R-:W-:Y:S05]  /*1f10*/  BSYNC B1 ;  /* 0x0000000000017941 */ /* 0x000fea0003800000 */
.L_x_325:
        /* <DEDUP_REMOVED lines=29> */
.L_x_332:
[----:B------:R-:W-:Y:S05]  /*20f0*/  BSYNC B0 ;  /* 0x0000000000007941 */ /* 0x000fea0003800000 */
.L_x_331:
[----:B------:R-:W-:-:S04]  /*2100*/  IMAD.WIDE.U32 R20, R7, c[0x0][0x1b0], R20 ;  /* 0x00006c0007147a25 */ /* 0x000fc800078e0014 */
[----:B------:R-:W-:-:S04]  /*2110*/  IMAD R6, R6, c[0x0][0x1b0], RZ ;  /* 0x00006c0006067a24 */ /* 0x000fc800078e02ff */
[----:B------:R-:W-:Y:S01]  /*2120*/  IMAD R7, R7, c[0x0][0x1b4], R6 ;  /* 0x00006d0007077a24 */ /* 0x000fe200078e0206 */
[----:B------:R-:W-:-:S04]  /*2130*/  IADD3 R6, P1, R20, c[0x0][0x1a8], RZ ;  /* 0x00006a0014067a10 */ /* 0x000fc80007f3e0ff */
[----:B------:R-:W-:-:S05]  /*2140*/  IADD3.X R7, R7, c[0x0][0x1ac], R21, P1, !PT ;  /* 0x00006b0007077a10 */ /* 0x000fca0000ffe415 */
[----:B------:R0:W-:Y:S04]  /*2150*/  STG.E.U8 [R6.64], R5 ;  /* 0x0000000506007986 */ /* 0x0001e8000c101104 */
.L_x_330:
[----:B------:R-:W-:Y:S05]  /*2160*/  BSYNC B1 ;  /* 0x0000000000017941 */ /* 0x000fea0003800000 */
.L_x_329:
        /* <DEDUP_REMOVED lines=29> */
.L_x_336:
[----:B------:R-:W-:Y:S05]  /*2340*/  BSYNC B0 ;  /* 0x0000000000007941 */ /* 0x000fea0003800000 */
.L_x_335:
[----:B------:R-:W-:-:S04]  /*2350*/  IMAD.WIDE.U32 R20, R7, c[0x0][0x1b0], R20 ;  /* 0x00006c0007147a25 */ /* 0x000fc800078e0014 */
[----:B------:R-:W-:-:S04]  /*2360*/  IMAD R6, R6, c[0x0][0x1b0], RZ ;  /* 0x00006c0006067a24 */ /* 0x000fc800078e02ff */
[----:B------:R-:W-:Y:S01]  /*2370*/  IMAD R7, R7, c[0x0][0x1b4], R6 ;  /* 0x00006d0007077a24 */ /* 0x000fe200078e0206 */
[----:B------:R-:W-:-:S04]  /*2380*/  IADD3 R6, P1, R20, c[0x0][0x1a8], RZ ;  /* 0x00006a0014067a10 */ /* 0x000fc80007f3e0ff */
[----:B------:R-:W-:-:S05]  /*2390*/  IADD3.X R7, R7, c[0x0][0x1ac], R21, P1, !PT ;  /* 0x00006b0007077a10 */ /* 0x000fca0000ffe415 */
[----:B------:R0:W-:Y:S04]  /*23a0*/  STG.E.U8 [R6.64], R5 ;  /* 0x0000000506007986 */ /* 0x0001e8000c101104 */
.L_x_334:
[----:B------:R-:W-:Y:S05]  /*23b0*/  BSYNC B1 ;  /* 0x0000000000017941 */ /* 0x000fea0003800000 */
.L_x_333:
        /* <DEDUP_REMOVED lines=29> */
.L_x_340:
[----:B------:R-:W-:Y:S05]  /*2590*/  BSYNC B0 ;  /* 0x0000000000007941 */ /* 0x000fea0003800000 */
.L_x_339:
[----:B------:R-:W-:-:S04]  /*25a0*/  IMAD.WIDE.U32 R10, R6, c[0x0][0x1b0], R10 ;  /* 0x00006c00060a7a25 */ /* 0x000fc800078e000a */
[----:B------:R-:W-:-:S04]  /*25b0*/  IMAD R5, R5, c[0x0][0x1b0], RZ ;  /* 0x00006c0005057a24 */ /* 0x000fc800078e02ff */
[----:B------:R-:W-:Y:S01]  /*25c0*/  IMAD R5, R6, c[0x0][0x1b4], R5 ;  /* 0x00006d0006057a24 */ /* 0x000fe200078e0205 */
[----:B------:R-:W-:-:S04]  /*25d0*/  IADD3 R6, P0, R10, c[0x0][0x1a8], RZ ;  /* 0x00006a000a067a10 */ /* 0x000fc80007f1e0ff */
[----:B------:R-:W-:-:S05]  /*25e0*/  IADD3.X R7, R5, c[0x0][0x1ac], R11, P0, !PT ;  /* 0x00006b0005077a10 */ /* 0x000fca00007fe40b */
[----:B------:R0:W-:Y:S04]  /*25f0*/  STG.E.U8 [R6.64], R4 ;  /* 0x0000000406007986 */ /* 0x0001e8000c101104 */
.L_x_338:
[----:B------:R-:W-:Y:S05]  /*2600*/  BSYNC B1 ;  /* 0x0000000000017941 */ /* 0x000fea0003800000 */
.L_x_337:
        /* <DEDUP_REMOVED lines=11> */
[----:B------:R-:W-:-:S05]  /*26c0*/  SHF.R.S32.HI R7, RZ, 0x1f, R6 ;  /* 0x0000001fff077819 */ /* 0x000fca0000011406 */
[----:B------:R-:W-:-:S04]  /*26d0*/  IMAD.WIDE R38, R38, 0x20, R6 ;  /* 0x0000002026267825 */ /* 0x000fc800078e0206 */
[----:B------:R-:W-:Y:S02]  /*26e0*/  IMAD R6, R4, c[0x0][0x1a0], RZ ;  /* 0x0000680004067a24 */ /* 0x000fe400078e02ff */
[----:B------:R-:W-:-:S04]  /*26f0*/  IMAD.WIDE.U32 R8, R5, c[0x0][0x1a0], R38 ;  /* 0x0000680005087a25 */ /* 0x000fc800078e0026 */
[----:B------:R-:W-:Y:S01]  /*2700*/  IMAD R6, R5, c[0x0][0x1a4], R6 ;  /* 0x0000690005067a24 */ /* 0x000fe200078e0206 */
        /* <DEDUP_REMOVED lines=15> */
.L_x_344:
[----:B------:R-:W-:Y:S05]  /*2800*/  BSYNC B0 ;  /* 0x0000000000007941 */ /* 0x000fea0003800000 */
.L_x_343:
[----:B------:R-:W-:-:S04]  /*2810*/  IMAD.WIDE.U32 R38, R5, c[0x0][0x1b0], R38 ;  /* 0x00006c0005267a25 */ /* 0x000fc800078e0026 */
[----:B------:R-:W-:-:S04]  /*2820*/  IMAD R4, R4, c[0x0][0x1b0], RZ ;  /* 0x00006c0004047a24 */ /* 0x000fc800078e02ff */
[----:B------:R-:W-:Y:S01]  /*2830*/  IMAD R5, R5, c[0x0][0x1b4], R4 ;  /* 0x00006d0005057a24 */ /* 0x000fe200078e0204 */
[----:B------:R-:W-:-:S04]  /*2840*/  IADD3 R4, P1, R38, c[0x0][0x1a8], RZ ;  /* 0x00006a0026047a10 */ /* 0x000fc80007f3e0ff */
[----:B------:R-:W-:-:S05]  /*2850*/  IADD3.X R5, R39, c[0x0][0x1ac], R5, P1, !PT ;  /* 0x00006b0027057a10 */ /* 0x000fca0000ffe405 */
[----:B------:R0:W-:Y:S04]  /*2860*/  STG.E.U8 [R4.64], R6 ;  /* 0x0000000604007986 */ /* 0x0001e8000c101104 */
.L_x_342:
[----:B------:R-:W-:Y:S05]  /*2870*/  BSYNC B1 ;  /* 0x0000000000017941 */ /* 0x000fea0003800000 */
.L_x_341:
        /* <DEDUP_REMOVED lines=29> */
.L_x_348:
[----:B------:R-:W-:Y:S05]  /*2a50*/  BSYNC B0 ;  /* 0x0000000000007941 */ /* 0x000fea0003800000 */
.L_x_347:
[----:B------:R-:W-:-:S04]  /*2a60*/  IMAD.WIDE.U32 R8, R5, c[0x0][0x1b0], R8 ;  /* 0x00006c0005087a25 */ /* 0x000fc800078e0008 */
[----:B------:R-:W-:-:S04]  /*2a70*/  IMAD R4, R4, c[0x0][0x1b0], RZ ;  /* 0x00006c0004047a24 */ /* 0x000fc800078e02ff */
[----:B------:R-:W-:Y:S01]  /*2a80*/  IMAD R5, R5, c[0x0][0x1b4], R4 ;  /* 0x00006d0005057a24 */ /* 0x000fe200078e0204 */
[----:B------:R-:W-:-:S04]  /*2a90*/  IADD3 R4, P1, R8, c[0x0][0x1a8], RZ ;  /* 0x00006a0008047a10 */ /* 0x000fc80007f3e0ff */
[----:B------:R-:W-:-:S05]  /*2aa0*/  IADD3.X R5, R5, c[0x0][0x1ac], R9, P1, !PT ;  /* 0x00006b0005057a10 */ /* 0x000fca0000ffe409 */
[----:B------:R0:W-:Y:S04]  /*2ab0*/  STG.E.U8 [R4.64], R0 ;  /* 0x0000000004007986 */ /* 0x0001e8000c101104 */
.L_x_346:
[----:B------:R-:W-:Y:S05]  /*2ac0*/  BSYNC B1 ;  /* 0x0000000000017941 */ /* 0x000fea0003800000 */
.L_x_345:
        /* <DEDUP_REMOVED lines=29> */
.L_x_352:
[----:B------:R-:W-:Y:S05]  /*2ca0*/  BSYNC B0 ;  /* 0x0000000000007941 */ /* 0x000fea0003800000 */
.L_x_351:
[----:B------:R-:W-:-:S04]  /*2cb0*/  IMAD.WIDE.U32 R8, R4, c[0x0][0x1b0], R8 ;  /* 0x00006c0004087a25 */ /* 0x000fc800078e0008 */
[----:B------:R-:W-:-:S04]  /*2cc0*/  IMAD R5, R0, c[0x0][0x1b0], RZ ;  /* 0x00006c0000057a24 */ /* 0x000fc800078e02ff */
[----:B------:R-:W-:Y:S01]  /*2cd0*/  IMAD R5, R4, c[0x0][0x1b4], R5 ;  /* 0x00006d0004057a24 */ /* 0x000fe200078e0205 */
[----:B------:R-:W-:-:S04]  /*2ce0*/  IADD3 R4, P1, R8, c[0x0][0x1a8], RZ ;  /* 0x00006a0008047a10 */ /* 0x000fc80007f3e0ff */
[----:B------:R-:W-:-:S05]  /*2cf0*/  IADD3.X R5, R5, c[0x0][0x1ac], R9, P1, !PT ;  /* 0x00006b0005057a10 */ /* 0x000fca0000ffe409 */
[----:B------:R0:W-:Y:S04]  /*2d00*/  STG.E.U8 [R4.64], R2 ;  /* 0x0000000204007986 */ /* 0x0001e8000c101104 */
.L_x_350:
[----:B------:R-:W-:Y:S05]  /*2d10*/  BSYNC B1 ;  /* 0x0000000000017941 */ /* 0x000fea0003800000 */
.L_x_349:
[----:B------:R-:W-:-:S13]  /*2d20*/  ISETP.GE.OR P0, PT, R3, c[0x0][0x160], P0 ;  /* 0x0000580003007a0c */ /* 0x000fda0000706670 */
[----:B------:R-:W-:Y:S05]  /*2d30*/  @P0 EXIT ;  /* 0x000000000000094d */ /* 0x000fea0003800000 */
        /* <DEDUP_REMOVED lines=26> */
.L_x_354:
[----:B------:R-:W-:Y:S05]  /*2ee0*/  BSYNC B0 ;  /* 0x0000000000007941 */ /* 0x000fea0003800000 */
.L_x_353:
[----:B------:R-:W-:-:S04]  /*2ef0*/  IMAD.WIDE.U32 R6, R2, c[0x0][0x1b0], R6 ;  /* 0x00006c0002067a25 */ /* 0x000fc800078e0006 */
[----:B------:R-:W-:Y:S01]  /*2f00*/  IMAD R5, R0, c[0x0][0x1b0], RZ ;  /* 0x00006c0000057a24 */ /* 0x000fe200078e02ff */
[----:B------:R-:W-:-:S03]  /*2f10*/  IADD3 R4, P0, R6, c[0x0][0x1a8], RZ ;  /* 0x00006a0006047a10 */ /* 0x000fc60007f1e0ff */
[----:B------:R-:W-:-:S05]  /*2f20*/  IMAD R5, R2, c[0x0][0x1b4], R5 ;  /* 0x00006d0002057a24 */ /* 0x000fca00078e0205 */
[----:B------:R-:W-:-:S05]  /*2f30*/  IADD3.X R5, R5, c[0x0][0x1ac], R7, P0, !PT ;  /* 0x00006b0005057a10 */ /* 0x000fca00007fe407 */
[----:B------:R-:W-:Y:S01]  /*2f40*/  STG.E.U8 [R4.64], R3 ;  /* 0x0000000304007986 */ /* 0x000fe2000c101104 */
[----:B------:R-:W-:Y:S05]  /*2f50*/  EXIT ;  /* 0x000000000000794d */ /* 0x000fea0003800000 */
.L_x_355:
        /* <DEDUP_REMOVED lines=10> */
.L_x_383:


//--------------------- .text._ZN7cutlass6KernelINS_4gemm6kernel7B2bGemmINS1_11threadblock16B2bMmaMultistageINS1_9GemmShapeILi64ELi64ELi64EEENS_9transform11threadblock28PredicatedTileAccessIteratorINS_11MatrixShapeILi64ELi64EEEaNS_6layout22ColumnMajorInterleavedILi32EEELi1ENS8_29PitchLinearWarpRakedThreadMapINS_16PitchLinearShapeILi2048ELi2EEELi128ENSH_ILi32ELi1EEELi16EEENS_5ArrayIaLi16ELb0EEELb0ENSD_9NoPermuteEEENS9_25RegularTileAccessIteratorISC_aNSD_37RowMajorTensorOpMultiplicandCrosswiseILi8ELi32EEELi0ENS8_29TransposePitchLinearThreadMapISK_NSH_ILi2ELi16EEEEELi16EEELNS_4arch14CacheOperation4KindE1ENSA_INSB_ILi64ELi128EEEaNSD_19RowMajorInterleavedILi32EEELi0ESK_SM_Lb0ESN_EENSP_ISC_aNSD_40ColumnMajorTensorOpMultiplicandCrosswiseILi8ELi32EEELi1ESU_Li16EEELSY_1ENS6_ILi64ELi128ELi64EEENS1_4warp27MmaTensorOpFragmentIteratorINSB_ILi16ELi32EEENSB_ILi16ELi64EEELi64EiaNSD_8RowMajorENS6_ILi16ELi8ELi32EEENS_8epilogue6thread21LinearCombinationReluIaLi2EifLNS1E_9ScaleType4KindE2ELNS_15FloatRoundStyleE2EEEEENS9_14VectorIteratorINS9_30PredicatedVectorAccessIteratorISC_S1A_fS1B_Li4ELb0EEEEENS8_4warp22VectorFragmentIteratorINSB_ILi1ELi16EEEfS1B_S1C_Li4EEENSA_ISZ_aS11_Li0ENSG_INSH_ILi4096ELi2EEELi128ESJ_Li16EEESM_Lb0ESN_EENSP_ISZ_aS14_Li1ENSS_IS1U_ST_EELi16EEELSY_1EiSF_S1J_NS4_9MmaPolicyINS17_11MmaTensorOpINS6_ILi16ELi64ELi64EEEaSR_aS14_iSF_NS17_17MmaTensorOpPolicyINSW_3MmaIS1C_Li32EaS1B_aNSD_11ColumnMajorEiS1B_NSW_21OpMultiplyAddSaturateEEENSB_ILi1ELi1EEEEELi1ELb1EbEENSB_ILi0ELi0EEES29_Li1EEENS1Y_INS1Z_INS6_ILi16ELi128ELi64EEEaSR_aS14_iSF_S27_Li1ELb1EbEES29_S29_Li1EEELi3EbEENS1D_11threadblock19InterleavedEpilogueIS16_S2C_Li1ENS2F_33InterleavedPredicatedTileIteratorINS2F_30InterleavedOutputTileThreadMapINSH_ILi4ELi1EEENSH_ILi2ELi4EEELi128ELi8ELi8EEEaLi32EEENS1D_4warp24FragmentIteratorTensorOpIS2B_S1C_iNSL_IiLi4ELb1EEESF_EENS1F_IaLi8EifLS1H_1ELS1I_2EEELi32EEENS4_30GemmIdentityThreadblockSwizzleILi1EEEEEEEvNT_6ParamsE --------------------------
	.section	.text._ZN7cutlass6KernelINS_4gemm6kernel7B2bGemmINS1_11threadblock16B2bMmaMultistageINS1_9GemmShapeILi64ELi64ELi64EEENS_9transform11threadblock28PredicatedTileAccessIteratorINS_11MatrixShapeILi64ELi64EEEaNS_6layout22ColumnMajorInterleavedILi32EEELi1ENS8_29PitchLinearWarpRakedThreadMapINS_16PitchLinearShapeILi2048ELi2EEELi128ENSH_ILi32ELi1EEELi16EEENS_5ArrayIaLi16ELb0EEELb0ENSD_9NoPermuteEEENS9_25RegularTileAccessIteratorISC_aNSD_37RowMajorTensorOpMultiplicandCrosswiseILi8ELi32EEELi0ENS8_29TransposePitchLinearThreadMapISK_NSH_ILi2ELi16EEEEELi16EEELNS_4arch14CacheOperation4KindE1ENSA_INSB_ILi64ELi128EEEaNSD_19RowMajorInterleavedILi32EEELi0ESK_SM_Lb0ESN_EENSP_ISC_aNSD_40ColumnMajorTensorOpMultiplicandCrosswiseILi8ELi32EEELi1ESU_Li16EEELSY_1ENS6_ILi64ELi128ELi64EEENS1_4warp27MmaTensorOpFragmentIteratorINSB_ILi16ELi32EEENSB_ILi16ELi64EEELi64EiaNSD_8RowMajorENS6_ILi16ELi8ELi32EEENS_8epilogue6thread21LinearCombinationReluIaLi2EifLNS1E_9ScaleType4KindE2ELNS_15FloatRoundStyleE2EEEEENS9_14VectorIteratorINS9_30PredicatedVectorAccessIteratorISC_S1A_fS1B_Li4ELb0EEEEENS8_4warp22VectorFragmentIteratorINSB_ILi1ELi16EEEfS1B_S1C_Li4EEENSA_ISZ_aS11_Li0ENSG_INSH_ILi4096ELi2EEELi128ESJ_Li16EEESM_Lb0ESN_EENSP_ISZ_aS14_Li1ENSS_IS1U_ST_EELi16EEELSY_1EiSF_S1J_NS4_9MmaPolicyINS17_11MmaTensorOpINS6_ILi16ELi64ELi64EEEaSR_aS14_iSF_NS17_17MmaTensorOpPolicyINSW_3MmaIS1C_Li32EaS1B_aNSD_11ColumnMajorEiS1B_NSW_21OpMultiplyAddSaturateEEENSB_ILi1ELi1EEEEELi1ELb1EbEENSB_ILi0ELi0EEES29_Li1EEENS1Y_INS1Z_INS6_ILi16ELi128ELi64EEEaSR_aS14_iSF_S27_Li1ELb1EbEES29_S29_Li1EEELi3EbEENS1D_11threadblock19InterleavedEpilogueIS16_S2C_Li1ENS2F_33InterleavedPredicatedTileIteratorINS2F_30InterleavedOutputTileThreadMapINSH_ILi4ELi1EEENSH_ILi2ELi4EEELi128ELi8ELi8EEEaLi32EEENS1D_4warp24FragmentIteratorTensorOpIS2B_S1C_iNSL_IiLi4ELb1EEESF_EENS1F_IaLi8EifLS1H_1ELS1I_2EEELi32EEENS4_30GemmIdentityThreadblockSwizzleILi1EEEEEEEvNT_6ParamsE,"ax",@progbits
	.sectioninfo	@"SHI_REGISTERS=128"
	.align	128
.text._ZN7cutlass6KernelINS_4gemm6kernel7B2bGemmINS1_11threadblock16B2bMmaMultistageINS1_9GemmShapeILi64ELi64ELi64EEENS_9transform11threadblock28PredicatedTileAccessIteratorINS_11MatrixShapeILi64ELi64EEEaNS_6layout22ColumnMajorInterleavedILi32EEELi1ENS8_29PitchLinearWarpRakedThreadMapINS_16PitchLinearShapeILi2048ELi2EEELi128ENSH_ILi32ELi1EEELi16EEENS_5ArrayIaLi16ELb0EEELb0ENSD_9NoPermuteEEENS9_25RegularTileAccessIteratorISC_aNSD_37RowMajorTensorOpMultiplicandCrosswiseILi8ELi32EEELi0ENS8_29TransposePitchLinearThreadMapISK_NSH_ILi2ELi16EEEEELi16EEELNS_4arch14CacheOperation4KindE1ENSA_INSB_ILi64ELi128EEEaNSD_19RowMajorInterleavedILi32EEELi0ESK_SM_Lb0ESN_EENSP_ISC_aNSD_40ColumnMajorTensorOpMultiplicandCrosswiseILi8ELi32EEELi1ESU_Li16EEELSY_1ENS6_ILi64ELi128ELi64EEENS1_4warp27MmaTensorOpFragmentIteratorINSB_ILi16ELi32EEENSB_ILi16ELi64EEELi64EiaNSD_8RowMajorENS6_ILi16ELi8ELi32EEENS_8epilogue6thread21LinearCombinationReluIaLi2EifLNS1E_9ScaleType4KindE2ELNS_15FloatRoundStyleE2EEEEENS9_14VectorIteratorINS9_30PredicatedVectorAccessIteratorISC_S1A_fS1B_Li4ELb0EEEEENS8_4warp22VectorFragmentIteratorINSB_ILi1ELi16EEEfS1B_S1C_Li4EEENSA_ISZ_aS11_Li0ENSG_INSH_ILi4096ELi2EEELi128ESJ_Li16EEESM_Lb0ESN_EENSP_ISZ_aS14_Li1ENSS_IS1U_ST_EELi16EEELSY_1EiSF_S1J_NS4_9MmaPolicyINS17_11MmaTensorOpINS6_ILi16ELi64ELi64EEEaSR_aS14_iSF_NS17_17MmaTensorOpPolicyINSW_3MmaIS1C_Li32EaS1B_aNSD_11ColumnMajorEiS1B_NSW_21OpMultiplyAddSaturateEEENSB_ILi1ELi1EEEEELi1ELb1EbEENSB_ILi0ELi0EEES29_Li1EEENS1Y_INS1Z_INS6_ILi16ELi128ELi64EEEaSR_aS14_iSF_S27_Li1ELb1EbEES29_S29_Li1EEELi3EbEENS1D_11threadblock19InterleavedEpilogueIS16_S2C_Li1ENS2F_33InterleavedPredicatedTileIteratorINS2F_30InterleavedOutputTileThreadMapINSH_ILi4ELi1EEENSH_ILi2ELi4EEELi128ELi8ELi8EEEaLi32EEENS1D_4warp24FragmentIteratorTensorOpIS2B_S1C_iNSL_IiLi4ELb1EEESF_EENS1F_IaLi8EifLS1H_1ELS1I_2EEELi32EEENS4_30GemmIdentityThreadblockSwizzleILi1EEEEEEEvNT_6ParamsE:
        .type           _ZN7cutlass6KernelINS_4gemm6kernel7B2bGemmINS1_11threadblock16B2bMmaMultistageINS1_9GemmShapeILi64ELi64ELi64EEENS_9transform11threadblock28PredicatedTileAccessIteratorINS_11MatrixShapeILi64ELi64EEEaNS_6layout22ColumnMajorInterleavedILi32EEELi1ENS8_29PitchLinearWarpRakedThreadMapINS_16PitchLinearShapeILi2048ELi2EEELi128ENSH_ILi32ELi1EEELi16EEENS_5ArrayIaLi16ELb0EEELb0ENSD_9NoPermuteEEENS9_25RegularTileAccessIteratorISC_aNSD_37RowMajorTensorOpMultiplicandCrosswiseILi8ELi32EEELi0ENS8_29TransposePitchLinearThreadMapISK_NSH_ILi2ELi16EEEEELi16EEELNS_4arch14CacheOperation4KindE1ENSA_INSB_ILi64ELi128EEEaNSD_19RowMajorInterleavedILi32EEELi0ESK_SM_Lb0ESN_EENSP_ISC_aNSD_40ColumnMajorTensorOpMultiplicandCrosswiseILi8ELi32EEELi1ESU_Li16EEELSY_1ENS6_ILi64ELi128ELi64EEENS1_4warp27MmaTensorOpFragmentIteratorINSB_ILi16ELi32EEENSB_ILi16ELi64EEELi64EiaNSD_8RowMajorENS6_ILi16ELi8ELi32EEENS_8epilogue6thread21LinearCombinationReluIaLi2EifLNS1E_9ScaleType4KindE2ELNS_15FloatRoundStyleE2EEEEENS9_14VectorIteratorINS9_30PredicatedVectorAccessIteratorISC_S1A_fS1B_Li4ELb0EEEEENS8_4warp22VectorFragmentIteratorINSB_ILi1ELi16EEEfS1B_S1C_Li4EEENSA_ISZ_aS11_Li0ENSG_INSH_ILi4096ELi2EEELi128ESJ_Li16EEESM_Lb0ESN_EENSP_ISZ_aS14_Li1ENSS_IS1U_ST_EELi16EEELSY_1EiSF_S1J_NS4_9MmaPolicyINS17_11MmaTensorOpINS6_ILi16ELi64ELi64EEEaSR_aS14_iSF_NS17_17MmaTensorOpPolicyINSW_3MmaIS1C_Li32EaS1B_aNSD_11ColumnMajorEiS1B_NSW_21OpMultiplyAddSaturateEEENSB_ILi1ELi1EEEEELi1ELb1EbEENSB_ILi0ELi0EEES29_Li1EEENS1Y_INS1Z_INS6_ILi16ELi128ELi64EEEaSR_aS14_iSF_S27_Li1ELb1EbEES29_S29_Li1EEELi3EbEENS1D_11threadblock19InterleavedEpilogueIS16_S2C_Li1ENS2F_33InterleavedPredicatedTileIteratorINS2F_30InterleavedOutputTileThreadMapINSH_ILi4ELi1EEENSH_ILi2ELi4EEELi128ELi8ELi8EEEaLi32EEENS1D_4warp24FragmentIteratorTensorOpIS2B_S1C_iNSL_IiLi4ELb1EEESF_EENS1F_IaLi8EifLS1H_1ELS1I_2EEELi32EEENS4_30GemmIdentityThreadblockSwizzleILi1EEEEEEEvNT_6ParamsE,@function
        .size           _ZN7cutlass6KernelINS_4gemm6kernel7B2bGemmINS1_11threadblock16B2bMmaMultistageINS1_9GemmShapeILi64ELi64ELi64EEENS_9transform11threadblock28PredicatedTileAccessIteratorINS_11MatrixShapeILi64ELi64EEEaNS_6layout22ColumnMajorInterleavedILi32EEELi1ENS8_29PitchLinearWarpRakedThreadMapINS_16PitchLinearShapeILi2048ELi2EEELi128ENSH_ILi32ELi1EEELi16EEENS_5ArrayIaLi16ELb0EEELb0ENSD_9NoPermuteEEENS9_25RegularTileAccessIteratorISC_aNSD_37RowMajorTensorOpMultiplicandCrosswiseILi8ELi32EEELi0ENS8_29TransposePitchLinearThreadMapISK_NSH_ILi2ELi16EEEEELi16EEELNS_4arch14CacheOperation4KindE1ENSA_INSB_ILi64ELi128EEEaNSD_19RowMajorInterleavedILi32EEELi0ESK_SM_Lb0ESN_EENSP_ISC_aNSD_40ColumnMajorTensorOpMultiplicandCrosswiseILi8ELi32EEELi1ESU_Li16EEELSY_1ENS6_ILi64ELi128ELi64EEENS1_4warp27MmaTensorOpFragmentIteratorINSB_ILi16ELi32EEENSB_ILi16ELi64EEELi64EiaNSD_8RowMajorENS6_ILi16ELi8ELi32EEENS_8epilogue6thread21LinearCombinationReluIaLi2EifLNS1E_9ScaleType4KindE2ELNS_15FloatRoundStyleE2EEEEENS9_14VectorIteratorINS9_30PredicatedVectorAccessIteratorISC_S1A_fS1B_Li4ELb0EEEEENS8_4warp22VectorFragmentIteratorINSB_ILi1ELi16EEEfS1B_S1C_Li4EEENSA_ISZ_aS11_Li0ENSG_INSH_ILi4096ELi2EEELi128ESJ_Li16EEESM_Lb0ESN_EENSP_ISZ_aS14_Li1ENSS_IS1U_ST_EELi16EEELSY_1EiSF_S1J_NS4_9MmaPolicyINS17_11MmaTensorOpINS6_ILi16ELi64ELi64EEEaSR_aS14_iSF_NS17_17MmaTensorOpPolicyINSW_3MmaIS1C_Li32EaS1B_aNSD_11ColumnMajorEiS1B_NSW_21OpMultiplyAddSaturateEEENSB_ILi1ELi1EEEEELi1ELb1EbEENSB_ILi0ELi0EEES29_Li1EEENS1Y_INS1Z_INS6_ILi16ELi128ELi64EEEaSR_aS14_iSF_S27_Li1ELb1EbEES29_S29_Li1EEELi3EbEENS1D_11threadblock19InterleavedEpilogueIS16_S2C_Li1ENS2F_33InterleavedPredicatedTileIteratorINS2F_30InterleavedOutputTileThreadMapINSH_ILi4ELi1EEENSH_ILi2ELi4EEELi128ELi8ELi8EEEaLi32EEENS1D_4warp24FragmentIteratorTensorOpIS2B_S1C_iNSL_IiLi4ELb1EEESF_EENS1F_IaLi8EifLS1H_1ELS1I_2EEELi32EEENS4_30GemmIdentityThreadblockSwizzleILi1EEEEEEEvNT_6ParamsE,(.L_x_374 - _ZN7cutlass6KernelINS_4gemm6kernel7B2bGemmINS1_11threadblock16B2bMmaMultistageINS1_9GemmShapeILi64ELi64ELi64EEENS_9transform11threadblock28PredicatedTileAccessIteratorINS_11MatrixShapeILi64ELi64EEEaNS_6layout22ColumnMajorInterleavedILi32EEELi1ENS8_29PitchLinearWarpRakedThreadMapINS_16PitchLinearShapeILi2048ELi2EEELi128ENSH_ILi32ELi1EEELi16EEENS_5ArrayIaLi16ELb0EEELb0ENSD_9NoPermuteEEENS9_25RegularTileAccessIteratorISC_aNSD_37RowMajorTensorOpMultiplicandCrosswiseILi8ELi32EEELi0ENS8_29TransposePitchLinearThreadMapISK_NSH_ILi2ELi16EEEEELi16EEELNS_4arch14CacheOperation4KindE1ENSA_INSB_ILi64ELi128EEEaNSD_19RowMajorInterleavedILi32EEELi0ESK_SM_Lb0ESN_EENSP_ISC_aNSD_40ColumnMajorTensorOpMultiplicandCrosswiseILi8ELi32EEELi1ESU_Li16EEELSY_1ENS6_ILi64ELi128ELi64EEENS1_4warp27MmaTensorOpFragmentIteratorINSB_ILi16ELi32EEENSB_ILi16ELi64EEELi64EiaNSD_8RowMajorENS6_ILi16ELi8ELi32EEENS_8epilogue6thread21LinearCombinationReluIaLi2EifLNS1E_9ScaleType4KindE2ELNS_15FloatRoundStyleE2EEEEENS9_14VectorIteratorINS9_30PredicatedVectorAccessIteratorISC_S1A_fS1B_Li4ELb0EEEEENS8_4warp22VectorFragmentIteratorINSB_ILi1ELi16EEEfS1B_S1C_Li4EEENSA_ISZ_aS11_Li0ENSG_INSH_ILi4096ELi2EEELi128ESJ_Li16EEESM_Lb0ESN_EENSP_ISZ_aS14_Li1ENSS_IS1U_ST_EELi16EEELSY_1EiSF_S1J_NS4_9MmaPolicyINS17_11MmaTensorOpINS6_ILi16ELi64ELi64EEEaSR_aS14_iSF_NS17_17MmaTensorOpPolicyINSW_3MmaIS1C_Li32EaS1B_aNSD_11ColumnMajorEiS1B_NSW_21OpMultiplyAddSaturateEEENSB_ILi1ELi1EEEEELi1ELb1EbEENSB_ILi0ELi0EEES29_Li1EEENS1Y_INS1Z_INS6_ILi16ELi128ELi64EEEaSR_aS14_iSF_S27_Li1ELb1EbEES29_S29_Li1EEELi3EbEENS1D_11threadblock19InterleavedEpilogueIS16_S2C_Li1ENS2F_33InterleavedPredicatedTileIteratorINS2F_30InterleavedOutputTileThreadMapINSH_ILi4ELi1EEENSH_ILi2ELi4EEELi128ELi8ELi8EEEaLi32EEENS1D_4warp24FragmentIteratorTensorOpIS2B_S1C_iNSL_IiLi4ELb1EEESF_EENS1F_IaLi8EifLS1H_1ELS1I_2EEELi32EEENS4_30GemmIdentityThreadblockSwizzleILi1EEEEEEEvNT_6ParamsE)
        .other          _ZN7cutlass6KernelINS_4gemm6kernel7B2bGemmINS1_11threadblock16B2bMmaMultistageINS1_9GemmShapeILi64ELi64ELi64EEENS_9transform11threadblock28PredicatedTileAccessIteratorINS_11MatrixShapeILi64ELi64EEEaNS_6layout22ColumnMajorInterleavedILi32EEELi1ENS8_29PitchLinearWarpRakedThreadMapINS_16PitchLinearShapeILi2048ELi2EEELi128ENSH_ILi32ELi1EEELi16EEENS_5ArrayIaLi16ELb0EEELb0ENSD_9NoPermuteEEENS9_25RegularTileAccessIteratorISC_aNSD_37RowMajorTensorOpMultiplicandCrosswiseILi8ELi32EEELi0ENS8_29TransposePitchLinearThreadMapISK_NSH_ILi2ELi16EEEEELi16EEELNS_4arch14CacheOperation4KindE1ENSA_INSB_ILi64ELi128EEEaNSD_19RowMajorInterleavedILi32EEELi0ESK_SM_Lb0ESN_EENSP_ISC_aNSD_40ColumnMajorTensorOpMultiplicandCrosswiseILi8ELi32EEELi1ESU_Li16EEELSY_1ENS6_ILi64ELi128ELi64EEENS1_4warp27MmaTensorOpFragmentIteratorINSB_ILi16ELi32EEENSB_ILi16ELi64EEELi64EiaNSD_8RowMajorENS6_ILi16ELi8ELi32EEENS_8epilogue6thread21LinearCombinationReluIaLi2EifLNS1E_9ScaleType4KindE2ELNS_15FloatRoundStyleE2EEEEENS9_14VectorIteratorINS9_30PredicatedVectorAccessIteratorISC_S1A_fS1B_Li4ELb0EEEEENS8_4warp22VectorFragmentIteratorINSB_ILi1ELi16EEEfS1B_S1C_Li4EEENSA_ISZ_aS11_Li0ENSG_INSH_ILi4096ELi2EEELi128ESJ_Li16EEESM_Lb0ESN_EENSP_ISZ_aS14_Li1ENSS_IS1U_ST_EELi16EEELSY_1EiSF_S1J_NS4_9MmaPolicyINS17_11MmaTensorOpINS6_ILi16ELi64ELi64EEEaSR_aS14_iSF_NS17_17MmaTensorOpPolicyINSW_3MmaIS1C_Li32EaS1B_aNSD_11ColumnMajorEiS1B_NSW_21OpMultiplyAddSaturateEEENSB_ILi1ELi1EEEEELi1ELb1EbEENSB_ILi0ELi0EEES29_Li1EEENS1Y_INS1Z_INS6_ILi16ELi128ELi64EEEaSR_aS14_iSF_S27_Li1ELb1EbEES29_S29_Li1EEELi3EbEENS1D_11threadblock19InterleavedEpilogueIS16_S2C_Li1ENS2F_33InterleavedPredicatedTileIteratorINS2F_30InterleavedOutputTileThreadMapINSH_ILi4ELi1EEENSH_ILi2ELi4EEELi128ELi8ELi8EEEaLi32EEENS1D_4warp24FragmentIteratorTensorOpIS2B_S1C_iNSL_IiLi4ELb1EEESF_EENS1F_IaLi8EifLS1H_1ELS1I_2EEELi32EEENS4_30GemmIdentityThreadblockSwizzleILi1EEEEEEEvNT_6ParamsE,@"STO_CUDA_ENTRY STV_DEFAULT"
_ZN7cutlass6KernelINS_4gemm6kernel7B2bGemmINS1_11threadblock16B2bMmaMultistageINS1_9GemmShapeILi64ELi64ELi64EEENS_9transform11threadblock28PredicatedTileAccessIteratorINS_11MatrixShapeILi64ELi64EEEaNS_6layout22ColumnMajorInterleavedILi32EEELi1ENS8_29PitchLinearWarpRakedThreadMapINS_16PitchLinearShapeILi2048ELi2EEELi128ENSH_ILi32ELi1EEELi16EEENS_5ArrayIaLi16ELb0EEELb0ENSD_9NoPermuteEEENS9_25RegularTileAccessIteratorISC_aNSD_37RowMajorTensorOpMultiplicandCrosswiseILi8ELi32EEELi0ENS8_29TransposePitchLinearThreadMapISK_NSH_ILi2ELi16EEEEELi16EEELNS_4arch14CacheOperation4KindE1ENSA_INSB_ILi64ELi128EEEaNSD_19RowMajorInterleavedILi32EEELi0ESK_SM_Lb0ESN_EENSP_ISC_aNSD_40ColumnMajorTensorOpMultiplicandCrosswiseILi8ELi32EEELi1ESU_Li16EEELSY_1ENS6_ILi64ELi128ELi64EEENS1_4warp27MmaTensorOpFragmentIteratorINSB_ILi16ELi32EEENSB_ILi16ELi64EEELi64EiaNSD_8RowMajorENS6_ILi16ELi8ELi32EEENS_8epilogue6thread21LinearCombinationReluIaLi2EifLNS1E_9ScaleType4KindE2ELNS_15FloatRoundStyleE2EEEEENS9_14VectorIteratorINS9_30PredicatedVectorAccessIteratorISC_S1A_fS1B_Li4ELb0EEEEENS8_4warp22VectorFragmentIteratorINSB_ILi1ELi16EEEfS1B_S1C_Li4EEENSA_ISZ_aS11_Li0ENSG_INSH_ILi4096ELi2EEELi128ESJ_Li16EEESM_Lb0ESN_EENSP_ISZ_aS14_Li1ENSS_IS1U_ST_EELi16EEELSY_1EiSF_S1J_NS4_9MmaPolicyINS17_11MmaTensorOpINS6_ILi16ELi64ELi64EEEaSR_aS14_iSF_NS17_17MmaTensorOpPolicyINSW_3MmaIS1C_Li32EaS1B_aNSD_11ColumnMajorEiS1B_NSW_21OpMultiplyAddSaturateEEENSB_ILi1ELi1EEEEELi1ELb1EbEENSB_ILi0ELi0EEES29_Li1EEENS1Y_INS1Z_INS6_ILi16ELi128ELi64EEEaSR_aS14_iSF_S27_Li1ELb1EbEES29_S29_Li1EEELi3EbEENS1D_11threadblock19InterleavedEpilogueIS16_S2C_Li1ENS2F_33InterleavedPredicatedTileIteratorINS2F_30InterleavedOutputTileThreadMapINSH_ILi4ELi1EEENSH_ILi2ELi4EEELi128ELi8ELi8EEEaLi32EEENS1D_4warp24FragmentIteratorTensorOpIS2B_S1C_iNSL_IiLi4ELb1EEESF_EENS1F_IaLi8EifLS1H_1ELS1I_2EEELi32EEENS4_30GemmIdentityThreadblockSwizzleILi1EEEEEEEvNT_6ParamsE:
[----:B------:R-:W-:Y:S02]  /*0000*/  MOV R1, c[0x0][0x28] ;  /* 0x00000a0000017a02 */ /* 0x000fe40000000f00 */
[----:B------:R-:W1:Y:S01]  /*0010*/  S2R R2, SR_CTAID.Y ;  /* 0x0000000000027919 */ /* 0x000e620000002600 */
[----:B------:R-:W-:-:S03]  /*0020*/  IMAD.MOV.U32 R0, RZ, RZ, -0x1 ;  /* 0xffffffffff007424 */ /* 0x000fc600078e00ff */
[----:B------:R-:W2:Y:S02]  /*0030*/  S2R R22, SR_CTAID.X ;  /* 0x0000000000167919 */ /* 0x000ea40000002500 */
[----:B------:R-:W-:Y:S02]  /*0040*/  SHF.L.U32 R3, R0, c[0x0][0x188], RZ ;  /* 0x0000620000037a19 */ /* 0x000fe400000006ff */
[----:B-1----:R-:W-:Y:S02]  /*0050*/  SHF.L.U32 R2, R2, c[0x0][0x188], RZ ;  /* 0x0000620002027a19 */ /* 0x002fe400000006ff */
[----:B--2---:R-:W-:Y:S02]  /*0060*/  LOP3.LUT R3, R22, R3, RZ, 0x30, !PT ;  /* 0x0000000316037212 */ /* 0x004fe400078e30ff */
[----:B------:R-:W-:-:S03]  /*0070*/  SHF.R.S32.HI R22, RZ, c[0x0][0x188], R22 ;  /* 0x00006200ff167a19 */ /* 0x000fc60000011416 */
[----:B------:R-:W-:-:S05]  /*0080*/  IMAD.IADD R110, R2, 0x1, R3 ;  /* 0x00000001026e7824 */ /* 0x000fca00078e0203 */
[----:B------:R-:W-:-:S04]  /*0090*/  ISETP.GE.AND P0, PT, R110, c[0x0][0x180], PT ;  /* 0x000060006e007a0c */ /* 0x000fc80003f06270 */
[----:B------:R-:W-:-:S13]  /*00a0*/  ISETP.GE.OR P0, PT, R22, c[0x0][0x17c], P0 ;  /* 0x00005f0016007a0c */ /* 0x000fda0000706670 */
[----:B------:R-:W-:Y:S05]  /*00b0*/  @P0 EXIT ;  /* 0x000000000000094d */ /* 0x000fea0003800000 */
[----:B------:R-:W1:Y:S01]  /*00c0*/  S2R R109, SR_CTAID.Z ;  /* 0x00000000006d7919 */ /* 0x000e620000002700 */
[----:B------:R-:W-:Y:S01]  /*00d0*/  ISETP.NE.AND P0, PT, RZ, c[0x0][0x160], PT ;  /* 0x00005800ff007a0c */ /* 0x000fe20003f05270 */
[----:B------:R-:W-:Y:S01]  /*00e0*/  IMAD.MOV.U32 R12, RZ, RZ, c[0x0][0x1b0] ;  /* 0x00006c00ff0c7624 */ /* 0x000fe200078e00ff */
[----:B------:R-:W-:Y:S01]  /*00f0*/  MOV R18, c[0x0][0x1e0] ;  /* 0x0000780000127a02 */ /* 0x000fe20000000f00 */
[----:B------:R-:W-:Y:S01]  /*0100*/  IMAD.MOV.U32 R10, RZ, RZ, c[0x0][0x1b4] ;  /* 0x00006d00ff0a7624 */ /* 0x000fe200078e00ff */
[----:B------:R-:W-:Y:S01]  /*0110*/  MOV R82, c[0x0][0x258] ;  /* 0x0000960000527a02 */ /* 0x000fe20000000f00 */
[----:B------:R-:W-:Y:S01]  /*0120*/  IMAD.MOV.U32 R16, RZ, RZ, c[0x0][0x1e4] ;  /* 0x00007900ff107624 */ /* 0x000fe200078e00ff */
[----:B------:R-:W-:Y:S01]  /*0130*/  MOV R84, c[0x0][0x228] ;  /* 0x00008a0000547a02 */ /* 0x000fe20000000f00 */
[----:B------:R-:W-:Y:S01]  /*0140*/  IMAD.MOV.U32 R80, RZ, RZ, c[0x0][0x25c] ;  /* 0x00009700ff507624 */ /* 0x000fe200078e00ff */
[----:B------:R-:W-:-:S05]  /*0150*/  MOV R85, c[0x0][0x22c] ;  /* 0x00008b0000557a02 */ /* 0x000fca0000000f00 */
[----:B------:R-:W-:Y:S05]  /*0160*/  @!P0 BRA `(.L_x_356) ;  /* 0x000001e000008947 */ /* 0x000fea0003800000 */
[----:B------:R-:W-:Y:S01]  /*0170*/  IMAD.MOV.U32 R0, RZ, RZ, c[0x0][0x160] ;  /* 0x00005800ff007624 */ /* 0x000fe200078e00ff */
[----:B------:R-:W-:Y:S01]  /*0180*/  MOV R9, c[0x0][0x16c] ;  /* 0x00005b0000097a02 */ /* 0x000fe20000000f00 */
[----:B------:R-:W-:Y:S01]  /*0190*/  IMAD.MOV.U32 R7, RZ, RZ, RZ ;  /* 0x000000ffff077224 */ /* 0x000fe200078e00ff */
[----:B------:R-:W-:Y:S02]  /*01a0*/  MOV R8, RZ ;  /* 0x000000ff00087202 */ /* 0x000fe40000000f00 */
[----:B------:R-:W-:Y:S01]  /*01b0*/  ISETP.NE.AND P0, PT, R0, 0x2, PT ;  /* 0x000000020000780c */ /* 0x000fe20003f05270 */
[----:B------:R-:W-:-:S12]  /*01c0*/  IMAD.MOV.U32 R0, RZ, RZ, c[0x0][0x178] ;  /* 0x00005e00ff007624 */ /* 0x000fd800078e00ff */
[----:B------:R-:W-:Y:S05]  /*01d0*/  @P0 BRA `(.L_x_357) ;  /* 0x0000021000000947 */ /* 0x000fea0003800000 */
[----:B-1----:R-:W-:Y:S01]  /*01e0*/  SHF.R.S32.HI R80, RZ, 0x1f, R109 ;  /* 0x0000001fff507819 */ /* 0x002fe2000001146d */
[----:B------:R-:W-:Y:S01]  /*01f0*/  IMAD.WIDE.U32 R2, R109, c[0x0][0x320], RZ ;  /* 0x0000c8006d027a25 */ /* 0x000fe200078e00ff */
[----:B------:R-:W-:Y:S02]  /*0200*/  MOV R12, c[0x0][0x2f8] ;  /* 0x0000be00000c7a02 */ /* 0x000fe40000000f00 */
[----:B------:R-:W-:Y:S01]  /*0210*/  MOV R18, c[0x0][0x300] ;  /* 0x0000c00000127a02 */ /* 0x000fe20000000f00 */
[C---:B------:R-:W-:Y:S01]  /*0220*/  IMAD R4, R80.reuse, c[0x0][0x320], RZ ;  /* 0x0000c80050047a24 */ /* 0x040fe200078e02ff */
[----:B------:R-:W-:Y:S01]  /*0230*/  MOV R82, c[0x0][0x308] ;  /* 0x0000c20000527a02 */ /* 0x000fe20000000f00 */
[----:B------:R-:W-:Y:S01]  /*0240*/  IMAD R10, R80, c[0x0][0x2f8], RZ ;  /* 0x0000be00500a7a24 */ /* 0x000fe200078e02ff */
[----:B------:R-:W-:Y:S01]  /*0250*/  LEA R84, P0, R2, c[0x0][0x228], 0x2 ;  /* 0x00008a0002547a11 */ /* 0x000fe200078010ff */
[C---:B------:R-:W-:Y:S02]  /*0260*/  IMAD R16, R80.reuse, c[0x0][0x300], RZ ;  /* 0x0000c00050107a24 */ /* 0x040fe400078e02ff */
[----:B------:R-:W-:-:S02]  /*0270*/  IMAD R80, R80, c[0x0][0x308], RZ ;  /* 0x0000c20050507a24 */ /* 0x000fc400078e02ff */
[C---:B------:R-:W-:Y:S02]  /*0280*/  IMAD R85, R109.reuse, c[0x0][0x324], R4 ;  /* 0x0000c9006d557a24 */ /* 0x040fe400078e0204 */
[----:B------:R-:W-:-:S03]  /*0290*/  IMAD.WIDE.U32 R12, R109, R12, c[0x0][0x1b0] ;  /* 0x00006c006d0c7625 */ /* 0x000fc600078e000c */
[----:B------:R-:W-:Y:S01]  /*02a0*/  IADD3 R85, R3, R85, RZ ;  /* 0x0000005503557210 */ /* 0x000fe20007ffe0ff */
[C---:B------:R-:W-:Y:S02]  /*02b0*/  IMAD R10, R109.reuse, c[0x0][0x2fc], R10 ;  /* 0x0000bf006d0a7a24 */ /* 0x040fe400078e020a */
[----:B------:R-:W-:Y:S01]  /*02c0*/  IMAD.WIDE.U32 R18, R109, R18, c[0x0][0x1e0] ;  /* 0x000078006d127625 */ /* 0x000fe200078e0012 */
[----:B------:R-:W-:Y:S02]  /*02d0*/  LEA.HI.X R85, R2, c[0x0][0x22c], R85, 0x2, P0 ;  /* 0x00008b0002557a11 */ /* 0x000fe400000f1455 */
[----:B------:R-:W-:Y:S01]  /*02e0*/  IADD3 R10, R13, R10, RZ ;  /* 0x0000000a0d0a7210 */ /* 0x000fe20007ffe0ff */
[C---:B------:R-:W-:Y:S02]  /*02f0*/  IMAD R16, R109.reuse, c[0x0][0x304], R16 ;  /* 0x0000c1006d107a24 */ /* 0x040fe400078e0210 */
[----:B------:R-:W-:-:S03]  /*0300*/  IMAD.WIDE.U32 R82, R109, R82, c[0x0][0x258] ;  /* 0x000096006d527625 */ /* 0x000fc600078e0052 */
[----:B------:R-:W-:Y:S01]  /*0310*/  IADD3 R16, R19, R16, RZ ;  /* 0x0000001013107210 */ /* 0x000fe20007ffe0ff */
[----:B------:R-:W-:-:S05]  /*0320*/  IMAD R80, R109, c[0x0][0x30c], R80 ;  /* 0x0000c3006d507a24 */ /* 0x000fca00078e0250 */
[----:B------:R-:W-:Y:S01]  /*0330*/  IADD3 R80, R83, R80, RZ ;  /* 0x0000005053507210 */ /* 0x000fe20007ffe0ff */
[----:B------:R-:W-:Y:S05]  /*0340*/  BRA `(.L_x_357) ;  /* 0x000000a000007947 */ /* 0x000fea0003800000 */
.L_x_356:
[C---:B-1----:R-:W-:Y:S01]  /*0350*/  IMAD R2, R109.reuse, c[0x0][0x344], RZ ;  /* 0x0000d1006d027a24 */ /* 0x042fe200078e02ff */
[C---:B------:R-:W-:Y:S01]  /*0360*/  IADD3 R0, R109.reuse, 0x1, RZ ;  /* 0x000000016d007810 */ /* 0x040fe20007ffe0ff */
[----:B------:R-:W-:-:S03]  /*0370*/  IMAD R8, R109, c[0x0][0x33c], RZ ;  /* 0x0000cf006d087a24 */ /* 0x000fc600078e02ff */
[----:B------:R-:W-:Y:S01]  /*0380*/  SHF.R.S32.HI R7, RZ, 0x1f, R2 ;  /* 0x0000001fff077819 */ /* 0x000fe20000011402 */
[C---:B------:R-:W-:Y:S02]  /*0390*/  IMAD R9, R0.reuse, c[0x0][0x33c], RZ ;  /* 0x0000cf0000097a24 */ /* 0x040fe400078e02ff */
[----:B------:R-:W-:Y:S01]  /*03a0*/  IMAD R0, R0, c[0x0][0x344], RZ ;  /* 0x0000d10000007a24 */ /* 0x000fe200078e02ff */
[----:B------:R-:W-:Y:S02]  /*03b0*/  LEA.HI R7, R7, R2, RZ, 0x5 ;  /* 0x0000000207077211 */ /* 0x000fe400078f28ff */
[----:B------:R-:W-:Y:S02]  /*03c0*/  IMNMX R9, R9, c[0x0][0x16c], PT ;  /* 0x00005b0009097a17 */ /* 0x000fe40003800200 */
[----:B------:R-:W-:Y:S02]  /*03d0*/  IMNMX R0, R0, c[0x0][0x178], PT ;  /* 0x00005e0000007a17 */ /* 0x000fe40003800200 */
[----:B------:R-:W-:-:S02]  /*03e0*/  SHF.R.S32.HI R7, RZ, 0x5, R7 ;  /* 0x00000005ff077819 */ /* 0x000fc40000011407 */
.L_x_357:
[----:B------:R-:W2:Y:S01]  /*03f0*/  S2R R108, SR_TID.X ;  /* 0x00000000006c7919 */ /* 0x000ea20000002100 */
[----:B------:R-:W-:Y:S01]  /*0400*/  SHF.R.S32.HI R11, RZ, 0x1f, R8 ;  /* 0x0000001fff0b7819 */ /* 0x000fe20000011408 */
[----:B------:R-:W-:Y:S01]  /*0410*/  ULDC UR5, c[0x0][0x164] ;  /* 0x0000590000057ab9 */ /* 0x000fe20000000800 */
[----:B------:R-:W-:Y:S01]  /*0420*/  SHF.R.S32.HI R6, RZ, 0x1f, R9 ;  /* 0x0000001fff067819 */ /* 0x000fe20000011409 */
[----:B------:R-:W-:Y:S01]  /*0430*/  USHF.L.U32 UR5, UR5, 0x5, URZ ;  /* 0x0000000505057899 */ /* 0x000fe2000800063f */
[----:B------:R-:W-:Y:S01]  /*0440*/  LEA.HI R11, R11, R8, RZ, 0x5 ;  /* 0x000000080b0b7211 */ /* 0x000fe200078f28ff */
[----:B------:R-:W-:Y:S01]  /*0450*/  ULDC UR4, c[0x0][0x168] ;  /* 0x00005a0000047ab9 */ /* 0x000fe20000000800 */
[----:B------:R-:W-:Y:S01]  /*0460*/  LEA.HI R6, R6, R9, RZ, 0x5 ;  /* 0x0000000906067211 */ /* 0x000fe200078f28ff */
[----:B------:R-:W-:Y:S01]  /*0470*/  USHF.L.U32 UR4, UR4, 0x5, URZ ;  /* 0x0000000504047899 */ /* 0x000fe2000800063f */
[----:B------:R-:W-:Y:S01]  /*0480*/  SHF.R.S32.HI R11, RZ, 0x5, R11 ;  /* 0x00000005ff0b7819 */ /* 0x000fe2000001140b */
[----:B------:R-:W-:Y:S01]  /*0490*/  ULDC.64 UR8, c[0x0][0x118] ;  /* 0x0000460000087ab9 */ /* 0x000fe20000000a00 */
[----:B------:R-:W-:-:S02]  /*04a0*/  SHF.R.S32.HI R6, RZ, 0x5, R6 ;  /* 0x00000005ff067819 */ /* 0x000fc40000011406 */
[----:B------:R-:W-:-:S03]  /*04b0*/  IADD3 R8, -R8, 0x3f, R9 ;  /* 0x0000003f08087810 */ /* 0x000fc60007ffe109 */
[----:B------:R-:W-:Y:S01]  /*04c0*/  IMAD.IADD R13, R6, 0x1, -R11 ;  /* 0x00000001060d7824 */ /* 0x000fe200078e0a0b */
[----:B------:R-:W-:-:S04]  /*04d0*/  IADD3 R9, R8, 0x3f, RZ ;  /* 0x0000003f08097810 */ /* 0x000fc80007ffe0ff */
[----:B------:R-:W-:Y:S02]  /*04e0*/  LEA.HI R28, R13, R13, RZ, 0x1 ;  /* 0x0000000d0d1c7211 */ /* 0x000fe400078f08ff */
[----:B------:R-:W-:Y:S02]  /*04f0*/  ISETP.GE.U32.AND P0, PT, R9, 0x7f, PT ;  /* 0x0000007f0900780c */ /* 0x000fe40003f06070 */
[----:B--2---:R-:W-:Y:S02]  /*0500*/  SHF.R.S32.HI R3, RZ, 0x1f, R108 ;  /* 0x0000001fff037819 */ /* 0x004fe4000001146c */
[----:B------:R-:W-:Y:S02]  /*0510*/  LOP3.LUT R28, R28, 0xfffffffe, RZ, 0xc0, !PT ;  /* 0xfffffffe1c1c7812 */ /* 0x000fe400078ec0ff */
[CC--:B------:R-:W-:Y:S02]  /*0520*/  LEA.HI R5, R3.reuse, R108.reuse, RZ, 0x5 ;  /* 0x0000006c03057211 */ /* 0x0c0fe400078f28ff */
[----:B------:R-:W-:Y:S01]  /*0530*/  LEA.HI R86, R3, R108, RZ, 0x6 ;  /* 0x0000006c03567211 */ /* 0x000fe200078f30ff */
[----:B------:R-:W-:Y:S01]  /*0540*/  IMAD.IADD R28, R13, 0x1, -R28 ;  /* 0x000000010d1c7824 */ /* 0x000fe200078e0a1c */
[----:B------:R-:W-:-:S02]  /*0550*/  LOP3.LUT R15, R5, 0xffffffe0, RZ, 0xc0, !PT ;  /* 0xffffffe0050f7812 */ /* 0x000fc400078ec0ff */
[----:B------:R-:W-:Y:S02]  /*0560*/  SHF.R.S32.HI R2, RZ, 0x5, R5 ;  /* 0x00000005ff027819 */ /* 0x000fe40000011405 */
[----:B------:R-:W-:Y:S01]  /*0570*/  ISETP.NE.AND P1, PT, R28, RZ, PT ;  /* 0x000000ff1c00720c */ /* 0x000fe20003f25270 */
[----:B------:R-:W-:Y:S01]  /*0580*/  IMAD.IADD R4, R108, 0x1, -R15 ;  /* 0x000000016c047824 */ /* 0x000fe200078e0a0f */
[----:B------:R-:W-:Y:S02]  /*0590*/  LEA.HI R5, R5, R2, RZ, 0x1 ;  /* 0x0000000205057211 */ /* 0x000fe400078f08ff */
[----:B------:R-:W-:Y:S02]  /*05a0*/  SEL R28, R28, 0x2, P1 ;  /* 0x000000021c1c7807 */ /* 0x000fe40000800000 */
[----:B------:R-:W-:Y:S02]  /*05b0*/  LEA.HI R14, R4, R4, RZ, 0x1 ;  /* 0x00000004040e7211 */ /* 0x000fe400078f08ff */
[----:B------:R-:W-:Y:S01]  /*05c0*/  LOP3.LUT R5, R5, 0xfffffffe, RZ, 0xc0, !PT ;  /* 0xfffffffe05057812 */ /* 0x000fe200078ec0ff */
[----:B------:R-:W-:Y:S01]  /*05d0*/  IMAD.IADD R9, R11, 0x1, R28 ;  /* 0x000000010b097824 */ /* 0x000fe200078e021c */
[----:B------:R-:W-:-:S02]  /*05e0*/  LOP3.LUT R3, R14, 0xfffffffe, RZ, 0xc0, !PT ;  /* 0xfffffffe0e037812 */ /* 0x000fc400078ec0ff */
[----:B------:R-:W-:Y:S01]  /*05f0*/  SHF.R.S32.HI R86, RZ, 0x6, R86 ;  /* 0x00000006ff567819 */ /* 0x000fe20000011456 */
[----:B------:R-:W-:Y:S01]  /*0600*/  IMAD.IADD R5, R2, 0x1, -R5 ;  /* 0x0000000102057824 */ /* 0x000fe200078e0a05 */
[----:B------:R-:W-:Y:S01]  /*0610*/  LOP3.LUT R2, R8, 0xffffffc0, RZ, 0xc0, !PT ;  /* 0xffffffc008027812 */ /* 0x000fe200078ec0ff */
[----:B------:R-:W-:Y:S01]  /*0620*/  IMAD.IADD R3, R4, 0x1, -R3 ;  /* 0x0000000104037824 */ /* 0x000fe200078e0a03 */
[----:B------:R-:W-:Y:S01]  /*0630*/  SHF.R.S32.HI R14, RZ, 0x1, R14 ;  /* 0x00000001ff0e7819 */ /* 0x000fe2000001140e */
[----:B------:R-:W-:Y:S01]  /*0640*/  IMAD R4, R5, 0x40, R4 ;  /* 0x0000004005047824 */ /* 0x000fe200078e0204 */
[----:B------:R-:W-:Y:S01]  /*0650*/  IMNMX R9, R6, R9, PT ;  /* 0x0000000906097217 */ /* 0x000fe20003800200 */
[----:B------:R-:W-:Y:S01]  /*0660*/  IMAD R3, R86, 0x2, R3 ;  /* 0x0000000256037824 */ /* 0x000fe200078e0203 */
[----:B------:R-:W-:Y:S01]  /*0670*/  ISETP.NE.AND P2, PT, R2, 0x40, PT ;  /* 0x000000400200780c */ /* 0x000fe20003f45270 */
[----:B------:R-:W-:Y:S02]  /*0680*/  IMAD.SHL.U32 R35, R4, 0x10, RZ ;  /* 0x0000001004237824 */ /* 0x000fe400078e00ff */
[----:B------:R-:W-:Y:S01]  /*0690*/  IMAD.IADD R32, R86, 0x1, R11 ;  /* 0x0000000156207824 */ /* 0x000fe200078e020b */
[----:B------:R-:W-:Y:S01]  /*06a0*/  LEA.HI R30, R3, R3, RZ, 0x1 ;  /* 0x00000003031e7211 */ /* 0x000fe200078f08ff */
[----:B------:R-:W-:-:S02]  /*06b0*/  IMAD R22, R22, 0x800, R35 ;  /* 0x0000080016167824 */ /* 0x000fc400078e0223 */
[----:B------:R-:W-:Y:S01]  /*06c0*/  IMAD R14, R5, 0x20, R14 ;  /* 0x00000020050e7824 */ /* 0x000fe200078e020e */
[----:B------:R-:W-:Y:S01]  /*06d0*/  ISETP.GE.AND P5, PT, R32, R9, PT ;  /* 0x000000092000720c */ /* 0x000fe20003fa6270 */
[----:B------:R-:W-:Y:S01]  /*06e0*/  IMAD R34, R110, 0x800, R35 ;  /* 0x000008006e227824 */ /* 0x000fe200078e0223 */
[----:B------:R-:W-:Y:S02]  /*06f0*/  IADD3 R2, R22, 0x200, RZ ;  /* 0x0000020016027810 */ /* 0x000fe40007ffe0ff */
[C---:B------:R-:W-:Y:S01]  /*0700*/  LOP3.LUT R6, R30.reuse, 0xfffffffe, RZ, 0xc0, !PT ;  /* 0xfffffffe1e067812 */ /* 0x040fe200078ec0ff */
[----:B------:R-:W-:Y:S01]  /*0710*/  IMAD.SHL.U32 R30, R30, 0x4, RZ ;  /* 0x000000041e1e7824 */ /* 0x000fe200078e00ff */
[C---:B------:R-:W-:Y:S02]  /*0720*/  ISETP.GE.AND P1, PT, R2.reuse, UR5, PT ;  /* 0x0000000502007c0c */ /* 0x040fe4000bf26270 */
[----:B------:R-:W-:Y:S01]  /*0730*/  ISETP.LT.AND P6, PT, R2, UR5, !P5 ;  /* 0x0000000502007c0c */ /* 0x000fe2000efc1270 */
[----:B------:R-:W-:Y:S01]  /*0740*/  IMAD.IADD R6, R3, 0x1, -R6 ;  /* 0x0000000103067824 */ /* 0x000fe200078e0a06 */
[----:B------:R-:W-:-:S02]  /*0750*/  SHF.R.S32.HI R13, RZ, 0x1f, R32 ;  /* 0x0000001fff0d7819 */ /* 0x000fc40000011420 */
[----:B------:R-:W-:Y:S02]  /*0760*/  IADD3 R2, R14, 0x10, RZ ;  /* 0x000000100e027810 */ /* 0x000fe40007ffe0ff */
[----:B------:R-:W-:Y:S01]  /*0770*/  ISETP.GE.AND P4, PT, R22, UR5, PT ;  /* 0x0000000516007c0c */ /* 0x000fe2000bf86270 */
[C---:B------:R-:W-:Y:S01]  /*0780*/  IMAD R11, R13.reuse, c[0x0][0x190], RZ ;  /* 0x000064000d0b7a24 */ /* 0x040fe200078e02ff */
[----:B------:R-:W-:Y:S01]  /*0790*/  IADD3 R3, R34, 0x200, RZ ;  /* 0x0000020022037810 */ /* 0x000fe20007ffe0ff */
[----:B------:R-:W-:Y:S01]  /*07a0*/  IMAD R13, R13, c[0x0][0x1c0], RZ ;  /* 0x000070000d0d7a24 */ /* 0x000fe200078e02ff */
[----:B------:R-:W-:Y:S01]  /*07b0*/  SHF.R.S32.HI R19, RZ, 0x1f, R2 ;  /* 0x0000001fff137819 */ /* 0x000fe20000011402 */
[C---:B------:R-:W-:Y:S01]  /*07c0*/  IMAD R11, R32.reuse, c[0x0][0x194], R11 ;  /* 0x00006500200b7a24 */ /* 0x040fe200078e020b */
[----:B------:R-:W-:Y:S01]  /*07d0*/  SHF.R.S32.HI R35, RZ, 0x1f, R34 ;  /* 0x0000001fff237819 */ /* 0x000fe20000011422 */
[----:B------:R-:W-:Y:S01]  /*07e0*/  IMAD R13, R32, c[0x0][0x1c4], R13 ;  /* 0x00007100200d7a24 */ /* 0x000fe200078e020d */
[----:B------:R-:W-:-:S02]  /*07f0*/  SHF.R.S32.HI R23, RZ, 0x1f, R22 ;  /* 0x0000001fff177819 */ /* 0x000fc40000011416 */
[----:B------:R-:W-:Y:S02]  /*0800*/  SEL R36, RZ, 0x1, P4 ;  /* 0x00000001ff247807 */ /* 0x000fe40002000000 */
[----:B------:R-:W-:Y:S02]  /*0810*/  ISETP.LT.AND P3, PT, R22, UR5, !P5 ;  /* 0x0000000516007c0c */ /* 0x000fe4000ef61270 */
[----:B------:R-:W-:Y:S02]  /*0820*/  ISETP.LT.AND P4, PT, R3, UR4, !P5 ;  /* 0x0000000403007c0c */ /* 0x000fe4000ef81270 */
[----:B------:R-:W-:Y:S02]  /*0830*/  LEA.HI R19, R19, R2, RZ, 0x2 ;  /* 0x0000000213137211 */ /* 0x000fe400078f10ff */
[----:B------:R-:W-:Y:S02]  /*0840*/  SEL R61, RZ, 0xffffffff, P1 ;  /* 0xffffffffff3d7807 */ /* 0x000fe40000800000 */
[----:B------:R-:W-:-:S02]  /*0850*/  ISETP.GE.AND P1, PT, R34, UR4, PT ;  /* 0x0000000422007c0c */ /* 0x000fc4000bf26270 */
[----:B------:R-:W-:Y:S01]  /*0860*/  ISETP.LT.AND P5, PT, R34, UR4, !P5 ;  /* 0x0000000422007c0c */ /* 0x000fe2000efa1270 */
[C---:B------:R-:W-:Y:S01]  /*0870*/  IMAD.WIDE.U32 R34, R32.reuse, c[0x0][0x1c0], R34 ;  /* 0x0000700020227a25 */ /* 0x040fe200078e0022 */
[----:B------:R-:W-:Y:S02]  /*0880*/  LOP3.LUT R21, R19, 0x7ffffffc, RZ, 0xc0, !PT ;  /* 0x7ffffffc13157812 */ /* 0x000fe400078ec0ff */
[----:B------:R-:W-:Y:S01]  /*0890*/  SEL R26, RZ, 0x1, !P3 ;  /* 0x00000001ff1a7807 */ /* 0x000fe20005800000 */
[----:B------:R-:W-:Y:S01]  /*08a0*/  IMAD.WIDE.U32 R32, R32, c[0x0][0x190], R22 ;  /* 0x0000640020207a25 */ /* 0x000fe200078e0016 */
[----:B------:R-:W-:Y:S02]  /*08b0*/  ISETP.GE.AND P3, PT, R3, UR4, PT ;  /* 0x0000000403007c0c */ /* 0x000fe4000bf66270 */
[----:B------:R-:W-:Y:S01]  /*08c0*/  SEL R3, RZ, 0x1, P1 ;  /* 0x00000001ff037807 */ /* 0x000fe20000800000 */
[----:B------:R-:W-:Y:S01]  /*08d0*/  IMAD.MOV.U32 R22, RZ, RZ, c[0x0][0x1d8] ;  /* 0x00007600ff167624 */ /* 0x000fe200078e00ff */
[----:B------:R-:W-:Y:S01]  /*08e0*/  SEL R17, RZ, 0xffffffff, !P6 ;  /* 0xffffffffff117807 */ /* 0x000fe20007000000 */
[----:B------:R-:W-:Y:S01]  /*08f0*/  IMAD.IADD R21, R2, 0x1, -R21 ;  /* 0x0000000102157824 */ /* 0x000fe200078e0a15 */
[----:B------:R-:W-:Y:S01]  /*0900*/  SEL R24, RZ, 0x1, !P5 ;  /* 0x00000001ff187807 */ /* 0x000fe20006800000 */
[----:B------:R-:W-:Y:S01]  /*0910*/  IMAD.IADD R13, R35, 0x1, R13 ;  /* 0x00000001230d7824 */ /* 0x000fe200078e020d */
[----:B------:R-:W-:Y:S01]  /*0920*/  IADD3 R22, P6, P5, R34, c[0x0][0x1d0], -R22 ;  /* 0x0000740022167a10 */ /* 0x000fe20007dde816 */
[----:B------:R-:W-:Y:S01]  /*0930*/  IMAD.MOV.U32 R2, RZ, RZ, c[0x0][0x1dc] ;  /* 0x00007700ff027624 */ /* 0x000fe200078e00ff */
[----:B------:R-:W-:Y:S01]  /*0940*/  IADD3 R20, P1, R18, R34, RZ ;  /* 0x0000002212147210 */ /* 0x000fe20007f3e0ff */
[----:B------:R-:W-:Y:S01]  /*0950*/  IMAD.MOV.U32 R34, RZ, RZ, c[0x0][0x1a8] ;  /* 0x00006a00ff227624 */ /* 0x000fe200078e00ff */
[----:B------:R-:W-:Y:S01]  /*0960*/  SEL R60, RZ, 0xffffffff, P3 ;  /* 0xffffffffff3c7807 */ /* 0x000fe20001800000 */
[----:B------:R-:W-:Y:S01]  /*0970*/  IMAD.IADD R11, R33, 0x1, R11 ;  /* 0x00000001210b7824 */ /* 0x000fe200078e020b */
[----:B------:R-:W-:Y:S01]  /*0980*/  SEL R15, RZ, 0xffffffff, !P4 ;  /* 0xffffffffff0f7807 */ /* 0x000fe20006000000 */
[----:B------:R-:W-:Y:S01]  /*0990*/  IMAD.SHL.U32 R17, R17, 0x2, RZ ;  /* 0x0000000211117824 */ /* 0x000fe200078e00ff */
[----:B------:R-:W-:Y:S01]  /*09a0*/  IADD3 R34, P4, P3, R32, c[0x0][0x1a0], -R34 ;  /* 0x0000680020227a10 */ /* 0x000fe20007b9e822 */
[----:B------:R-:W-:Y:S01]  /*09b0*/  IMAD.SHL.U32 R61, R61, 0x2, RZ ;  /* 0x000000023d3d7824 */ /* 0x000fe200078e00ff */
[----:B------:R-:W-:Y:S01]  /*09c0*/  IADD3.X R23, R13, c[0x0][0x1d4], ~R2, P6, P5 ;  /* 0x000075000d177a10 */ /* 0x000fe200037eac02 */
[----:B------:R-:W-:Y:S01]  /*09d0*/  IMAD.SHL.U32 R60, R60, 0x2, RZ ;  /* 0x000000023c3c7824 */ /* 0x000fe200078e00ff */
[----:B------:R-:W-:Y:S01]  /*09e0*/  IADD3 R32, P6, R12, R32, RZ ;  /* 0x000000200c207210 */ /* 0x000fe20007fde0ff */
[----:B------:R-:W-:Y:S01]  /*09f0*/  IMAD.SHL.U32 R15, R15, 0x2, RZ ;  /* 0x000000020f0f7824 */ /* 0x000fe200078e00ff */
[----:B------:R-:W-:Y:S01]  /*0a00*/  SHF.R.S32.HI R9, RZ, 0x1f, R14 ;  /* 0x0000001fff097819 */ /* 0x000fe2000001140e */
[----:B------:R-:W-:Y:S01]  /*0a10*/  IMAD R21, R21, 0x2, R6 ;  /* 0x0000000215157824 */ /* 0x000fe200078e0206 */
[----:B------:R-:W-:Y:S01]  /*0a20*/  LOP3.LUT R17, R17, 0x2, R26, 0xe2, !PT ;  /* 0x0000000211117812 */ /* 0x000fe200078ee21a */
[----:B------:R-:W-:Y:S01]  /*0a30*/  IMAD.X R33, R10, 0x1, R11, P6 ;  /* 0x000000010a217824 */ /* 0x000fe200030e060b */
[----:B------:R-:W-:Y:S01]  /*0a40*/  ISETP.NE.U32.AND P6, PT, RZ, c[0x0][0x2c8], PT ;  /* 0x0000b200ff007a0c */ /* 0x000fe20003fc5070 */
[----:B------:R-:W-:Y:S01]  /*0a50*/  IMAD.WIDE.U32 R22, R28, c[0x0][0x1c0], R22 ;  /* 0x000070001c167a25 */ /* 0x000fe200078e0016 */
[----:B------:R-:W-:-:S02]  /*0a60*/  LEA.HI R2, R9, R14, RZ, 0x2 ;  /* 0x0000000e09027211 */ /* 0x000fc400078f10ff */
[----:B------:R-:W-:Y:S02]  /*0a70*/  ISETP.NE.AND.EX P6, PT, RZ, c[0x0][0x2cc], PT, P6 ;  /* 0x0000b300ff007a0c */ /* 0x000fe40003fc5360 */
[----:B------:R-:W-:Y:S02]  /*0a80*/  LOP3.LUT R25, R2, 0x7ffffffc, RZ, 0xc0, !PT ;  /* 0x7ffffffc02197812 */ /* 0x000fe400078ec0ff */
[--C-:B------:R-:W-:Y:S02]  /*0a90*/  SHF.R.S32.HI R27, RZ, 0x2, R2.reuse ;  /* 0x00000002ff1b7819 */ /* 0x100fe40000011402 */
[----:B------:R-:W-:Y:S01]  /*0aa0*/  SHF.R.S32.HI R2, RZ, 0x1f, R2 ;  /* 0x0000001fff027819 */ /* 0x000fe20000011402 */
[----:B------:R-:W-:Y:S01]  /*0ab0*/  IMAD.IADD R25, R14, 0x1, -R25 ;  /* 0x000000010e197824 */ /* 0x000fe200078e0a19 */
[----:B------:R-:W-:Y:S02]  /*0ac0*/  LOP3.LUT R61, R61, 0x2, R36, 0xe2, !PT ;  /* 0x000000023d3d7812 */ /* 0x000fe400078ee224 */
[----:B------:R-:W-:Y:S01]  /*0ad0*/  LEA.HI R2, R2, R27, RZ, 0x2 ;  /* 0x0000001b02027211 */ /* 0x000fe200078f10ff */
[----:B------:R-:W-:Y:S01]  /*0ae0*/  IMAD R25, R25, 0x2, R6 ;  /* 0x0000000219197824 */ /* 0x000fe200078e0206 */
[----:B------:R-:W-:Y:S01]  /*0af0*/  LOP3.LUT R60, R60, 0x2, R3, 0xe2, !PT ;  /* 0x000000023c3c7812 */ /* 0x000fe200078ee203 */
[----:B------:R-:W-:Y:S01]  /*0b00*/  @P6 IMAD.MOV.U32 R100, RZ, RZ, c[0x0][0x2c8] ;  /* 0x0000b200ff646624 */ /* 0x000fe200078e00ff */
[----:B------:R-:W-:Y:S01]  /*0b10*/  LOP3.LUT R2, R2, 0xffffffc, RZ, 0xc0, !PT ;  /* 0x0ffffffc02027812 */ /* 0x000fe200078ec0ff */
[----:B------:R-:W-:Y:S01]  /*0b20*/  @P6 IMAD.MOV.U32 R101, RZ, RZ, c[0x0][0x2cc] ;  /* 0x0000b300ff656624 */ /* 0x000fe200078e00ff */
[----:B------:R-:W-:-:S02]  /*0b30*/  SHF.R.S32.HI R26, RZ, 0x1f, R25 ;  /* 0x0000001fff1a7819 */ /* 0x000fc40000011419 */
[----:B------:R-:W-:Y:S01]  /*0b40*/  LOP3.LUT R15, R15, 0x2, R24, 0xe2, !PT ;  /* 0x000000020f0f7812 */ /* 0x000fe200078ee218 */
[----:B------:R-:W-:Y:S01]  /*0b50*/  IMAD.MOV.U32 R24, RZ, RZ, c[0x0][0x1ac] ;  /* 0x00006b00ff187624 */ /* 0x000fe200078e00ff */
[----:B------:R-:W-:Y:S01]  /*0b60*/  LEA.HI R26, R26, R25, RZ, 0x2 ;  /* 0x000000191a1a7211 */ /* 0x000fe200078f10ff */
[----:B------:R2:W5:Y:S01]  /*0b70*/  @P6 LDG.E R100, [R100.64] ;  /* 0x0000000864646981 */ /* 0x000562000c1e1900 */
[----:B------:R-:W-:Y:S01]  /*0b80*/  SHF.R.S32.HI R3, RZ, 0x1f, R28 ;  /* 0x0000001fff037819 */ /* 0x000fe2000001141c */
[----:B------:R-:W-:Y:S01]  /*0b90*/  IMAD.IADD R2, R27, 0x1, -R2 ;  /* 0x000000011b027824 */ /* 0x000fe200078e0a02 */
[----:B------:R-:W-:Y:S02]  /*0ba0*/  LOP3.LUT R26, R26, 0xfffffffc, RZ, 0xc0, !PT ;  /* 0xfffffffc1a1a7812 */ /* 0x000fe400078ec0ff */
[----:B------:R-:W-:Y:S01]  /*0bb0*/  SEL R61, R61, RZ, P2 ;  /* 0x000000ff3d3d7207 */ /* 0x000fe20001000000 */
[----:B------:R-:W-:Y:S01]  /*0bc0*/  IMAD R9, R3, c[0x0][0x190], RZ ;  /* 0x0000640003097a24 */ /* 0x000fe200078e02ff */
[----:B------:R-:W-:Y:S01]  /*0bd0*/  IADD3.X R35, R11, c[0x0][0x1a4], ~R24, P4, P3 ;  /* 0x000069000b237a10 */ /* 0x000fe200027e6c18 */
[----:B------:R-:W-:Y:S01]  /*0be0*/  IMAD.IADD R25, R25, 0x1, -R26 ;  /* 0x0000000119197824 */ /* 0x000fe200078e0a1a */
[--C-:B------:R-:W-:Y:S01]  /*0bf0*/  SHF.R.S32.HI R24, RZ, 0x2, R19.reuse ;  /* 0x00000002ff187819 */ /* 0x100fe20000011413 */
[----:B------:R-:W-:Y:S01]  /*0c00*/  IMAD R3, R3, c[0x0][0x1c0], RZ ;  /* 0x0000700003037a24 */ /* 0x000fe200078e02ff */
[----:B------:R-:W-:Y:S01]  /*0c10*/  SHF.R.S32.HI R19, RZ, 0x1f, R19 ;  /* 0x0000001fff137819 */ /* 0x000fe20000011413 */
[----:B------:R-:W-:Y:S01]  /*0c20*/  IMAD R9, R28, c[0x0][0x194], R9 ;  /* 0x000065001c097a24 */ /* 0x000fe200078e0209 */
[----:B------:R-:W-:Y:S01]  /*0c30*/  LOP3.LUT R25, R25, R2, RZ, 0x3c, !PT ;  /* 0x0000000219197212 */ /* 0x000fe200078e3cff */
[----:B------:R-:W-:Y:S01]  /*0c40*/  IMAD.SHL.U32 R2, R61, 0x8, RZ ;  /* 0x000000083d027824 */ /* 0x000fe200078e00ff */
[----:B------:R-:W-:Y:S01]  /*0c50*/  SEL R60, R60, RZ, P2 ;  /* 0x000000ff3c3c7207 */ /* 0x000fe20001000000 */
[C---:B------:R-:W-:Y:S01]  /*0c60*/  IMAD R3, R28.reuse, c[0x0][0x1c4], R3 ;  /* 0x000071001c037a24 */ /* 0x040fe200078e0203 */
[----:B------:R-:W-:Y:S01]  /*0c70*/  SEL R17, R17, RZ, P0 ;  /* 0x000000ff11117207 */ /* 0x000fe20000000000 */
[----:B------:R-:W-:Y:S01]  /*0c80*/  IMAD.WIDE.U32 R28, R28, c[0x0][0x190], R34 ;  /* 0x000064001c1c7a25 */ /* 0x000fe200078e0022 */
[----:B------:R-:W-:-:S02]  /*0c90*/  SHF.R.S32.HI R34, RZ, 0x1f, R21 ;  /* 0x0000001fff227819 */ /* 0x000fc40000011415 */
[----:B------:R-:W-:Y:S01]  /*0ca0*/  LOP3.LUT P3, RZ, R2, 0x10, RZ, 0xc0, !PT ;  /* 0x0000001002ff7812 */ /* 0x000fe2000786c0ff */
[----:B------:R-:W-:Y:S01]  /*0cb0*/  IMAD.SHL.U32 R31, R61, 0x10, RZ ;  /* 0x000000103d1f7824 */ /* 0x000fe200078e00ff */
[----:B------:R-:W-:Y:S01]  /*0cc0*/  LEA.HI R2, R19, R24, RZ, 0x2 ;  /* 0x0000001813027211 */ /* 0x000fe200078f10ff */
[----:B------:R-:W-:Y:S01]  /*0cd0*/  IMAD.SHL.U32 R11, R60, 0x8, RZ ;  /* 0x000000083c0b7824 */ /* 0x000fe200078e00ff */
[----:B------:R-:W-:Y:S02]  /*0ce0*/  LEA.HI R19, R34, R21, RZ, 0x2 ;  /* 0x0000001522137211 */ /* 0x000fe400078f10ff */
[----:B------:R-:W-:Y:S02]  /*0cf0*/  LOP3.LUT P4, RZ, R31, 0x10, RZ, 0xc0, !PT ;  /* 0x000000101fff7812 */ /* 0x000fe4000788c0ff */
[----:B------:R-:W-:Y:S02]  /*0d00*/  LOP3.LUT R31, R2, 0xffffffc, RZ, 0xc0, !PT ;  /* 0x0ffffffc021f7812 */ /* 0x000fe400078ec0ff */
[----:B------:R-:W-:-:S02]  /*0d10*/  LOP3.LUT R2, R30, 0xfffffff8, RZ, 0xc0, !PT ;  /* 0xfffffff81e027812 */ /* 0x000fc400078ec0ff */
[----:B------:R-:W-:Y:S01]  /*0d20*/  LOP3.LUT R30, R19, 0xfffffffc, RZ, 0xc0, !PT ;  /* 0xfffffffc131e7812 */ /* 0x000fe200078ec0ff */
[----:B------:R-:W-:Y:S01]  /*0d30*/  IMAD.SHL.U32 R19, R60, 0x10, RZ ;  /* 0x000000103c137824 */ /* 0x000fe200078e00ff */
[----:B------:R-:W-:Y:S01]  /*0d40*/  IADD3 R26, R25, R26, R2 ;  /* 0x0000001a191a7210 */ /* 0x000fe20007ffe002 */
[----:B------:R-:W-:Y:S01]  /*0d50*/  IMAD.IADD R31, R24, 0x1, -R31 ;  /* 0x00000001181f7824 */ /* 0x000fe200078e0a1f */
[----:B------:R-:W-:Y:S01]  /*0d60*/  SEL R15, R15, RZ, P0 ;  /* 0x000000ff0f0f7207 */ /* 0x000fe20000000000 */
[----:B------:R-:W-:Y:S01]  /*0d70*/  IMAD.IADD R34, R21, 0x1, -R30 ;  /* 0x0000000115227824 */ /* 0x000fe200078e0a1e */
[----:B------:R-:W-:Y:S01]  /*0d80*/  LOP3.LUT P2, RZ, R19, 0x10, RZ, 0xc0, !PT ;  /* 0x0000001013ff7812 */ /* 0x000fe2000784c0ff */
[C---:B------:R-:W-:Y:S02]  /*0d90*/  IMAD.SHL.U32 R19, R17.reuse, 0x10, RZ ;  /* 0x0000001011137824 */ /* 0x040fe400078e00ff */
[----:B------:R-:W-:Y:S01]  /*0da0*/  IMAD.SHL.U32 R17, R17, 0x8, RZ ;  /* 0x0000000811117824 */ /* 0x000fe200078e00ff */
[----:B------:R-:W-:Y:S01]  /*0db0*/  LOP3.LUT R31, R34, R31, RZ, 0x3c, !PT ;  /* 0x0000001f221f7212 */ /* 0x000fe200078e3cff */
[----:B------:R-:W-:Y:S01]  /*0dc0*/  IMAD R26, R27, 0x30, R26 ;  /* 0x000000301b1a7824 */ /* 0x000fe200078e021a */
[----:B------:R-:W-:Y:S01]  /*0dd0*/  LOP3.LUT P5, RZ, R19, 0x10, RZ, 0xc0, !PT ;  /* 0x0000001013ff7812 */ /* 0x000fe200078ac0ff */
[----:B------:R-:W-:Y:S01]  /*0de0*/  IMAD.SHL.U32 R19, R15, 0x10, RZ ;  /* 0x000000100f137824 */ /* 0x000fe200078e00ff */
[----:B------:R-:W-:Y:S01]  /*0df0*/  IADD3 R31, R31, R30, R2 ;  /* 0x0000001e1f1f7210 */ /* 0x000fe20007ffe002 */
[----:B------:R-:W-:Y:S01]  /*0e00*/  IMAD.X R21, R16, 0x1, R13, P1 ;  /* 0x0000000110157824 */ /* 0x000fe200008e060d */
[----:B------:R-:W-:Y:S01]  /*0e10*/  LOP3.LUT P0, RZ, R17, 0x10, RZ, 0xc0, !PT ;  /* 0x0000001011ff7812 */ /* 0x000fe2000780c0ff */
[----:B------:R-:W-:Y:S01]  /*0e20*/  IMAD.SHL.U32 R83, R26, 0x10, RZ ;  /* 0x000000101a537824 */ /* 0x000fe200078e00ff */
[----:B------:R-:W-:Y:S01]  /*0e30*/  LOP3.LUT P1, RZ, R19, 0x10, RZ, 0xc0, !PT ;  /* 0x0000001013ff7812 */ /* 0x000fe2000782c0ff */
[----:B------:R-:W-:-:S02]  /*0e40*/  IMAD R31, R24, 0x30, R31 ;  /* 0x00000030181f7824 */ /* 0x000fc400078e021f */
[----:B------:R-:W-:Y:S02]  /*0e50*/  IMAD.SHL.U32 R15, R15, 0x8, RZ ;  /* 0x000000080f0f7824 */ /* 0x000fe400078e00ff */
[----:B------:R-:W-:Y:S02]  /*0e60*/  IMAD.SHL.U32 R81, R31, 0x10, RZ ;  /* 0x000000101f517824 */ /* 0x000fe400078e00ff */
[----:B------:R-:W-:Y:S01]  /*0e70*/  @!PT LDS RZ, [RZ] ;  /* 0x00000000fffff984 */ /* 0x000fe20000000800 */
[----:B------:R-:W-:Y:S01]  /*0e80*/  @!PT LDS RZ, [RZ] ;  /* 0x00000000fffff984 */ /* 0x000fe20000000800 */
[----:B------:R-:W-:Y:S01]  /*0e90*/  @!PT LDS RZ, [RZ] ;  /* 0x00000000fffff984 */ /* 0x000fe20000000800 */
[----:B------:R3:W-:Y:S01]  /*0ea0*/  LDGSTS.E.BYPASS.LTC128B.128 [R83], [R32.64], P5 ;  /* 0x0000000020537fae */ /* 0x0007e2000a901d48 */
[----:B------:R-:W-:-:S03]  /*0eb0*/  LOP3.LUT P5, RZ, R15, 0x10, RZ, 0xc0, !PT ;  /* 0x000000100fff7812 */ /* 0x000fc600078ac0ff */
[----:B------:R3:W-:Y:S01]  /*0ec0*/  LDGSTS.E.BYPASS.LTC128B.128 [R81], [R32.64+0x200], P0 ;  /* 0x0000020020517fae */ /* 0x0007e20008101d48 */
[----:B------:R-:W-:-:S03]  /*0ed0*/  IADD3 R12, P0, R12, R28, RZ ;  /* 0x0000001c0c0c7210 */ /* 0x000fc60007f1e0ff */
[----:B------:R4:W-:Y:S01]  /*0ee0*/  LDGSTS.E.BYPASS.LTC128B.128 [R83+0x3000], [R20.64], P1 ;  /* 0x0300000014537fae */ /* 0x0009e20008901d48 */
[----:B------:R-:W-:Y:S02]  /*0ef0*/  IADD3.X R13, R10, R29, R9, P0, !PT ;  /* 0x0000001d0a0d7210 */ /* 0x000fe400007fe409 */
[----:B------:R-:W-:Y:S02]  /*0f00*/  IADD3 R10, P0, R18, R22, RZ ;  /* 0x00000016120a7210 */ /* 0x000fe40007f1e0ff */
[----:B------:R-:W-:Y:S01]  /*0f10*/  LOP3.LUT P1, RZ, R11, 0x10, RZ, 0xc0, !PT ;  /* 0x000000100bff7812 */ /* 0x000fe2000782c0ff */
[----:B------:R-:W-:Y:S01]  /*0f20*/  IMAD.SHL.U32 R19, R108, 0x2, RZ ;  /* 0x000000026c137824 */ /* 0x000fe200078e00ff */
[----:B------:R-:W-:Y:S01]  /*0f30*/  IADD3.X R11, R16, R23, R3, P0, !PT ;  /* 0x00000017100b7210 */ /* 0x000fe200007fe403 */
[----:B------:R-:W-:Y:S01]  /*0f40*/  IMAD.SHL.U32 R77, R108, 0x2, RZ ;  /* 0x000000026c4d7824 */ /* 0x000fe200078e00ff */
[----:B------:R-:W-:Y:S02]  /*0f50*/  SHF.R.S32.HI R9, RZ, 0x1f, R0 ;  /* 0x0000001fff097819 */ /* 0x000fe40000011400 */
[----:B------:R-:W-:Y:S01]  /*0f60*/  SHF.R.U32.HI R78, RZ, 0x2, R108 ;  /* 0x00000002ff4e7819 */ /* 0x000fe2000001166c */
[----:B------:R-:W-:Y:S01]  /*0f70*/  IMAD R17, R5, 0x20, R14 ;  /* 0x0000002005117824 */ /* 0x000fe200078e020e */
[----:B------:R-:W-:Y:S01]  /*0f80*/  SHF.R.U32.HI R16, RZ, 0x4, R108 ;  /* 0x00000004ff107819 */ /* 0x000fe2000001166c */
[----:B------:R4:W-:Y:S01]  /*0f90*/  LDGSTS.E.BYPASS.LTC128B.128 [R81+0x3000], [R20.64+0x200], P5 ;  /* 0x0300020014517fae */ /* 0x0009e2000a901d48 */
[----:B------:R-:W-:-:S02]  /*0fa0*/  LEA.HI R9, R9, R0, RZ, 0x5 ;  /* 0x0000000009097211 */ /* 0x000fc400078f28ff */
[----:B------:R-:W-:Y:S01]  /*0fb0*/  SHF.R.S32.HI R3, RZ, 0x1f, R8 ;  /* 0x0000001fff037819 */ /* 0x000fe20000011408 */
[----:B------:R-:W0:Y:S01]  /*0fc0*/  LDGDEPBAR ;  /* 0x00000000000079af */ /* 0x000e220000000000 */
[----:B------:R-:W-:Y:S02]  /*0fd0*/  LOP3.LUT R16, R16, 0x1, RZ, 0xc0, !PT ;  /* 0x0000000110107812 */ /* 0x000fe400078ec0ff */
[----:B------:R-:W-:Y:S01]  /*0fe0*/  SHF.R.U32.HI R0, RZ, 0x3, R108 ;  /* 0x00000003ff007819 */ /* 0x000fe2000001166c */
[----:B------:R1:W-:Y:S01]  /*0ff0*/  LDGSTS.E.BYPASS.LTC128B.128 [R83+0x100], [R12.64], P4 ;  /* 0x001000000c537fae */ /* 0x0003e2000a101d48 */
[----:B------:R-:W-:Y:S02]  /*1000*/  ISETP.GE.AND P0, PT, R8, 0x40, PT ;  /* 0x000000400800780c */ /* 0x000fe40003f06270 */
[----:B------:R-:W-:Y:S01]  /*1010*/  LEA.HI R8, R3, R8, RZ, 0x6 ;  /* 0x0000000803087211 */ /* 0x000fe200078f30ff */
[----:B------:R1:W-:Y:S01]  /*1020*/  LDGSTS.E.BYPASS.LTC128B.128 [R81+0x100], [R12.64+0x200], P3 ;  /* 0x001002000c517fae */ /* 0x0003e20009901d48 */
[----:B------:R-:W-:-:S02]  /*1030*/  LOP3.LUT R19, R19, 0x2, R16, 0xe2, !PT ;  /* 0x0000000213137812 */ /* 0x000fc400078ee210 */
[----:B------:R-:W-:Y:S01]  /*1040*/  LOP3.LUT R3, R108, 0x4, RZ, 0xc0, !PT ;  /* 0x000000046c037812 */ /* 0x000fe200078ec0ff */
[----:B------:R1:W-:Y:S01]  /*1050*/  LDGSTS.E.BYPASS.LTC128B.128 [R83+0x3100], [R10.64], P2 ;  /* 0x031000000a537fae */ /* 0x0003e20009101d48 */
[----:B------:R-:W-:Y:S02]  /*1060*/  LOP3.LUT R0, R0, 0x2, RZ, 0xc0, !PT ;  /* 0x0000000200007812 */ /* 0x000fe400078ec0ff */
[----:B------:R-:W-:Y:S01]  /*1070*/  LOP3.LUT R15, R108, 0x8, RZ, 0xc0, !PT ;  /* 0x000000086c0f7812 */ /* 0x000fe200078ec0ff */
[----:B------:R1:W-:Y:S01]  /*1080*/  LDGSTS.E.BYPASS.LTC128B.128 [R81+0x3100], [R10.64+0x200], P1 ;  /* 0x031002000a517fae */ /* 0x0003e20008901d48 */
[----:B------:R-:W-:Y:S02]  /*1090*/  LOP3.LUT R16, R77, 0x2, RZ, 0xc0, !PT ;  /* 0x000000024d107812 */ /* 0x000fe400078ec0ff */
[----:B------:R-:W-:Y:S01]  /*10a0*/  LOP3.LUT R78, R78, 0x3, RZ, 0xc0, !PT ;  /* 0x000000034e4e7812 */ /* 0x000fe200078ec0ff */
[----:B------:R-:W0:Y:S01]  /*10b0*/  LDGDEPBAR ;  /* 0x00000000000079af */ /* 0x000e220000000000 */
[----:B------:R-:W-:-:S02]  /*10c0*/  LEA.HI R0, R3, R0, RZ, 0x1e ;  /* 0x0000000003007211 */ /* 0x000fc400078ff0ff */
[----:B------:R-:W-:Y:S02]  /*10d0*/  LEA.HI R15, R15, R16, RZ, 0x1d ;  /* 0x000000100f0f7211 */ /* 0x000fe400078fe8ff */
[----:B------:R-:W-:Y:S02]  /*10e0*/  IADD3 R16, R17, 0x10, RZ ;  /* 0x0000001011107810 */ /* 0x000fe40007ffe0ff */
[----:B------:R-:W-:Y:S02]  /*10f0*/  LOP3.LUT R3, R77, 0x4, RZ, 0xc0, !PT ;  /* 0x000000044d037812 */ /* 0x000fe400078ec0ff */
[----:B----4-:R-:W-:Y:S02]  /*1100*/  LOP3.LUT R20, R19, R78, RZ, 0x3c, !PT ;  /* 0x0000004e13147212 */ /* 0x010fe400078e3cff */
[----:B------:R-:W-:Y:S02]  /*1110*/  SHF.R.S32.HI R18, RZ, 0x1f, R17 ;  /* 0x0000001fff127819 */ /* 0x000fe40000011411 */
[----:B------:R-:W-:-:S02]  /*1120*/  LOP3.LUT R14, R0, R15, RZ, 0x3c, !PT ;  /* 0x0000000f000e7212 */ /* 0x000fc400078e3cff */
[----:B------:R-:W-:Y:S01]  /*1130*/  SHF.R.S32.HI R19, RZ, 0x1f, R16 ;  /* 0x0000001fff137819 */ /* 0x000fe20000011410 */
[----:B------:R-:W-:Y:S01]  /*1140*/  IMAD R78, R78, 0x30, RZ ;  /* 0x000000304e4e7824 */ /* 0x000fe200078e02ff */
[----:B------:R-:W-:Y:S01]  /*1150*/  LEA.HI R15, R18, R17, RZ, 0x2 ;  /* 0x00000011120f7211 */ /* 0x000fe200078f10ff */
[----:B------:R-:W-:Y:S01]  /*1160*/  IMAD.IADD R3, R20, 0x1, R3 ;  /* 0x0000000114037824 */ /* 0x000fe200078e0203 */
[----:B------:R-:W-:Y:S02]  /*1170*/  LOP3.LUT R77, R14, 0x4, R77, 0xf8, !PT ;  /* 0x000000040e4d7812 */ /* 0x000fe400078ef84d */
[----:B------:R-:W-:Y:S02]  /*1180*/  LEA.HI R14, R19, R16, RZ, 0x2 ;  /* 0x00000010130e7211 */ /* 0x000fe400078f10ff */
[----:B------:R-:W-:Y:S01]  /*1190*/  LOP3.LUT R20, R15, 0x7ffffffc, RZ, 0xc0, !PT ;  /* 0x7ffffffc0f147812 */ /* 0x000fe200078ec0ff */
[----:B------:R-:W-:-:S04]  /*11a0*/  DEPBAR.LE SB0, 0x1 ;  /* 0x000080400000791a */ /* 0x000fc80000000000 */
[----:B------:R-:W-:Y:S02]  /*11b0*/  LOP3.LUT R78, R3, R78, RZ, 0xfc, !PT ;  /* 0x0000004e034e7212 */ /* 0x000fe400078efcff */
[----:B------:R-:W-:Y:S01]  /*11c0*/  LOP3.LUT R3, R14, 0x7ffffffc, RZ, 0xc0, !PT ;  /* 0x7ffffffc0e037812 */ /* 0x000fe200078ec0ff */
[----:B------:R-:W-:Y:S01]  /*11d0*/  IMAD.IADD R17, R17, 0x1, -R20 ;  /* 0x0000000111117824 */ /* 0x000fe200078e0a14 */
[----:B------:R-:W-:Y:S01]  /*11e0*/  SHF.R.U32.HI R18, RZ, 0x5, R108 ;  /* 0x00000005ff127819 */ /* 0x000fe2000001166c */
[----:B------:R-:W-:Y:S02]  /*11f0*/  IMAD R77, R0, 0x30, R77 ;  /* 0x00000030004d7824 */ /* 0x000fe400078e024d */
[----:B------:R-:W-:Y:S01]  /*1200*/  IMAD.IADD R3, R16, 0x1, -R3 ;  /* 0x0000000110037824 */ /* 0x000fe200078e0a03 */
[----:B------:R-:W-:Y:S01]  /*1210*/  SHF.R.S32.HI R0, RZ, 0x5, R9 ;  /* 0x00000005ff007819 */ /* 0x000fe20000011409 */
[----:B------:R-:W-:Y:S01]  /*1220*/  IMAD R16, R17, 0x2, R6 ;  /* 0x0000000211107824 */ /* 0x000fe200078e0206 */
[----:B------:R4:W1:Y:S01]  /*1230*/  SHFL.IDX PT, R9, R18, RZ, 0x1f ;  /* 0x00001fff12097589 */ /* 0x00086200000e0000 */
[----:B------:R-:W-:-:S02]  /*1240*/  SHF.R.S32.HI R90, RZ, 0x2, R15 ;  /* 0x00000002ff5a7819 */ /* 0x000fc4000001140f */
[----:B------:R-:W-:Y:S01]  /*1250*/  SHF.R.S32.HI R17, RZ, 0x1f, R15 ;  /* 0x0000001fff117819 */ /* 0x000fe2000001140f */
[----:B------:R-:W-:Y:S01]  /*1260*/  IMAD.IADD R88, R0, 0x1, -R7 ;  /* 0x0000000100587824 */ /* 0x000fe200078e0a07 */
[----:B------:R-:W-:Y:S01]  /*1270*/  SHF.R.S32.HI R15, RZ, 0x1f, R16 ;  /* 0x0000001fff0f7819 */ /* 0x000fe20000011410 */
[----:B------:R-:W-:-:S03]  /*1280*/  IMAD R6, R3, 0x2, R6 ;  /* 0x0000000203067824 */ /* 0x000fc600078e0206 */
[----:B------:R-:W-:Y:S02]  /*1290*/  LEA.HI R15, R15, R16, RZ, 0x2 ;  /* 0x000000100f0f7211 */ /* 0x000fe400078f10ff */
[----:B------:R-:W-:Y:S02]  /*12a0*/  LEA.HI R19, R88, R88, RZ, 0x1 ;  /* 0x0000005858137211 */ /* 0x000fe400078f08ff */
[----:B------:R-:W-:Y:S02]  /*12b0*/  LEA.HI R17, R17, R90, RZ, 0x2 ;  /* 0x0000005a11117211 */ /* 0x000fe400078f10ff */
[----:B------:R-:W-:Y:S02]  /*12c0*/  LOP3.LUT R15, R15, 0xfffffffc, RZ, 0xc0, !PT ;  /* 0xfffffffc0f0f7812 */ /* 0x000fe400078ec0ff */
[----:B------:R-:W-:Y:S02]  /*12d0*/  LOP3.LUT R19, R19, 0xfffffffe, RZ, 0xc0, !PT ;  /* 0xfffffffe13137812 */ /* 0x000fe400078ec0ff */
[----:B------:R-:W-:-:S02]  /*12e0*/  SHF.R.S32.HI R89, RZ, 0x2, R14 ;  /* 0x00000002ff597819 */ /* 0x000fc4000001140e */
[----:B------:R-:W-:Y:S02]  /*12f0*/  SHF.R.S32.HI R3, RZ, 0x1f, R6 ;  /* 0x0000001fff037819 */ /* 0x000fe40000011406 */
[----:B----4-:R-:W-:Y:S01]  /*1300*/  SHF.R.S32.HI R18, RZ, 0x1f, R14 ;  /* 0x0000001fff127819 */ /* 0x010fe2000001140e */
[----:B------:R-:W-:Y:S01]  /*1310*/  IMAD.IADD R14, R16, 0x1, -R15 ;  /* 0x00000001100e7824 */ /* 0x000fe200078e0a0f */
[----:B------:R-:W-:Y:S01]  /*1320*/  LOP3.LUT R17, R17, 0xffffffc, RZ, 0xc0, !PT ;  /* 0x0ffffffc11117812 */ /* 0x000fe200078ec0ff */
[----:B------:R-:W-:Y:S01]  /*1330*/  IMAD.IADD R88, R88, 0x1, -R19 ;  /* 0x0000000158587824 */ /* 0x000fe200078e0a13 */
[----:B------:R-:W-:Y:S02]  /*1340*/  LEA.HI R16, R18, R89, RZ, 0x2 ;  /* 0x0000005912107211 */ /* 0x000fe400078f10ff */
[----:B------:R-:W-:Y:S01]  /*1350*/  LEA.HI R3, R3, R6, RZ, 0x2 ;  /* 0x0000000603037211 */ /* 0x000fe200078f10ff */
[----:B------:R-:W-:Y:S01]  /*1360*/  IMAD.IADD R17, R90, 0x1, -R17 ;  /* 0x000000015a117824 */ /* 0x000fe200078e0a11 */
[----:B------:R-:W-:-:S02]  /*1370*/  LOP3.LUT R18, R16, 0xffffffc, RZ, 0xc0, !PT ;  /* 0x0ffffffc10127812 */ /* 0x000fc400078ec0ff */
[----:B------:R-:W-:Y:S02]  /*1380*/  LOP3.LUT R3, R3, 0xfffffffc, RZ, 0xc0, !PT ;  /* 0xfffffffc03037812 */ /* 0x000fe400078ec0ff */
[----:B------:R-:W-:Y:S02]  /*1390*/  ISETP.NE.AND P1, PT, R88, RZ, PT ;  /* 0x000000ff5800720c */ /* 0x000fe40003f25270 */
[----:B-1----:R-:W-:Y:S01]  /*13a0*/  SHF.R.S32.HI R16, RZ, 0x1f, R9 ;  /* 0x0000001fff107819 */ /* 0x002fe20000011409 */
[----:B------:R-:W-:Y:S01]  /*13b0*/  IMAD.IADD R6, R6, 0x1, -R3 ;  /* 0x0000000106067824 */ /* 0x000fe200078e0a03 */
[----:B------:R-:W-:Y:S01]  /*13c0*/  LOP3.LUT R14, R14, R17, RZ, 0x3c, !PT ;  /* 0x000000110e0e7212 */ /* 0x000fe200078e3cff */
[----:B------:R-:W-:Y:S01]  /*13d0*/  IMAD.IADD R17, R89, 0x1, -R18 ;  /* 0x0000000159117824 */ /* 0x000fe200078e0a12 */
[----:B------:R-:W-:Y:S02]  /*13e0*/  SEL R88, R88, 0x2, P1 ;  /* 0x0000000258587807 */ /* 0x000fe40000800000 */
[----:B------:R-:W-:-:S02]  /*13f0*/  LEA.HI R79, R16, R9, RZ, 0x2 ;  /* 0x00000009104f7211 */ /* 0x000fc400078f10ff */
[----:B------:R-:W-:Y:S01]  /*1400*/  LOP3.LUT R17, R6, R17, RZ, 0x3c, !PT ;  /* 0x0000001106117212 */ /* 0x000fe200078e3cff */
[----:B------:R-:W-:Y:S01]  /*1410*/  IMAD.IADD R91, R88, 0x1, R7 ;  /* 0x00000001585b7824 */ /* 0x000fe200078e0207 */
[----:B------:R-:W-:Y:S02]  /*1420*/  LOP3.LUT R6, R79, 0xfffffffc, RZ, 0xc0, !PT ;  /* 0xfffffffc4f067812 */ /* 0x000fe400078ec0ff */
[----:B------:R-:W-:Y:S02]  /*1430*/  SHF.R.S32.HI R79, RZ, 0x2, R79 ;  /* 0x00000002ff4f7819 */ /* 0x000fe4000001144f */
[--C-:B------:R-:W-:Y:S02]  /*1440*/  IADD3 R15, R14, R15, R2.reuse ;  /* 0x0000000f0e0f7210 */ /* 0x100fe40007ffe002 */
[----:B------:R-:W-:Y:S01]  /*1450*/  IADD3 R2, R17, R3, R2 ;  /* 0x0000000311027210 */ /* 0x000fe20007ffe002 */
[----:B------:R-:W-:Y:S01]  /*1460*/  IMAD R3, R5, 0x40, R4 ;  /* 0x0000004005037824 */ /* 0x000fe200078e0204 */
[----:B------:R-:W-:Y:S01]  /*1470*/  IMNMX R91, R0, R91, PT ;  /* 0x0000005b005b7217 */ /* 0x000fe20003800200 */
[----:B------:R-:W-:-:S02]  /*1480*/  IMAD.IADD R9, R9, 0x1, -R6 ;  /* 0x0000000109097824 */ /* 0x000fc400078e0a06 */
[----:B------:R-:W-:Y:S02]  /*1490*/  IMAD.SHL.U32 R0, R79, 0x10, RZ ;  /* 0x000000104f007824 */ /* 0x000fe400078e00ff */
[----:B------:R-:W-:Y:S02]  /*14a0*/  IMAD.IADD R86, R86, 0x1, R7 ;  /* 0x0000000156567824 */ /* 0x000fe400078e0207 */
[----:B------:R-:W-:Y:S02]  /*14b0*/  IMAD R94, R110, 0x100, R3 ;  /* 0x000001006e5e7824 */ /* 0x000fe400078e0203 */
[----:B------:R-:W-:Y:S01]  /*14c0*/  IMAD R9, R9, 0xc0, R0 ;  /* 0x000000c009097824 */ /* 0x000fe200078e0200 */
[----:B------:R-:W-:Y:S01]  /*14d0*/  SHF.R.S32.HI R87, RZ, 0x1f, R86 ;  /* 0x0000001fff577819 */ /* 0x000fe20000011456 */
[----:B------:R-:W-:Y:S02]  /*14e0*/  IMAD.SHL.U32 R94, R94, 0x10, RZ ;  /* 0x000000105e5e7824 */ /* 0x000fe400078e00ff */
[----:B------:R-:W-:-:S02]  /*14f0*/  IMAD R89, R89, 0x30, R2 ;  /* 0x0000003059597824 */ /* 0x000fc400078e0202 */
[----:B------:R-:W-:Y:S02]  /*1500*/  IMAD.IADD R0, R77, 0x1, R0 ;  /* 0x000000014d007824 */ /* 0x000fe400078e0200 */
[----:B------:R-:W-:Y:S01]  /*1510*/  IMAD.IADD R2, R78, 0x1, R9 ;  /* 0x000000014e027824 */ /* 0x000fe200078e0209 */
[----:B------:R-:W-:Y:S01]  /*1520*/  SHF.R.S32.HI R95, RZ, 0x1f, R94 ;  /* 0x0000001fff5f7819 */ /* 0x000fe2000001145e */
[----:B------:R-:W-:Y:S02]  /*1530*/  IMAD R90, R90, 0x30, R15 ;  /* 0x000000305a5a7824 */ /* 0x000fe400078e020f */
[----:B------:R-:W-:Y:S01]  /*1540*/  IMAD.SHL.U32 R0, R0, 0x10, RZ ;  /* 0x0000001000007824 */ /* 0x000fe200078e00ff */
[----:B------:R-:W-:Y:S01]  /*1550*/  BAR.SYNC.DEFER_BLOCKING 0x0 ;  /* 0x0000000000007b1d */ /* 0x000fe20000010000 */
[----:B------:R-:W-:Y:S02]  /*1560*/  IMAD.SHL.U32 R2, R2, 0x10, RZ ;  /* 0x0000001002027824 */ /* 0x000fe400078e00ff */
[----:B------:R-:W-:Y:S01]  /*1570*/  IMAD R87, R87, c[0x0][0x238], RZ ;  /* 0x00008e0057577a24 */ /* 0x000fe200078e02ff */
[----:B------:R-:W-:Y:S01]  /*1580*/  IADD3 R96, P2, R12, c[0x0][0x1a0], RZ ;  /* 0x000068000c607a10 */ /* 0x000fe20007f5e0ff */
[----:B------:R-:W-:Y:S01]  /*1590*/  IMAD.SHL.U32 R90, R90, 0x10, RZ ;  /* 0x000000105a5a7824 */ /* 0x000fe200078e00ff */
[----:B------:R-:W-:Y:S01]  /*15a0*/  IADD3 R98, P1, R10, c[0x0][0x1d0], RZ ;  /* 0x000074000a627a10 */ /* 0x000fe20007f3e0ff */
[----:B------:R-:W-:-:S02]  /*15b0*/  IMAD.SHL.U32 R89, R89, 0x10, RZ ;  /* 0x0000001059597824 */ /* 0x000fc400078e00ff */
[C---:B------:R-:W-:Y:S02]  /*15c0*/  IMAD R87, R86.reuse, c[0x0][0x23c], R87 ;  /* 0x00008f0056577a24 */ /* 0x040fe400078e0257 */
[----:B------:R-:W-:Y:S01]  /*15d0*/  IMAD.WIDE.U32 R92, R86, c[0x0][0x238], R94 ;  /* 0x00008e00565c7a25 */ /* 0x000fe200078e005e */
[----:B------:R-:W-:Y:S01]  /*15e0*/  CS2R R40, SRZ ;  /* 0x0000000000287805 */ /* 0x000fe2000001ff00 */
        /* <DEDUP_REMOVED lines=9> */
[----:B------:R1:W4:Y:S01]  /*1680*/  LDSM.16.M88.4 R36, [R2] ;  /* 0x000000000224783b */ /* 0x0003220000000200 */
[----:B------:R-:W-:-:S03]  /*1690*/  CS2R R116, SRZ ;  /* 0x0000000000747805 */ /* 0x000fc6000001ff00 */
[----:B------:R4:W4:Y:S01]  /*16a0*/  LDSM.16.M88.4 R4, [R0+0x3000] ;  /* 0x003000000004783b */ /* 0x0009220000000200 */
[----:B------:R-:W-:-:S03]  /*16b0*/  IMAD.MOV.U32 R125, RZ, RZ, RZ ;  /* 0x000000ffff7d7224 */ /* 0x000fc600078e00ff */
[----:B------:R4:W4:Y:S01]  /*16c0*/  LDSM.16.M88.4 R44, [R0+0x3c00] ;  /* 0x003c0000002c783b */ /* 0x0009220000000200 */
[----:B------:R-:W-:-:S03]  /*16d0*/  CS2R R112, SRZ ;  /* 0x0000000000707805 */ /* 0x000fc6000001ff00 */
[----:B------:R4:W4:Y:S01]  /*16e0*/  LDSM.16.M88.4 R48, [R0+0x4800] ;  /* 0x004800000030783b */ /* 0x0009220000000200 */
[----:B------:R-:W-:-:S03]  /*16f0*/  CS2R R102, SRZ ;  /* 0x0000000000667805 */ /* 0x000fc6000001ff00 */
[----:B------:R4:W4:Y:S01]  /*1700*/  LDSM.16.M88.4 R52, [R0+0x5400] ;  /* 0x005400000034783b */ /* 0x0009220000000200 */
[----:B--2---:R-:W-:Y:S01]  /*1710*/  IMAD.MOV.U32 R101, RZ, RZ, RZ ;  /* 0x000000ffff657224 */ /* 0x004fe200078e00ff */
[----:B------:R-:W-:Y:S01]  /*1720*/  IADD3.X R97, R13, c[0x0][0x1a4], RZ, P2, !PT ;  /* 0x000069000d617a10 */ /* 0x000fe200017fe4ff */
[----:B------:R-:W-:Y:S01]  /*1730*/  IMAD.MOV.U32 R111, RZ, RZ, RZ ;  /* 0x000000ffff6f7224 */ /* 0x000fe200078e00ff */
[----:B------:R-:W-:Y:S01]  /*1740*/  IADD3.X R99, R11, c[0x0][0x1d4], RZ, P1, !PT ;  /* 0x000075000b637a10 */ /* 0x000fe20000ffe4ff */
[----:B---3--:R-:W-:Y:S01]  /*1750*/  IMAD.MOV.U32 R33, RZ, RZ, RZ ;  /* 0x000000ffff217224 */ /* 0x008fe200078e00ff */
[----:B------:R-:W-:Y:S01]  /*1760*/  SHF.R.S32.HI R90, RZ, 0x4, R90 ;  /* 0x00000004ff5a7819 */ /* 0x000fe2000001145a */
[----:B-1----:R-:W-:Y:S01]  /*1770*/  CS2R R2, SRZ ;  /* 0x0000000000027805 */ /* 0x002fe2000001ff00 */
[----:B------:R-:W-:Y:S01]  /*1780*/  IMAD.IADD R87, R93, 0x1, R87 ;  /* 0x000000015d577824 */ /* 0x000fe200078e0257 */
[----:B------:R-:W-:Y:S01]  /*1790*/  SHF.R.S32.HI R89, RZ, 0x4, R89 ;  /* 0x00000004ff597819 */ /* 0x000fe20000011459 */
[----:B------:R-:W-:Y:S01]  /*17a0*/  @!P6 IMAD.MOV.U32 R100, RZ, RZ, c[0x0][0x2b8] ;  /* 0x0000ae00ff64e624 */ /* 0x000fe200078e00ff */
[----:B------:R-:W-:Y:S05]  /*17b0*/  @!P0 BRA `(.L_x_358) ;  /* 0x0000091000008947 */ /* 0x000fea0003800000 */
[----:B----4-:R-:W-:Y:S01]  /*17c0*/  SHF.R.S32.HI R101, RZ, 0x6, R8 ;  /* 0x00000006ff657819 */ /* 0x010fe20000011408 */
[----:B------:R-:W-:Y:S01]  /*17d0*/  IMAD.MOV.U32 R40, RZ, RZ, R4 ;  /* 0x000000ffff287224 */ /* 0x000fe200078e0004 */
[----:B------:R-:W-:Y:S01]  /*17e0*/  LEA R3, R9, 0x80, 0x4 ;  /* 0x0000008009037811 */ /* 0x000fe200078e20ff */
[----:B------:R-:W-:Y:S01]  /*17f0*/  IMAD.MOV.U32 R41, RZ, RZ, R5 ;  /* 0x000000ffff297224 */ /* 0x000fe200078e0005 */
[----:B------:R-:W-:Y:S01]  /*1800*/  ISETP.NE.AND P0, PT, R101, 0x2, PT ;  /* 0x000000026500780c */ /* 0x000fe20003f05270 */
[----:B------:R-:W-:Y:S01]  /*1810*/  IMAD.MOV.U32 R42, RZ, RZ, R6 ;  /* 0x000000ffff2a7224 */ /* 0x000fe200078e0006 */
[----:B------:R-:W-:Y:S01]  /*1820*/  LEA R76, R79, 0x3080, 0x8 ;  /* 0x000030804f4c7811 */ /* 0x000fe200078e40ff */
[----:B------:R-:W-:Y:S01]  /*1830*/  IMAD.MOV.U32 R43, RZ, RZ, R7 ;  /* 0x000000ffff2b7224 */ /* 0x000fe200078e0007 */
[----:B------:R-:W-:Y:S01]  /*1840*/  CS2R R4, SRZ ;  /* 0x0000000000047805 */ /* 0x000fe2000001ff00 */
[----:B------:R-:W-:Y:S01]  /*1850*/  IMAD.MOV.U32 R105, RZ, RZ, RZ ;  /* 0x000000ffff697224 */ /* 0x000fe200078e00ff */
        /* <DEDUP_REMOVED lines=15> */
[----:B------:R-:W-:Y:S01]  /*1950*/  IADD3 R101, R101, -0x1, RZ ;  /* 0xffffffff65657810 */ /* 0x000fe20007ffe0ff */
[----:B------:R-:W-:Y:S01]  /*1960*/  UMOV UR10, 0x2 ;  /* 0x00000002000a7882 */ /* 0x000fe20000000000 */
[----:B------:R-:W-:Y:S01]  /*1970*/  SEL R102, R60, RZ, P0 ;  /* 0x000000ff3c667207 */ /* 0x000fe20000000000 */
[----:B------:R-:W-:Y:S01]  /*1980*/  UMOV UR7, 0x200 ;  /* 0x0000020000077882 */ /* 0x000fe20000000000 */
[----:B------:R-:W-:Y:S01]  /*1990*/  SEL R104, R61, RZ, P0 ;  /* 0x000000ff3d687207 */ /* 0x000fe20000000000 */
[----:B------:R-:W-:-:S02]  /*19a0*/  UMOV UR6, 0x200 ;  /* 0x0000020000067882 */ /* 0x000fc40000000000 */
.L_x_359:
[C---:B--2---:R-:W-:Y:S01]  /*19b0*/  IMMA.16832.S8.S8.SAT R4, R36.reuse.ROW, R40.COL, R4 ;  /* 0x0000002824047237 */ /* 0x044fe20000445c04 */
[----:B------:R-:W-:Y:S02]  /*19c0*/  UISETP.NE.AND UP0, UPT, UR10, 0x2, UPT ;  /* 0x000000020a00788c */ /* 0x000fe4000bf05270 */
[----:B------:R-:W-:Y:S02]  /*19d0*/  UMOV UR4, UR6 ;  /* 0x0000000600047c82 */ /* 0x000fe40008000000 */
[----:B------:R-:W-:Y:S01]  /*19e0*/  IMAD R2, R78, 0x10, R3 ;  /* 0x000000104e027824 */ /* 0x000fe200078e0203 */
[----:B------:R-:W-:Y:S01]  /*19f0*/  LOP3.LUT P4, RZ, R104, 0x1, RZ, 0xc0, !PT ;  /* 0x0000000168ff7812 */ /* 0x000fe2000788c0ff */
[----:B------:R-:W-:Y:S01]  /*1a00*/  IMAD R0, R77, 0x10, R76 ;  /* 0x000000104d007824 */ /* 0x000fe200078e024c */
[C---:B------:R-:W-:Y:S01]  /*1a10*/  IMMA.16832.S8.S8.SAT R8, R36.reuse.ROW, R42.COL, R8 ;  /* 0x0000002a24087237 */ /* 0x040fe20000445c08 */
[----:B------:R-:W-:Y:S01]  /*1a20*/  UMOV UR5, UR7 ;  /* 0x0000000700057c82 */ /* 0x000fe20008000000 */
[----:B------:R-:W-:Y:S01]  /*1a30*/  LDSM.16.M88.4 R56, [R2] ;  /* 0x000000000238783b */ /* 0x000fe20000000200 */
[----:B------:R-:W-:Y:S01]  /*1a40*/  LOP3.LUT P3, RZ, R102, 0x1, RZ, 0xc0, !PT ;  /* 0x0000000166ff7812 */ /* 0x000fe2000786c0ff */
[----:B------:R-:W-:Y:S01]  /*1a50*/  @UP0 UIADD3 UR10, UR10, 0x1, URZ ;  /* 0x000000010a0a0890 */ /* 0x000fe2000fffe03f */
[----:B------:R-:W-:Y:S02]  /*1a60*/  IADD3 R115, R83, UR6, RZ ;  /* 0x0000000653737c10 */ /* 0x000fe4000fffe0ff */
[----:B-1----:R-:W1:Y:S01]  /*1a70*/  LDSM.16.M88.4 R60, [R0] ;  /* 0x00000000003c783b */ /* 0x002e620000000200 */
[C---:B------:R-:W-:Y:S03]  /*1a80*/  IMMA.16832.S8.S8.SAT R12, R36.reuse.ROW, R44.COL, R12 ;  /* 0x0000002c240c7237 */ /* 0x040fe60000445c0c */
[----:B------:R-:W-:Y:S01]  /*1a90*/  ISETP.NE.AND P0, PT, R105, 0x2, PT ;  /* 0x000000026900780c */ /* 0x000fe20003f05270 */
[----:B------:R-:W1:Y:S01]  /*1aa0*/  LDSM.16.M88.4 R64, [R0+0xc00] ;  /* 0x000c00000040783b */ /* 0x000e620000000200 */
[----:B------:R-:W-:Y:S01]  /*1ab0*/  LOP3.LUT R106, R104, 0x2, RZ, 0xc0, !PT ;  /* 0x00000002686a7812 */ /* 0x000fe200078ec0ff */
[----:B------:R-:W-:Y:S01]  /*1ac0*/  @!UP0 UMOV UR10, URZ ;  /* 0x0000003f000a8c82 */ /* 0x000fe20008000000 */
[----:B------:R-:W-:Y:S01]  /*1ad0*/  IADD3 R113, R83, UR7, RZ ;  /* 0x0000000753717c10 */ /* 0x000fe2000fffe0ff */
[C---:B------:R-:W-:Y:S01]  /*1ae0*/  IMMA.16832.S8.S8.SAT R16, R36.reuse.ROW, R46.COL, R16 ;  /* 0x0000002e24107237 */ /* 0x040fe20000445c10 */
[----:B------:R-:W2:Y:S03]  /*1af0*/  LDSM.16.M88.4 R68, [R0+0x1800] ;  /* 0x001800000044783b */ /* 0x000ea60000000200 */
[----:B------:R-:W-:Y:S02]  /*1b00*/  SHF.R.U32.HI R106, RZ, 0x1, R106 ;  /* 0x00000001ff6a7819 */ /* 0x000fe4000001166a */
[----:B------:R-:W-:Y:S01]  /*1b10*/  LOP3.LUT R103, R102, 0x2, RZ, 0xc0, !PT ;  /* 0x0000000266677812 */ /* 0x000fe200078ec0ff */
[----:B------:R-:W2:Y:S01]  /*1b20*/  LDSM.16.M88.4 R72, [R0+0x2400] ;  /* 0x002400000048783b */ /* 0x000ea20000000200 */
[C---:B------:R-:W-:Y:S03]  /*1b30*/  IMMA.16832.S8.S8.SAT R20, R36.reuse.ROW, R48.COL, R20 ;  /* 0x0000003024147237 */ /* 0x040fe60000445c14 */
[----:B------:R-:W-:Y:S01]  /*1b40*/  ISETP.NE.U32.AND P2, PT, R106, RZ, PT ;  /* 0x000000ff6a00720c */ /* 0x000fe20003f45070 */
[----:B------:R-:W-:Y:S01]  /*1b50*/  @!PT LDS RZ, [RZ] ;  /* 0x00000000fffff984 */ /* 0x000fe20000000800 */
[----:B------:R-:W-:Y:S01]  /*1b60*/  @!PT LDS RZ, [RZ] ;  /* 0x00000000fffff984 */ /* 0x000fe20000000800 */
[----:B------:R-:W-:Y:S01]  /*1b70*/  @!PT LDS RZ, [RZ] ;  /* 0x00000000fffff984 */ /* 0x000fe20000000800 */
[----:B------:R3:W-:Y:S01]  /*1b80*/  @P4 LDGSTS.E.BYPASS.LTC128B.128 [R115], [R96.64] ;  /* 0x0000000060734fae */ /* 0x0007e2000b901d48 */
[----:B------:R-:W-:Y:S01]  /*1b90*/  SHF.R.U32.HI R103, RZ, 0x1, R103 ;  /* 0x00000001ff677819 */ /* 0x000fe20000011667 */
[----:B------:R-:W-:Y:S01]  /*1ba0*/  IMAD.MOV.U32 R106, RZ, RZ, -0x20 ;  /* 0xffffffe0ff6a7424 */ /* 0x000fe200078e00ff */
[----:B------:R-:W-:Y:S01]  /*1bb0*/  IADD3 R111, R81, UR6, RZ ;  /* 0x00000006516f7c10 */ /* 0x000fe2000fffe0ff */
[C---:B------:R-:W-:Y:S01]  /*1bc0*/  IMMA.16832.S8.S8.SAT R24, R36.reuse.ROW, R50.COL, R24 ;  /* 0x0000003224187237 */ /* 0x040fe20000445c18 */
[----:B------:R4:W-:Y:S01]  /*1bd0*/  @P3 LDGSTS.E.BYPASS.LTC128B.128 [R113+0x3000], [R98.64] ;  /* 0x0300000062713fae */ /* 0x0009e2000b901d48 */
[----:B------:R-:W-:Y:S01]  /*1be0*/  @UP0 UIADD3 UR6, UR6, 0x100, URZ ;  /* 0x0000010006060890 */ /* 0x000fe2000fffe03f */
[----:B------:R-:W-:Y:S01]  /*1bf0*/  ISETP.NE.U32.AND P1, PT, R103, RZ, PT ;  /* 0x000000ff6700720c */ /* 0x000fe20003f25070 */
[----:B------:R-:W-:Y:S01]  /*1c00*/  IMAD.MOV.U32 R103, RZ, RZ, RZ ;  /* 0x000000ffff677224 */ /* 0x000fe200078e00ff */
[----:B------:R-:W-:Y:S01]  /*1c10*/  IADD3 R107, R81, UR7, RZ ;  /* 0x00000007516b7c10 */ /* 0x000fe2000fffe0ff */
[----:B------:R-:W-:Y:S01]  /*1c20*/  @P0 IMAD.MOV.U32 R106, RZ, RZ, 0x10 ;  /* 0x00000010ff6a0424 */ /* 0x000fe200078e00ff */
[----:B------:R-:W-:Y:S01]  /*1c30*/  @P0 IADD3 R103, R105, 0x1, RZ ;  /* 0x0000000169670810 */ /* 0x000fe20007ffe0ff */
[C---:B------:R-:W-:Y:S01]  /*1c40*/  IMMA.16832.S8.S8.SAT R28, R36.reuse.ROW, R52.COL, R28 ;  /* 0x00000034241c7237 */ /* 0x040fe20000445c1c */
[----:B------:R2:W-:Y:S01]  /*1c50*/  @P2 LDGSTS.E.BYPASS.LTC128B.128 [R111], [R96.64+0x200] ;  /* 0x00000200606f2fae */ /* 0x0005e2000b901d48 */
[----:B------:R-:W-:Y:S02]  /*1c60*/  @UP0 UIADD3 UR7, UR7, 0x100, URZ ;  /* 0x0000010007070890 */ /* 0x000fe4000fffe03f */
[----:B------:R-:W-:Y:S01]  /*1c70*/  IMAD.MOV.U32 R105, RZ, RZ, -0x28 ;  /* 0xffffffd8ff697424 */ /* 0x000fe200078e00ff */
[----:B------:R-:W-:Y:S01]  /*1c80*/  @!UP0 UIADD3 UR6, UR4, -0x200, URZ ;  /* 0xfffffe0004068890 */ /* 0x000fe2000fffe03f */
[----:B------:R-:W-:Y:S01]  /*1c90*/  @P0 IMAD.MOV.U32 R105, RZ, RZ, 0x8 ;  /* 0x00000008ff690424 */ /* 0x000fe200078e00ff */
[----:B------:R-:W-:Y:S01]  /*1ca0*/  @!UP0 UIADD3 UR7, UR5, -0x200, URZ ;  /* 0xfffffe0005078890 */ /* 0x000fe2000fffe03f */
[----:B------:R-:W-:Y:S01]  /*1cb0*/  IMMA.16832.S8.S8.SAT R32, R36.ROW, R54.COL, R32 ;  /* 0x0000003624207237 */ /* 0x000fe20000445c20 */
[----:B------:R4:W-:Y:S03]  /*1cc0*/  @P1 LDGSTS.E.BYPASS.LTC128B.128 [R107+0x3000], [R98.64+0x200] ;  /* 0x03000200626b1fae */ /* 0x0009e6000b901d48 */
[----:B------:R-:W-:Y:S02]  /*1cd0*/  IMAD R3, R106, 0x10, R3 ;  /* 0x000000106a037824 */ /* 0x000fe400078e0203 */
[----:B------:R-:W0:-:S02]  /*1ce0*/  LDGDEPBAR ;  /* 0x00000000000079af */ /* 0x000e040000000000 */
[C---:B-1----:R-:W-:Y:S08]  /*1cf0*/  IMMA.16832.S8.S8.SAT R4, R56.reuse.ROW, R60.COL, R4 ;  /* 0x0000003c38047237 */ /* 0x042ff00000445c04 */
[C---:B------:R-:W-:Y:S04]  /*1d00*/  IMMA.16832.S8.S8.SAT R8, R56.reuse.ROW, R62.COL, R8 ;  /* 0x0000003e38087237 */ /* 0x040fe80000445c08 */
[C---:B--2---:R-:W-:Y:S01]  /*1d10*/  IMAD R111, R105.reuse, 0x10, R2 ;  /* 0x00000010696f7824 */ /* 0x044fe200078e0202 */
[----:B---3--:R-:W-:Y:S03]  /*1d20*/  IADD3 R96, P1, R96, c[0x0][0x1a0], RZ ;  /* 0x0000680060607a10 */ /* 0x008fe60007f3e0ff */
[C---:B------:R-:W-:Y:S04]  /*1d30*/  IMMA.16832.S8.S8.SAT R12, R56.reuse.ROW, R64.COL, R12 ;  /* 0x00000040380c7237 */ /* 0x040fe80000445c0c */
[----:B----4-:R-:W-:Y:S01]  /*1d40*/  IMAD R107, R105, 0x10, R0 ;  /* 0x00000010696b7824 */ /* 0x010fe200078e0200 */
[----:B------:R-:W-:Y:S01]  /*1d50*/  IADD3.X R97, R97, c[0x0][0x1a4], RZ, P1, !PT ;  /* 0x0000690061617a10 */ /* 0x000fe20000ffe4ff */
[----:B------:R-:W-:Y:S01]  /*1d60*/  IMAD R105, R105, 0x10, R76 ;  /* 0x0000001069697824 */ /* 0x000fe200078e024c */
[C---:B------:R-:W-:Y:S01]  /*1d70*/  ISETP.NE.AND P1, PT, R101.reuse, 0x2, PT ;  /* 0x000000026500780c */ /* 0x040fe20003f25270 */
[C---:B------:R-:W-:Y:S01]  /*1d80*/  IMMA.16832.S8.S8.SAT R16, R56.reuse.ROW, R66.COL, R16 ;  /* 0x0000004238107237 */ /* 0x040fe20000445c10 */
[----:B------:R-:W-:Y:S04]  /*1d90*/  DEPBAR.LE SB0, 0x1 ;  /* 0x000080400000791a */ /* 0x000fe80000000000 */
[----:B------:R-:W-:Y:S01]  /*1da0*/  BAR.SYNC.DEFER_BLOCKING 0x0 ;  /* 0x0000000000007b1d */ /* 0x000fe20000010000 */
[----:B------:R-:W-:Y:S02]  /*1db0*/  IADD3 R101, R101, -0x1, RZ ;  /* 0xffffffff65657810 */ /* 0x000fe40007ffe0ff */
[C---:B------:R-:W-:Y:S05]  /*1dc0*/  IMMA.16832.S8.S8.SAT R20, R56.reuse.ROW, R68.COL, R20 ;  /* 0x0000004438147237 */ /* 0x040fea0000445c14 */
[----:B------:R-:W-:Y:S02]  /*1dd0*/  ISETP.GT.AND P0, PT, R101, -0x1, PT ;  /* 0xffffffff6500780c */ /* 0x000fe40003f04270 */
[----:B------:R-:W-:Y:S01]  /*1de0*/  IADD3 R98, P2, R98, c[0x0][0x1d0], RZ ;  /* 0x0000740062627a10 */ /* 0x000fe20007f5e0ff */
[C---:B------:R-:W-:Y:S04]  /*1df0*/  IMMA.16832.S8.S8.SAT R24, R56.reuse.ROW, R70.COL, R24 ;  /* 0x0000004638187237 */ /* 0x040fe80000445c18 */
[----:B------:R-:W-:Y:S02]  /*1e00*/  IADD3.X R99, R99, c[0x0][0x1d4], RZ, P2, !PT ;  /* 0x0000750063637a10 */ /* 0x000fe400017fe4ff */
[----:B------:R-:W-:Y:S02]  /*1e10*/  SEL R104, R104, RZ, P1 ;  /* 0x000000ff68687207 */ /* 0x000fe40000800000 */
[C---:B------:R-:W-:Y:S04]  /*1e20*/  IMMA.16832.S8.S8.SAT R28, R56.reuse.ROW, R72.COL, R28 ;  /* 0x00000048381c7237 */ /* 0x040fe80000445c1c */
[----:B------:R-:W-:Y:S01]  /*1e30*/  SEL R102, R102, RZ, P1 ;  /* 0x000000ff66667207 */ /* 0x000fe20000800000 */
[----:B------:R1:W2:Y:S01]  /*1e40*/  LDSM.16.M88.4 R36, [R111] ;  /* 0x000000006f24783b */ /* 0x0002a20000000200 */
[----:B------:R-:W-:Y:S01]  /*1e50*/  IADD3 R76, R105, 0x80, RZ ;  /* 0x00000080694c7810 */ /* 0x000fe20007ffe0ff */
[----:B------:R-:W-:Y:S01]  /*1e60*/  IMAD.MOV.U32 R105, RZ, RZ, R103 ;  /* 0x000000ffff697224 */ /* 0x000fe200078e0067 */
[----:B------:R-:W-:Y:S02]  /*1e70*/  IMMA.16832.S8.S8.SAT R32, R56.ROW, R74.COL, R32 ;  /* 0x0000004a38207237 */ /* 0x000fe40000445c20 */
[----:B------:R1:W2:Y:S05]  /*1e80*/  LDSM.16.M88.4 R40, [R107] ;  /* 0x000000006b28783b */ /* 0x0002aa0000000200 */
[----:B------:R1:W2:Y:S05]  /*1e90*/  LDSM.16.M88.4 R44, [R107+0xc00] ;  /* 0x000c00006b2c783b */ /* 0x0002aa0000000200 */
[----:B------:R1:W2:Y:S05]  /*1ea0*/  LDSM.16.M88.4 R48, [R107+0x1800] ;  /* 0x001800006b30783b */ /* 0x0002aa0000000200 */
[----:B------:R1:W2:Y:S01]  /*1eb0*/  LDSM.16.M88.4 R52, [R107+0x2400] ;  /* 0x002400006b34783b */ /* 0x0002a20000000200 */
[----:B------:R-:W-:-:S06]  /*1ec0*/  @P0 BRA `(.L_x_359) ;  /* 0xfffffae000000947 */ /* 0x000fcc000383ffff */
[----:B--2---:R2:W3:Y:S08]  /*1ed0*/  I2F R41, R4 ;  /* 0x0000000400297306 */ /* 0x0044f00000201400 */
[----:B------:R2:W4:Y:S08]  /*1ee0*/  I2F R40, R5 ;  /* 0x0000000500287306 */ /* 0x0005300000201400 */
[----:B------:R2:W1:Y:S08]  /*1ef0*/  I2F R43, R6 ;  /* 0x00000006002b7306 */ /* 0x0004700000201400 */
        /* <DEDUP_REMOVED lines=25> */
[----:B-1----:R2:W1:Y:S08]  /*2090*/  I2F R111, R32 ;  /* 0x00000020006f7306 */ /* 0x0024700000201400 */
[----:B------:R-:W1:Y:S08]  /*20a0*/  I2F R33, R33 ;  /* 0x0000002100217306 */ /* 0x000e700000201400 */
[----:B------:R2:W1:Y:S08]  /*20b0*/  I2F R3, R34 ;  /* 0x0000002200037306 */ /* 0x0004700000201400 */
[----:B------:R2:W1:Y:S02]  /*20c0*/  I2F R2, R35 ;  /* 0x0000002300027306 */ /* 0x0004640000201400 */
.L_x_358:
[----:B---34-:R-:W0:Y:S01]  /*20d0*/  LDGDEPBAR ;  /* 0x00000000000079af */ /* 0x018e220000000000 */
[----:B--2---:R-:W-:Y:S01]  /*20e0*/  IMAD.MOV.U32 R5, RZ, RZ, c[0x0][0x250] ;  /* 0x00009400ff057624 */ /* 0x004fe200078e00ff */
[----:B------:R-:W-:Y:S01]  /*20f0*/  IADD3 R4, P2, R82, R92, RZ ;  /* 0x0000005c52047210 */ /* 0x000fe20007f5e0ff */
[----:B------:R-:W-:Y:S01]  /*2100*/  IMAD.MOV.U32 R0, RZ, RZ, c[0x0][0x254] ;  /* 0x00009500ff007624 */ /* 0x000fe200078e00ff */
[----:B------:R-:W0:Y:S01]  /*2110*/  LDGDEPBAR ;  /* 0x00000000000079af */ /* 0x000e220000000000 */
[----:B------:R-:W-:Y:S01]  /*2120*/  ULDC UR4, c[0x0][0x174] ;  /* 0x00005d0000047ab9 */ /* 0x000fe20000000800 */
[----:B------:R-:W-:Y:S01]  /*2130*/  IADD3 R92, P3, P1, R92, c[0x0][0x248], -R5 ;  /* 0x000092005c5c7a10 */ /* 0x000fe2000797e805 */
[----:B------:R-:W-:Y:S01]  /*2140*/  USHF.L.U32 UR4, UR4, 0x5, URZ ;  /* 0x0000000504047899 */ /* 0x000fe2000800063f */
[----:B------:R-:W-:Y:S01]  /*2150*/  ISETP.GE.AND P0, PT, R86, R91, PT ;  /* 0x0000005b5600720c */ /* 0x000fe20003f06270 */
[----:B------:R-:W-:Y:S01]  /*2160*/  IMAD.IADD R9, R110, 0x1, R79 ;  /* 0x000000016e097824 */ /* 0x000fe200078e024f */
[----:B------:R-:W-:Y:S01]  /*2170*/  IADD3.X R93, R87, c[0x0][0x24c], ~R0, P3, P1 ;  /* 0x00009300575d7a10 */ /* 0x000fe20001fe2c00 */
[----:B------:R-:W-:Y:S01]  /*2180*/  IMAD.SHL.U32 R0, R108, 0x4, RZ ;  /* 0x000000046c007824 */ /* 0x000fe200078e00ff */
[C---:B------:R-:W-:Y:S01]  /*2190*/  IADD3 R7, R94.reuse, 0x200, RZ ;  /* 0x000002005e077810 */ /* 0x040fe20007ffe0ff */
[----:B------:R-:W-:Y:S01]  /*21a0*/  IMAD.SHL.U32 R89, R89, 0x10, RZ ;  /* 0x0000001059597824 */ /* 0x000fe200078e00ff */
[----:B------:R-:W-:Y:S01]  /*21b0*/  IADD3 R6, R94, 0x400, RZ ;  /* 0x000004005e067810 */ /* 0x000fe20007ffe0ff */
[----:B------:R-:W-:Y:S01]  /*21c0*/  CS2R R24, SRZ ;  /* 0x0000000000187805 */ /* 0x000fe2000001ff00 */
[----:B------:R-:W-:Y:S01]  /*21d0*/  SHF.R.S32.HI R5, RZ, 0x1f, R88 ;  /* 0x0000001fff057819 */ /* 0x000fe20000011458 */
[----:B------:R-:W-:Y:S01]  /*21e0*/  CS2R R26, SRZ ;  /* 0x00000000001a7805 */ /* 0x000fe2000001ff00 */
[----:B------:R-:W-:-:S02]  /*21f0*/  ISETP.LT.AND P4, PT, R7, UR4, !P0 ;  /* 0x0000000407007c0c */ /* 0x000fc4000c781270 */
[----:B------:R-:W-:Y:S01]  /*2200*/  ISETP.LT.AND P3, PT, R6, UR4, !P0 ;  /* 0x0000000406007c0c */ /* 0x000fe2000c761270 */
[----:B------:R-:W-:Y:S01]  /*2210*/  IMAD R5, R5, c[0x0][0x238], RZ ;  /* 0x00008e0005057a24 */ /* 0x000fe200078e02ff */
[----:B------:R-:W-:Y:S01]  /*2220*/  LOP3.LUT R0, R0, 0xc, RZ, 0xc0, !PT ;  /* 0x0000000c00007812 */ /* 0x000fe200078ec0ff */
[----:B------:R-:W-:Y:S01]  /*2230*/  IMAD.WIDE.U32 R6, R88, c[0x0][0x238], R92 ;  /* 0x00008e0058067a25 */ /* 0x000fe200078e005c */
[C---:B------:R-:W-:Y:S02]  /*2240*/  ISETP.LT.AND P5, PT, R94.reuse, UR4, !P0 ;  /* 0x000000045e007c0c */ /* 0x040fe4000c7a1270 */
[----:B------:R-:W-:Y:S01]  /*2250*/  IADD3 R94, R94, 0x600, RZ ;  /* 0x000006005e5e7810 */ /* 0x000fe20007ffe0ff */
[----:B------:R-:W-:Y:S01]  /*2260*/  IMAD R11, R88, c[0x0][0x23c], R5 ;  /* 0x00008f00580b7a24 */ /* 0x000fe200078e0205 */
[----:B------:R-:W-:-:S04]  /*2270*/  DEPBAR.LE SB0, 0x0 ;  /* 0x000080000000791a */ /* 0x000fc80000000000 */
[----:B------:R-:W-:Y:S01]  /*2280*/  BAR.SYNC.DEFER_BLOCKING 0x0 ;  /* 0x0000000000007b1d */ /* 0x000fe20000010000 */
[----:B------:R-:W-:Y:S01]  /*2290*/  IADD3 R82, P1, R82, R6, RZ ;  /* 0x0000000652527210 */ /* 0x000fe20007f3e0ff */
[----:B------:R-:W-:Y:S01]  /*22a0*/  IMAD R9, R9, 0x40, R0 ;  /* 0x0000004009097824 */ /* 0x000fe200078e0200 */
[----:B------:R-:W-:Y:S01]  /*22b0*/  ISETP.LT.AND P0, PT, R94, UR4, !P0 ;  /* 0x000000045e007c0c */ /* 0x000fe2000c701270 */
[C---:B------:R-:W-:Y:S01]  /*22c0*/  IMAD.X R5, R80.reuse, 0x1, R87, P2 ;  /* 0x0000000150057824 */ /* 0x040fe200010e0657 */
[----:B------:R-:W-:Y:S01]  /*22d0*/  IADD3.X R83, R80, R7, R11, P1, !PT ;  /* 0x0000000750537210 */ /* 0x000fe20000ffe40b */
[----:B------:R-:W-:Y:S01]  /*22e0*/  IMAD.SHL.U32 R7, R90, 0x10, RZ ;  /* 0x000000105a077824 */ /* 0x000fe200078e00ff */
[C---:B------:R-:W-:Y:S01]  /*22f0*/  ISETP.GE.AND P1, PT, R9.reuse, c[0x0][0x168], PT ;  /* 0x00005a0009007a0c */ /* 0x040fe20003f26270 */
[----:B------:R-:W-:Y:S01]  /*2300*/  IMAD.WIDE R84, R9, 0x4, R84 ;  /* 0x0000000409547825 */ /* 0x000fe200078e0254 */
[----:B------:R-:W-:Y:S01]  /*2310*/  SHF.R.S32.HI R0, RZ, 0x1f, R9 ;  /* 0x0000001fff007819 */ /* 0x000fe20000011409 */
[----:B------:R-:W-:-:S02]  /*2320*/  ULDC UR4, c[0x0][0x168] ;  /* 0x00005a0000047ab9 */ /* 0x000fc40000000800 */
[----:B------:R-:W-:Y:S01]  /*2330*/  USHF.R.S32.HI UR4, URZ, 0x1f, UR4 ;  /* 0x0000001f3f047899 */ /* 0x000fe20008011404 */
[----:B------:R-:W-:Y:S01]  /*2340*/  @!PT LDS RZ, [RZ] ;  /* 0x00000000fffff984 */ /* 0x000fe20000000800 */
[----:B------:R-:W-:Y:S01]  /*2350*/  @!PT LDS RZ, [RZ] ;  /* 0x00000000fffff984 */ /* 0x000fe20000000800 */
[----:B------:R-:W-:Y:S01]  /*2360*/  @!PT LDS RZ, [RZ] ;  /* 0x00000000fffff984 */ /* 0x000fe20000000800 */
[----:B------:R2:W-:Y:S04]  /*2370*/  LDGSTS.E.BYPASS.LTC128B.128 [R7+0x3000], [R4.64], P5 ;  /* 0x0300000004077fae */ /* 0x0005e8000a901d48 */
[----:B------:R2:W-:Y:S04]  /*2380*/  LDGSTS.E.BYPASS.LTC128B.128 [R89+0x3000], [R4.64+0x200], P4 ;  /* 0x0300020004597fae */ /* 0x0005e8000a101d48 */
[----:B------:R2:W-:Y:S04]  /*2390*/  LDGSTS.E.BYPASS.LTC128B.128 [R7+0x4800], [R4.64+0x400], P3 ;  /* 0x0480040004077fae */ /* 0x0005e80009901d48 */
[----:B------:R2:W-:Y:S04]  /*23a0*/  LDGSTS.E.BYPASS.LTC128B.128 [R89+0x4800], [R4.64+0x600], P0 ;  /* 0x0480060004597fae */ /* 0x0005e80008101d48 */
[----:B------:R-:W0:Y:S04]  /*23b0*/  LDGDEPBAR ;  /* 0x00000000000079af */ /* 0x000e280000000000 */
[----:B------:R3:W-:Y:S04]  /*23c0*/  LDGSTS.E.BYPASS.LTC128B.128 [R7+0x3100], [R82.64], !PT ;  /* 0x0310000052077fae */ /* 0x0007e8000f901d48 */
[----:B------:R3:W-:Y:S04]  /*23d0*/  LDGSTS.E.BYPASS.LTC128B.128 [R89+0x3100], [R82.64+0x200], !PT ;  /* 0x0310020052597fae */ /* 0x0007e8000f901d48 */
[----:B------:R3:W-:Y:S04]  /*23e0*/  LDGSTS.E.BYPASS.LTC128B.128 [R7+0x4900], [R82.64+0x400], !PT ;  /* 0x0490040052077fae */ /* 0x0007e8000f901d48 */
[----:B------:R3:W-:Y:S04]  /*23f0*/  LDGSTS.E.BYPASS.LTC128B.128 [R89+0x4900], [R82.64+0x600], !PT ;  /* 0x0490060052597fae */ /* 0x0007e8000f901d48 */
[----:B------:R-:W0:Y:S04]  /*2400*/  LDGDEPBAR ;  /* 0x00000000000079af */ /* 0x000e280000000000 */
[----:B------:R1:W4:Y:S01]  /*2410*/  @!P1 LDG.E.LTC128B.128 R24, [R84.64] ;  /* 0x0000000854189981 */ /* 0x000322000c1e1d20 */
[----:B--2---:R-:W-:-:S04]  /*2420*/  IADD3 R4, P1, R9, 0x10, RZ ;  /* 0x0000001009047810 */ /* 0x004fc80007f3e0ff */
[----:B------:R-:W-:Y:S01]  /*2430*/  ISETP.GE.U32.AND P0, PT, R4, c[0x0][0x168], PT ;  /* 0x00005a0004007a0c */ /* 0x000fe20003f06070 */
[----:B------:R-:W-:-:S05]  /*2440*/  IMAD.X R4, RZ, RZ, R0, P1 ;  /* 0x000000ffff047224 */ /* 0x000fca00008e0600 */
[----:B------:R-:W-:Y:S02]  /*2450*/  ISETP.GE.AND.EX P0, PT, R4, UR4, PT, P0 ;  /* 0x0000000404007c0c */ /* 0x000fe4000bf06300 */
[----:B------:R-:W-:Y:S01]  /*2460*/  CS2R R4, SRZ ;  /* 0x0000000000047805 */ /* 0x000fe2000001ff00 */
[----:B---3--:R-:W-:Y:S01]  /*2470*/  CS2R R6, SRZ ;  /* 0x0000000000067805 */ /* 0x008fe2000001ff00 */
[----:B------:R-:W-:Y:S01]  /*2480*/  IADD3 R8, P1, R9, 0x20, RZ ;  /* 0x0000002009087810 */ /* 0x000fe20007f3e0ff */
[----:B------:R-:W-:Y:S01]  /*2490*/  CS2R R16, SRZ ;  /* 0x0000000000107805 */ /* 0x000fe2000001ff00 */
[----:B------:R-:W-:Y:S01]  /*24a0*/  CS2R R18, SRZ ;  /* 0x0000000000127805 */ /* 0x000fe2000001ff00 */
[----:B------:R-:W-:Y:S01]  /*24b0*/  CS2R R10, SRZ ;  /* 0x00000000000a7805 */ /* 0x000fe2000001ff00 */
[----:B------:R-:W-:-:S05]  /*24c0*/  DEPBAR.LE SB0, 0x1 ;  /* 0x000080400000791a */ /* 0x000fca0000000000 */
[----:B------:R1:W2:Y:S01]  /*24d0*/  @!P0 LDG.E.LTC128B.128 R4, [R84.64+0x40] ;  /* 0x0000400854048981 */ /* 0x0002a2000c1e1d20 */
[----:B------:R-:W-:Y:S01]  /*24e0*/  ISETP.GE.U32.AND P0, PT, R8, c[0x0][0x168], PT ;  /* 0x00005a0008007a0c */ /* 0x000fe20003f06070 */
[----:B------:R-:W-:-:S05]  /*24f0*/  IMAD.X R8, RZ, RZ, R0, P1 ;  /* 0x000000ffff087224 */ /* 0x000fca00008e0600 */
[----:B------:R-:W-:Y:S02]  /*2500*/  ISETP.GE.AND.EX P0, PT, R8, UR4, PT, P0 ;  /* 0x0000000408007c0c */ /* 0x000fe4000bf06300 */
[----:B------:R-:W-:-:S05]  /*2510*/  IADD3 R9, P1, R9, 0x30, RZ ;  /* 0x0000003009097810 */ /* 0x000fca0007f3e0ff */
[----:B------:R-:W-:Y:S01]  /*2520*/  IMAD.X R0, RZ, RZ, R0, P1 ;  /* 0x000000ffff007224 */ /* 0x000fe200008e0600 */
[----:B------:R-:W-:-:S04]  /*2530*/  ISETP.NE.U32.AND P1, PT, RZ, c[0x0][0x2e8], PT ;  /* 0x0000ba00ff007a0c */ /* 0x000fc80003f25070 */
[----:B------:R-:W-:Y:S01]  /*2540*/  ISETP.NE.AND.EX P1, PT, RZ, c[0x0][0x2ec], PT, P1 ;  /* 0x0000bb00ff007a0c */ /* 0x000fe20003f25310 */
[----:B------:R1:W3:Y:S01]  /*2550*/  @!P0 LDG.E.LTC128B.128 R16, [R84.64+0x80] ;  /* 0x0000800854108981 */ /* 0x0002e2000c1e1d20 */
[----:B------:R-:W-:Y:S02]  /*2560*/  ISETP.GE.U32.AND P0, PT, R9, c[0x0][0x168], PT ;  /* 0x00005a0009007a0c */ /* 0x000fe40003f06070 */
[----:B------:R-:W-:Y:S02]  /*2570*/  CS2R R8, SRZ ;  /* 0x0000000000087805 */ /* 0x000fe4000001ff00 */
[----:B------:R-:W-:-:S13]  /*2580*/  ISETP.GE.AND.EX P0, PT, R0, UR4, PT, P0 ;  /* 0x0000000400007c0c */ /* 0x000fda000bf06300 */
[----:B------:R1:W3:Y:S01]  /*2590*/  @!P0 LDG.E.LTC128B.128 R8, [R84.64+0xc0] ;  /* 0x0000c00854088981 */ /* 0x0002e2000c1e1d20 */
[----:B------:R-:W-:Y:S02]  /*25a0*/  IMAD R32, R79, 0x10, R77 ;  /* 0x000000104f207824 */ /* 0x000fe400078e024d */
[----:B------:R-:W-:Y:S01]  /*25b0*/  @P1 IMAD.MOV.U32 R48, RZ, RZ, c[0x0][0x2e8] ;  /* 0x0000ba00ff301624 */ /* 0x000fe200078e00ff */
[----:B------:R-:W-:Y:S01]  /*25c0*/  BAR.SYNC.DEFER_BLOCKING 0x0 ;  /* 0x0000000000007b1d */ /* 0x000fe20000010000 */
[----:B------:R-:W-:Y:S01]  /*25d0*/  @P1 IMAD.MOV.U32 R49, RZ, RZ, c[0x0][0x2ec] ;  /* 0x0000bb00ff311624 */ /* 0x000fe200078e00ff */
[----:B------:R-:W-:-:S04]  /*25e0*/  LEA R32, R32, 0x3000, 0x4 ;  /* 0x0000300020207811 */ /* 0x000fc800078e20ff */
[----:B------:R-:W0:Y:S04]  /*25f0*/  LDGDEPBAR ;  /* 0x00000000000079af */ /* 0x000e280000000000 */
[----:B------:R-:W2:Y:S04]  /*2600*/  LDSM.16.M88.4 R60, [R32] ;  /* 0x00000000203c783b */ /* 0x000ea80000000200 */
[----:B------:R-:W-:Y:S04]  /*2610*/  LDSM.16.M88.4 R96, [R32+0x80] ;  /* 0x000080002060783b */ /* 0x000fe80000000200 */
[----:B------:R-:W2:Y:S04]  /*2620*/  LDSM.16.M88.4 R52, [R32+0xc00] ;  /* 0x000c00002034783b */ /* 0x000ea80000000200 */
[----:B------:R-:W-:Y:S04]  /*2630*/  LDSM.16.M88.4 R92, [R32+0xc80] ;  /* 0x000c8000205c783b */ /* 0x000fe80000000200 */
[----:B------:R-:W2:Y:S04]  /*2640*/  LDSM.16.M88.4 R44, [R32+0x1800] ;  /* 0x00180000202c783b */ /* 0x000ea80000000200 */
[----:B------:R-:W-:Y:S04]  /*2650*/  LDSM.16.M88.4 R88, [R32+0x1880] ;  /* 0x001880002058783b */ /* 0x000fe80000000200 */
[----:B------:R-:W2:Y:S04]  /*2660*/  LDSM.16.M88.4 R36, [R32+0x2400] ;  /* 0x002400002024783b */ /* 0x000ea80000000200 */
[----:B-1----:R-:W-:Y:S04]  /*2670*/  LDSM.16.M88.4 R84, [R32+0x2480] ;  /* 0x002480002054783b */ /* 0x002fe80000000200 */
[----:B------:R-:W1:Y:S04]  /*2680*/  LDSM.16.M88.4 R28, [R32+0x3000] ;  /* 0x00300000201c783b */ /* 0x000e680000000200 */
[----:B------:R-:W-:Y:S04]  /*2690*/  LDSM.16.M88.4 R80, [R32+0x3080] ;  /* 0x003080002050783b */ /* 0x000fe80000000200 */
[----:B------:R-:W1:Y:S04]  /*26a0*/  LDSM.16.M88.4 R20, [R32+0x3c00] ;  /* 0x003c00002014783b */ /* 0x000e680000000200 */
[----:B------:R-:W-:Y:S04]  /*26b0*/  LDSM.16.M88.4 R76, [R32+0x3c80] ;  /* 0x003c8000204c783b */ /* 0x000fe80000000200 */
[----:B------:R-:W1:Y:S04]  /*26c0*/  LDSM.16.M88.4 R12, [R32+0x4800] ;  /* 0x00480000200c783b */ /* 0x000e680000000200 */
[----:B------:R-:W-:Y:S04]  /*26d0*/  LDSM.16.M88.4 R72, [R32+0x4880] ;  /* 0x004880002048783b */ /* 0x000fe80000000200 */
[----:B------:R-:W1:Y:S04]  /*26e0*/  LDSM.16.M88.4 R104, [R32+0x5400] ;  /* 0x005400002068783b */ /* 0x000e680000000200 */
[----:B------:R1:W1:Y:S01]  /*26f0*/  LDSM.16.M88.4 R68, [R32+0x5480] ;  /* 0x005480002044783b */ /* 0x0002620000000200 */
[----:B------:R-:W-:-:S04]  /*2700*/  DEPBAR.LE SB0, 0x1 ;  /* 0x000080400000791a */ /* 0x000fc80000000000 */
[----:B------:R-:W-:Y:S06]  /*2710*/  BAR.SYNC.DEFER_BLOCKING 0x0 ;  /* 0x0000000000007b1d */ /* 0x000fec0000010000 */
[----:B------:R-:W0:Y:S04]  /*2720*/  LDGDEPBAR ;  /* 0x00000000000079af */ /* 0x000e280000000000 */
[----:B------:R-:W0:Y:S01]  /*2730*/  LDGDEPBAR ;  /* 0x00000000000079af */ /* 0x000e220000000000 */
[----:B------:R-:W-:-:S04]  /*2740*/  DEPBAR.LE SB0, 0x0 ;  /* 0x000080000000791a */ /* 0x000fc80000000000 */
[----:B------:R-:W-:Y:S06]  /*2750*/  BAR.SYNC.DEFER_BLOCKING 0x0 ;  /* 0x0000000000007b1d */ /* 0x000fec0000010000 */
[----:B------:R1:W5:Y:S01]  /*2760*/  @P1 LDG.E R0, [R48.64] ;  /* 0x0000000830001981 */ /* 0x000362000c1e1900 */
[----:B------:R-:W-:Y:S01]  /*2770*/  ISETP.NE.AND P0, PT, RZ, c[0x0][0x160], PT ;  /* 0x00005800ff007a0c */ /* 0x000fe20003f05270 */
[-C--:B----45:R-:W-:Y:S02]  /*2780*/  FFMA R56, R56, R100.reuse, R27 ;  /* 0x0000006438387223 */ /* 0x0b0fe4000000001b */
[----:B------:R-:W-:-:S02]  /*2790*/  FFMA R40, R40, R100, R25 ;  /* 0x0000006428287223 */ /* 0x000fc40000000019 */
[-C--:B------:R-:W-:Y:S02]  /*27a0*/  FFMA R43, R43, R100.reuse, R24 ;  /* 0x000000642b2b7223 */ /* 0x080fe40000000018 */
[-C--:B------:R-:W-:Y:S01]  /*27b0*/  FFMA R42, R42, R100.reuse, R25 ;  /* 0x000000642a2a7223 */ /* 0x080fe20000000019 */
[----:B------:R-:W-:Y:S01]  /*27c0*/  FMNMX.NAN R35, R40, c[0x0][0x2c0], !PT ;  /* 0x0000b00028237a09 */ /* 0x000fe20007820000 */
[-C--:B------:R-:W-:Y:S02]  /*27d0*/  FFMA R59, R59, R100.reuse, R26 ;  /* 0x000000643b3b7223 */ /* 0x080fe4000000001a */
[-C--:B------:R-:W-:Y:S01]  /*27e0*/  FFMA R27, R58, R100.reuse, R27 ;  /* 0x000000643a1b7223 */ /* 0x080fe2000000001b */
[----:B------:R-:W-:Y:S01]  /*27f0*/  FMNMX.NAN R25, R42, c[0x0][0x2c0], !PT ;  /* 0x0000b0002a197a09 */ /* 0x000fe20007820000 */
[-C--:B-1----:R-:W-:Y:S01]  /*2800*/  FFMA R32, R41, R100.reuse, R24 ;  /* 0x0000006429207223 */ /* 0x082fe20000000018 */
[----:B------:R-:W-:Y:S01]  /*2810*/  FMNMX.NAN R24, R43, c[0x0][0x2c0], !PT ;  /* 0x0000b0002b187a09 */ /* 0x000fe20007820000 */
[----:B------:R-:W-:Y:S01]  /*2820*/  FFMA R34, R57, R100, R26 ;  /* 0x0000006439227223 */ /* 0x000fe2000000001a */
[----:B------:R-:W-:Y:S01]  /*2830*/  FMNMX.NAN R26, R59, c[0x0][0x2c0], !PT ;  /* 0x0000b0003b1a7a09 */ /* 0x000fe20007820000 */
[----:B------:R-:W-:Y:S01]  /*2840*/  F2I.NTZ R35, R35 ;  /* 0x0000002300237305 */ /* 0x000fe20000203100 */
[----:B------:R-:W-:-:S02]  /*2850*/  FMNMX.NAN R27, R27, c[0x0][0x2c0], !PT ;  /* 0x0000b0001b1b7a09 */ /* 0x000fc40007820000 */
[----:B------:R-:W-:Y:S02]  /*2860*/  FMNMX.NAN R32, R32, c[0x0][0x2c0], !PT ;  /* 0x0000b00020207a09 */ /* 0x000fe40007820000 */
[----:B------:R-:W-:Y:S02]  /*2870*/  FMNMX.NAN R34, R34, c[0x0][0x2c0], !PT ;  /* 0x0000b00022227a09 */ /* 0x000fe40007820000 */
[----:B------:R-:W-:Y:S01]  /*2880*/  FMNMX.NAN R41, R56, c[0x0][0x2c0], !PT ;  /* 0x0000b00038297a09 */ /* 0x000fe20007820000 */
[-CC-:B--2---:R-:W-:Y:S01]  /*2890*/  FFMA R67, R67, R100.reuse, R4.reuse ;  /* 0x0000006443437223 */ /* 0x184fe20000000004 */
[----:B------:R-:W-:Y:S01]  /*28a0*/  F2I.NTZ R24, R24 ;  /* 0x0000001800187305 */ /* 0x000fe20000203100 */
[-CC-:B------:R-:W-:Y:S02]  /*28b0*/  FFMA R66, R66, R100.reuse, R5.reuse ;  /* 0x0000006442427223 */ /* 0x180fe40000000005 */
[-C--:B------:R-:W-:Y:S01]  /*28c0*/  FFMA R40, R65, R100.reuse, R4 ;  /* 0x0000006441287223 */ /* 0x080fe20000000004 */
[----:B------:R-:W-:Y:S01]  /*28d0*/  FMNMX.NAN R4, R67, c[0x0][0x2c0], !PT ;  /* 0x0000b00043047a09 */ /* 0x000fe20007820000 */
[-C--:B------:R-:W-:Y:S01]  /*28e0*/  FFMA R64, R64, R100.reuse, R5 ;  /* 0x0000006440407223 */ /* 0x080fe20000000005 */
[----:B------:R-:W-:Y:S01]  /*28f0*/  FMNMX.NAN R5, R66, c[0x0][0x2c0], !PT ;  /* 0x0000b00042057a09 */ /* 0x000fe20007820000 */
[-CC-:B------:R-:W-:Y:S01]  /*2900*/  FFMA R42, R115, R100.reuse, R6.reuse ;  /* 0x00000064732a7223 */ /* 0x180fe20000000006 */
[----:B------:R-:W1:Y:S01]  /*2910*/  F2I.NTZ R25, R25 ;  /* 0x0000001900197305 */ /* 0x000e620000203100 */
[-CC-:B------:R-:W-:Y:S01]  /*2920*/  FFMA R114, R114, R100.reuse, R7.reuse ;  /* 0x0000006472727223 */ /* 0x180fe20000000007 */
[----:B------:R-:W-:Y:S01]  /*2930*/  FMNMX.NAN R40, R40, c[0x0][0x2c0], !PT ;  /* 0x0000b00028287a09 */ /* 0x000fe20007820000 */
[-C--:B------:R-:W-:Y:S01]  /*2940*/  FFMA R119, R119, R100.reuse, R6 ;  /* 0x0000006477777223 */ /* 0x080fe20000000006 */
[----:B------:R-:W-:Y:S01]  /*2950*/  FMNMX.NAN R43, R64, c[0x0][0x2c0], !PT ;  /* 0x0000b000402b7a09 */ /* 0x000fe20007820000 */
[----:B------:R-:W-:Y:S01]  /*2960*/  FFMA R118, R118, R100, R7 ;  /* 0x0000006476767223 */ /* 0x000fe20000000007 */
[----:B------:R-:W-:-:S02]  /*2970*/  FMNMX.NAN R42, R42, c[0x0][0x2c0], !PT ;  /* 0x0000b0002a2a7a09 */ /* 0x000fc40007820000 */
[----:B------:R-:W-:Y:S01]  /*2980*/  F2I.NTZ R26, R26 ;  /* 0x0000001a001a7305 */ /* 0x000fe20000203100 */
[----:B------:R-:W-:Y:S01]  /*2990*/  FMNMX.NAN R49, R114, c[0x0][0x2c0], !PT ;  /* 0x0000b00072317a09 */ /* 0x000fe20007820000 */
[-C--:B---3--:R-:W-:Y:S01]  /*29a0*/  FFMA R122, R122, R100.reuse, R19 ;  /* 0x000000647a7a7223 */ /* 0x088fe20000000013 */
[----:B------:R-:W-:Y:S01]  /*29b0*/  FMNMX.NAN R6, R119, c[0x0][0x2c0], !PT ;  /* 0x0000b00077067a09 */ /* 0x000fe20007820000 */
[-CC-:B------:R-:W-:Y:S01]  /*29c0*/  FFMA R121, R121, R100.reuse, R16.reuse ;  /* 0x0000006479797223 */ /* 0x180fe20000000010 */
[----:B------:R-:W-:Y:S01]  /*29d0*/  FMNMX.NAN R7, R118, c[0x0][0x2c0], !PT ;  /* 0x0000b00076077a09 */ /* 0x000fe20007820000 */
[-C--:B------:R-:W-:Y:S02]  /*29e0*/  FFMA R120, R120, R100.reuse, R17 ;  /* 0x0000006478787223 */ /* 0x080fe40000000011 */
[----:B------:R-:W2:Y:S01]  /*29f0*/  F2I.NTZ R27, R27 ;  /* 0x0000001b001b7305 */ /* 0x000ea20000203100 */
[----:B------:R-:W-:Y:S01]  /*2a00*/  FMNMX.NAN R115, R122, c[0x0][0x2c0], !PT ;  /* 0x0000b0007a737a09 */ /* 0x000fe20007820000 */
[----:B------:R-:W-:Y:S01]  /*2a10*/  FFMA R123, R123, R100, R16 ;  /* 0x000000647b7b7223 */ /* 0x000fe20000000010 */
[----:B-1----:R-:W-:Y:S01]  /*2a20*/  I2IP.S8.S32.SAT R24, R25, R24, RZ ;  /* 0x0000001819187239 */ /* 0x002fe200000010ff */
[-CC-:B------:R-:W-:Y:S01]  /*2a30*/  FFMA R125, R125, R100.reuse, R18.reuse ;  /* 0x000000647d7d7223 */ /* 0x180fe20000000012 */
[----:B------:R-:W-:Y:S01]  /*2a40*/  FMNMX.NAN R118, R121, c[0x0][0x2c0], !PT ;  /* 0x0000b00079767a09 */ /* 0x000fe20007820000 */
[----:B------:R-:W-:Y:S01]  /*2a50*/  FFMA R18, R117, R100, R18 ;  /* 0x0000006475127223 */ /* 0x000fe20000000012 */
[----:B------:R-:W-:Y:S01]  /*2a60*/  FMNMX.NAN R119, R120, c[0x0][0x2c0], !PT ;  /* 0x0000b00078777a09 */ /* 0x000fe20007820000 */
[----:B------:R-:W-:Y:S01]  /*2a70*/  F2I.NTZ R4, R4 ;  /* 0x0000000400047305 */ /* 0x000fe20000203100 */
[----:B------:R-:W-:-:S02]  /*2a80*/  FMNMX.NAN R114, R125, c[0x0][0x2c0], !PT ;  /* 0x0000b0007d727a09 */ /* 0x000fc40007820000 */
[----:B------:R-:W-:Y:S01]  /*2a90*/  FMNMX.NAN R18, R18, c[0x0][0x2c0], !PT ;  /* 0x0000b00012127a09 */ /* 0x000fe20007820000 */
[-CC-:B------:R-:W-:Y:S02]  /*2aa0*/  FFMA R33, R33, R100.reuse, R11.reuse ;  /* 0x0000006421217223 */ /* 0x180fe4000000000b */
[-C--:B------:R-:W-:Y:S02]  /*2ab0*/  FFMA R3, R3, R100.reuse, R10 ;  /* 0x0000006403037223 */ /* 0x080fe4000000000a */
[----:B------:R-:W1:Y:S01]  /*2ac0*/  F2I.NTZ R5, R5 ;  /* 0x0000000500057305 */ /* 0x000e620000203100 */
[----:B------:R-:W-:Y:S01]  /*2ad0*/  FFMA R11, R2, R100, R11 ;  /* 0x00000064020b7223 */ /* 0x000fe2000000000b */
[----:B--2---:R-:W-:Y:S01]  /*2ae0*/  I2IP.S8.S32.SAT R27, R27, R26, RZ ;  /* 0x0000001a1b1b7239 */ /* 0x004fe200000010ff */
[-CC-:B------:R-:W-:Y:S01]  /*2af0*/  FFMA R103, R103, R100.reuse, R8.reuse ;  /* 0x0000006467677223 */ /* 0x180fe20000000008 */
[----:B------:R-:W-:Y:S01]  /*2b00*/  FMNMX.NAN R2, R3, c[0x0][0x2c0], !PT ;  /* 0x0000b00003027a09 */ /* 0x000fe20007820000 */
[-CC-:B------:R-:W-:Y:S01]  /*2b10*/  FFMA R122, R101, R100.reuse, R9.reuse ;  /* 0x00000064657a7223 */ /* 0x180fe20000000009 */
[----:B------:R-:W-:Y:S01]  /*2b20*/  FMNMX.NAN R3, R11, c[0x0][0x2c0], !PT ;  /* 0x0000b0000b037a09 */ /* 0x000fe20007820000 */
[-C--:B------:R-:W-:Y:S01]  /*2b30*/  FFMA R16, R113, R100.reuse, R8 ;  /* 0x0000006471107223 */ /* 0x080fe20000000008 */
[----:B------:R-:W2:Y:S01]  /*2b40*/  F2I.NTZ R32, R32 ;  /* 0x0000002000207305 */ /* 0x000ea20000203100 */
[----:B------:R-:W-:Y:S01]  /*2b50*/  FMNMX.NAN R101, R103, c[0x0][0x2c0], !PT ;  /* 0x0000b00067657a09 */ /* 0x000fe20007820000 */
[-C--:B------:R-:W-:Y:S01]  /*2b60*/  FFMA R121, R102, R100.reuse, R9 ;  /* 0x0000006466797223 */ /* 0x080fe20000000009 */
[----:B------:R-:W-:Y:S01]  /*2b70*/  FMNMX.NAN R122, R122, c[0x0][0x2c0], !PT ;  /* 0x0000b0007a7a7a09 */ /* 0x000fe20007820000 */
[----:B------:R-:W-:Y:S01]  /*2b80*/  FFMA R111, R111, R100, R10 ;  /* 0x000000646f6f7223 */ /* 0x000fe2000000000a */
[----:B------:R-:W-:-:S02]  /*2b90*/  FMNMX.NAN R102, R16, c[0x0][0x2c0], !PT ;  /* 0x0000b00010667a09 */ /* 0x000fc40007820000 */
[----:B------:R-:W-:Y:S01]  /*2ba0*/  FMNMX.NAN R121, R121, c[0x0][0x2c0], !PT ;  /* 0x0000b00079797a09 */ /* 0x000fe20007820000 */
[----:B------:R-:W-:Y:S01]  /*2bb0*/  F2I.NTZ R34, R34 ;  /* 0x0000002200227305 */ /* 0x000fe20000203100 */
[----:B-1----:R-:W-:Y:S02]  /*2bc0*/  I2IP.S8.S32.SAT R25, R5, R4, RZ ;  /* 0x0000000405197239 */ /* 0x002fe400000010ff */
[----:B------:R-:W-:Y:S01]  /*2bd0*/  PRMT R5, R27, 0x1054, R24 ;  /* 0x000010541b057816 */ /* 0x000fe20000000018 */
[-C--:B------:R-:W-:Y:S01]  /*2be0*/  FFMA R24, R116, R100.reuse, R17 ;  /* 0x0000006474187223 */ /* 0x080fe20000000011 */
[----:B------:R-:W-:Y:S01]  /*2bf0*/  FMNMX.NAN R116, R123, c[0x0][0x2c0], !PT ;  /* 0x0000b0007b747a09 */ /* 0x000fe20007820000 */
[----:B------:R-:W-:Y:S01]  /*2c00*/  FFMA R17, R112, R100, R19 ;  /* 0x0000006470117223 */ /* 0x000fe20000000013 */
[----:B------:R-:W-:Y:S01]  /*2c10*/  FMNMX.NAN R111, R111, c[0x0][0x2c0], !PT ;  /* 0x0000b0006f6f7a09 */ /* 0x000fe20007820000 */
[----:B------:R-:W1:Y:S01]  /*2c20*/  F2I.NTZ R41, R41 ;  /* 0x0000002900297305 */ /* 0x000e620000203100 */
[----:B--2---:R-:W-:-:S02]  /*2c30*/  I2IP.S8.S32.SAT R32, R35, R32, RZ ;  /* 0x0000002023207239 */ /* 0x004fc400000010ff */
[----:B------:R-:W-:Y:S02]  /*2c40*/  FMNMX.NAN R120, R33, c[0x0][0x2c0], !PT ;  /* 0x0000b00021787a09 */ /* 0x000fe40007820000 */
[----:B------:R-:W-:Y:S02]  /*2c50*/  FMNMX.NAN R24, R24, c[0x0][0x2c0], !PT ;  /* 0x0000b00018187a09 */ /* 0x000fe40007820000 */
[----:B------:R-:W-:Y:S01]  /*2c60*/  FMNMX.NAN R17, R17, c[0x0][0x2c0], !PT ;  /* 0x0000b00011117a09 */ /* 0x000fe20007820000 */
[----:B------:R-:W-:Y:S08]  /*2c70*/  F2I.NTZ R40, R40 ;  /* 0x0000002800287305 */ /* 0x000ff00000203100 */
[----:B------:R-:W2:Y:S01]  /*2c80*/  F2I.NTZ R43, R43 ;  /* 0x0000002b002b7305 */ /* 0x000ea20000203100 */
[----:B-1----:R-:W-:-:S04]  /*2c90*/  I2IP.S8.S32.SAT R41, R41, R34, RZ ;  /* 0x0000002229297239 */ /* 0x002fc800000010ff */
[----:B------:R-:W-:-:S03]  /*2ca0*/  PRMT R4, R41, 0x1054, R32 ;  /* 0x0000105429047816 */ /* 0x000fc60000000020 */
[----:B------:R-:W-:Y:S08]  /*2cb0*/  F2I.NTZ R42, R42 ;  /* 0x0000002a002a7305 */ /* 0x000ff00000203100 */
[----:B------:R-:W1:Y:S01]  /*2cc0*/  F2I.NTZ R49, R49 ;  /* 0x0000003100317305 */ /* 0x000e620000203100 */
[----:B--2---:R-:W-:-:S07]  /*2cd0*/  I2IP.S8.S32.SAT R40, R43, R40, RZ ;  /* 0x000000282b287239 */ /* 0x004fce00000010ff */
[----:B------:R-:W-:Y:S08]  /*2ce0*/  F2I.NTZ R6, R6 ;  /* 0x0000000600067305 */ /* 0x000ff00000203100 */
[----:B------:R-:W2:Y:S01]  /*2cf0*/  F2I.NTZ R7, R7 ;  /* 0x0000000700077305 */ /* 0x000ea20000203100 */
[----:B-1----:R-:W-:-:S07]  /*2d00*/  I2IP.S8.S32.SAT R49, R49, R42, RZ ;  /* 0x0000002a31317239 */ /* 0x002fce00000010ff */
[----:B------:R-:W-:Y:S08]  /*2d10*/  F2I.NTZ R2, R2 ;  /* 0x0000000200027305 */ /* 0x000ff00000203100 */
[----:B------:R-:W1:Y:S01]  /*2d20*/  F2I.NTZ R3, R3 ;  /* 0x0000000300037305 */ /* 0x000e620000203100 */
[----:B--2---:R-:W-:Y:S02]  /*2d30*/  I2IP.S8.S32.SAT R26, R7, R6, RZ ;  /* 0x00000006071a7239 */ /* 0x004fe400000010ff */
[----:B------:R-:W-:-:S02]  /*2d40*/  PRMT R6, R49, 0x1054, R40 ;  /* 0x0000105431067816 */ /* 0x000fc40000000028 */
[----:B------:R-:W-:-:S03]  /*2d50*/  PRMT R7, R26, 0x1054, R25 ;  /* 0x000010541a077816 */ /* 0x000fc60000000019 */
[----:B------:R-:W-:Y:S04]  /*2d60*/  F2I.NTZ R101, R101 ;  /* 0x0000006500657305 */ /* 0x000fe80000203100 */
[----:B------:R-:W-:Y:S04]  /*2d70*/  IMMA.16832.S8.S8.SAT R64, R4.ROW, R60.COL, RZ ;  /* 0x0000003c04407237 */ /* 0x000fe80000445cff */
[----:B------:R-:W2:Y:S01]  /*2d80*/  F2I.NTZ R122, R122 ;  /* 0x0000007a007a7305 */ /* 0x000ea20000203100 */
[----:B-1----:R-:W-:Y:S01]  /*2d90*/  I2IP.S8.S32.SAT R2, R3, R2, RZ ;  /* 0x0000000203027239 */ /* 0x002fe200000010ff */
[----:B------:R-:W-:-:S02]  /*2da0*/  IMAD.MOV.U32 R3, RZ, RZ, c[0x0][0x2ac] ;  /* 0x0000ab00ff037624 */ /* 0x000fc400078e00ff */
[C---:B------:R-:W-:Y:S04]  /*2db0*/  IMMA.16832.S8.S8.SAT R56, R4.reuse.ROW, R52.COL, RZ ;  /* 0x0000003404387237 */ /* 0x040fe80000445cff */
[----:B------:R-:W-:Y:S04]  /*2dc0*/  F2I.NTZ R118, R118 ;  /* 0x0000007600767305 */ /* 0x000fe80000203100 */
[----:B------:R-:W-:Y:S01]  /*2dd0*/  IMMA.16832.S8.S8.SAT R48, R4.ROW, R44.COL, RZ ;  /* 0x0000002c04307237 */ /* 0x000fe20000445cff */
[----:B--2---:R-:W-:-:S03]  /*2de0*/  I2IP.S8.S32.SAT R103, R122, R101, RZ ;  /* 0x000000657a677239 */ /* 0x004fc600000010ff */
[----:B------:R-:W1:Y:S01]  /*2df0*/  F2I.NTZ R119, R119 ;  /* 0x0000007700777305 */ /* 0x000e620000203100 */
[----:B------:R-:W-:-:S03]  /*2e00*/  PRMT R103, R2, 0x1054, R103 ;  /* 0x0000105402677816 */ /* 0x000fc60000000067 */
[C---:B------:R-:W-:Y:S01]  /*2e10*/  IMMA.16832.S8.S8.SAT R40, R4.reuse.ROW, R36.COL, RZ ;  /* 0x0000002404287237 */ /* 0x040fe20000445cff */
[----:B------:R-:W2:Y:S03]  /*2e20*/  S2R R2, SR_CTAID.X ;  /* 0x0000000000027919 */ /* 0x000ea60000002500 */
[----:B------:R-:W-:Y:S04]  /*2e30*/  F2I.NTZ R114, R114 ;  /* 0x0000007200727305 */ /* 0x000fe80000203100 */
[----:B------:R-:W-:Y:S04]  /*2e40*/  IMMA.16832.S8.S8.SAT R32, R4.ROW, R28.COL, RZ ;  /* 0x0000001c04207237 */ /* 0x000fe80000445cff */
[----:B------:R-:W3:Y:S01]  /*2e50*/  F2I.NTZ R115, R115 ;  /* 0x0000007300737305 */ /* 0x000ee20000203100 */
[----:B-1----:R-:W-:-:S03]  /*2e60*/  I2IP.S8.S32.SAT R100, R119, R118, RZ ;  /* 0x0000007677647239 */ /* 0x002fc600000010ff */
[C---:B------:R-:W-:Y:S04]  /*2e70*/  IMMA.16832.S8.S8.SAT R60, R4.reuse.ROW, R62.COL, RZ ;  /* 0x0000003e043c7237 */ /* 0x040fe80000445cff */
[----:B------:R-:W-:Y:S04]  /*2e80*/  F2I.NTZ R116, R116 ;  /* 0x0000007400747305 */ /* 0x000fe80000203100 */
[----:B------:R-:W-:Y:S04]  /*2e90*/  IMMA.16832.S8.S8.SAT R52, R4.ROW, R54.COL, RZ ;  /* 0x0000003604347237 */ /* 0x000fe80000445cff */
[----:B------:R-:W1:Y:S01]  /*2ea0*/  F2I.NTZ R117, R24 ;  /* 0x0000001800757305 */ /* 0x000e620000203100 */
[----:B---3--:R-:W-:-:S03]  /*2eb0*/  I2IP.S8.S32.SAT R115, R115, R114, RZ ;  /* 0x0000007273737239 */ /* 0x008fc600000010ff */
[----:B------:R-:W-:Y:S01]  /*2ec0*/  IMMA.16832.S8.S8.SAT R44, R4.ROW, R46.COL, RZ ;  /* 0x0000002e042c7237 */ /* 0x000fe20000445cff */
[----:B------:R-:W-:-:S03]  /*2ed0*/  PRMT R100, R115, 0x1054, R100 ;  /* 0x0000105473647816 */ /* 0x000fc60000000064 */
[----:B------:R-:W-:Y:S04]  /*2ee0*/  F2I.NTZ R112, R18 ;  /* 0x0000001200707305 */ /* 0x000fe80000203100 */
[----:B------:R-:W-:Y:S04]  /*2ef0*/  IMMA.16832.S8.S8.SAT R36, R4.ROW, R38.COL, RZ ;  /* 0x0000002604247237 */ /* 0x000fe80000445cff */
[----:B------:R-:W3:Y:S01]  /*2f00*/  F2I.NTZ R113, R17 ;  /* 0x0000001100717305 */ /* 0x000ee20000203100 */
[----:B-1----:R-:W-:-:S03]  /*2f10*/  I2IP.S8.S32.SAT R116, R117, R116, RZ ;  /* 0x0000007475747239 */ /* 0x002fc600000010ff */
[----:B------:R-:W-:Y:S01]  /*2f20*/  IMMA.16832.S8.S8.SAT R24, R4.ROW, R20.COL, RZ ;  /* 0x0000001404187237 */ /* 0x000fe20000445cff */
[----:B------:R-:W-:-:S03]  /*2f30*/  @!P1 IMAD.MOV.U32 R0, RZ, RZ, c[0x0][0x2d8] ;  /* 0x0000b600ff009624 */ /* 0x000fc600078e00ff */
        /* <DEDUP_REMOVED lines=10> */
[C---:B------:R-:W-:Y:S08]  /*2fe0*/  IMMA.16832.S8.S8.SAT R20, R4.reuse.ROW, R22.COL, RZ ;  /* 0x0000001604147237 */ /* 0x040ff00000445cff */
[----:B------:R-:W-:Y:S01]  /*2ff0*/  IMMA.16832.S8.S8.SAT R8, R4.ROW, R104.COL, RZ ;  /* 0x0000006804087237 */ /* 0x000fe20000445cff */
[----:B---3--:R-:W-:-:S07]  /*3000*/  I2IP.S8.S32.SAT R111, R120, R111, RZ ;  /* 0x0000006f786f7239 */ /* 0x008fce00000010ff */
[----:B------:R-:W-:Y:S01]  /*3010*/  IMMA.16832.S8.S8.SAT R4, R4.ROW, R106.COL, RZ ;  /* 0x0000006a04047237 */ /* 0x000fe20000445cff */
[----:B------:R-:W-:-:S07]  /*3020*/  PRMT R102, R111, 0x1054, R102 ;  /* 0x000010546f667816 */ /* 0x000fce0000000066 */
[C---:B------:R-:W-:Y:S07]  /*3030*/  IMMA.16832.S8.S8.SAT R12, R100.reuse.ROW, R74.COL, R12 ;  /* 0x0000004a640c7237 */ /* 0x040fee0000445c0c */
[----:B--2---:R-:W-:Y:S01]  /*3040*/  SHF.R.S32.HI R75, RZ, c[0x0][0x188], R2 ;  /* 0x00006200ff4b7a19 */ /* 0x004fe20000011402 */
[----:B------:R-:W-:Y:S01]  /*3050*/  IMMA.16832.S8.S8.SAT R64, R100.ROW, R96.COL, R64 ;  /* 0x0000006064407237 */ /* 0x000fe20000445c40 */
[----:B------:R-:W-:-:S07]  /*3060*/  IMAD.MOV.U32 R74, RZ, RZ, c[0x0][0x2a8] ;  /* 0x0000aa00ff4a7624 */ /* 0x000fce00078e00ff */
[C---:B------:R-:W-:Y:S07]  /*3070*/  IMMA.16832.S8.S8.SAT R4, R100.reuse.ROW, R70.COL, R4 ;  /* 0x0000004664047237 */ /* 0x040fee0000445c04 */
[----:B------:R-:W-:Y:S01]  /*3080*/  IMAD.MOV.U32 R70, RZ, RZ, 0x4 ;  /* 0x00000004ff467424 */ /* 0x000fe200078e00ff */
[----:B------:R-:W-:Y:S01]  /*3090*/  IMMA.16832.S8.S8.SAT R60, R100.ROW, R98.COL, R60 ;  /* 0x00000062643c7237 */ /* 0x000fe20000445c3c */
[----:B------:R-:W-:-:S04]  /*30a0*/  IMAD R71, R110, c[0x0][0x17c], R75 ;  /* 0x00005f006e477a24 */ /* 0x000fc800078e024b */
[----:B------:R-:W-:-:S03]  /*30b0*/  IMAD.WIDE R70, R71, R70, c[0x0][0x330] ;  /* 0x0000cc0047467625 */ /* 0x000fc600078e0246 */
[C---:B------:R-:W-:Y:S08]  /*30c0*/  IMMA.16832.S8.S8.SAT R56, R100.reuse.ROW, R92.COL, R56 ;  /* 0x0000005c64387237 */ /* 0x040ff00000445c38 */
[C---:B------:R-:W-:Y:S08]  /*30d0*/  IMMA.16832.S8.S8.SAT R52, R100.reuse.ROW, R94.COL, R52 ;  /* 0x0000005e64347237 */ /* 0x040ff00000445c34 */
[C---:B------:R-:W-:Y:S08]  /*30e0*/  IMMA.16832.S8.S8.SAT R48, R100.reuse.ROW, R88.COL, R48 ;  /* 0x0000005864307237 */ /* 0x040ff00000445c30 */
[C---:B------:R-:W-:Y:S08]  /*30f0*/  IMMA.16832.S8.S8.SAT R44, R100.reuse.ROW, R90.COL, R44 ;  /* 0x0000005a642c7237 */ /* 0x040ff00000445c2c */
[C---:B------:R-:W-:Y:S08]  /*3100*/  IMMA.16832.S8.S8.SAT R40, R100.reuse.ROW, R84.COL, R40 ;  /* 0x0000005464287237 */ /* 0x040ff00000445c28 */
[C---:B------:R-:W-:Y:S08]  /*3110*/  IMMA.16832.S8.S8.SAT R36, R100.reuse.ROW, R86.COL, R36 ;  /* 0x0000005664247237 */ /* 0x040ff00000445c24 */
[C---:B------:R-:W-:Y:S07]  /*3120*/  IMMA.16832.S8.S8.SAT R32, R100.reuse.ROW, R80.COL, R32 ;  /* 0x0000005064207237 */ /* 0x040fee0000445c20 */
[----:B------:R-:W-:Y:S01]  /*3130*/  IMAD.MOV.U32 R80, RZ, RZ, c[0x0][0x280] ;  /* 0x0000a000ff507624 */ /* 0x000fe200078e00ff */
[C---:B------:R-:W-:Y:S08]  /*3140*/  IMMA.16832.S8.S8.SAT R28, R100.reuse.ROW, R82.COL, R28 ;  /* 0x00000052641c7237 */ /* 0x040ff00000445c1c */
[C---:B------:R-:W-:Y:S07]  /*3150*/  IMMA.16832.S8.S8.SAT R24, R100.reuse.ROW, R76.COL, R24 ;  /* 0x0000004c64187237 */ /* 0x040fee0000445c18 */
[----:B------:R-:W-:Y:S01]  /*3160*/  IMAD.MOV.U32 R77, RZ, RZ, c[0x0][0x284] ;  /* 0x0000a100ff4d7624 */ /* 0x000fe200078e00ff */
[C---:B------:R-:W-:Y:S08]  /*3170*/  IMMA.16832.S8.S8.SAT R20, R100.reuse.ROW, R78.COL, R20 ;  /* 0x0000004e64147237 */ /* 0x040ff00000445c14 */
[C---:B------:R-:W-:Y:S08]  /*3180*/  IMMA.16832.S8.S8.SAT R16, R100.reuse.ROW, R72.COL, R16 ;  /* 0x0000004864107237 */ /* 0x040ff00000445c10 */
[----:B------:R-:W-:Y:S07]  /*3190*/  IMMA.16832.S8.S8.SAT R8, R100.ROW, R68.COL, R8 ;  /* 0x0000004464087237 */ /* 0x000fee0000445c08 */
[----:B------:R-:W-:Y:S01]  /*31a0*/  IMAD.MOV.U32 R68, RZ, RZ, c[0x0][0x2e0] ;  /* 0x0000b800ff447624 */ /* 0x000fe200078e00ff */
[----:B------:R-:W-:Y:S05]  /*31b0*/  @!P0 BRA `(.L_x_360) ;  /* 0x0000011000008947 */ /* 0x000fea0003800000 */
[----:B------:R-:W-:-:S05]  /*31c0*/  IMAD.MOV.U32 R2, RZ, RZ, c[0x0][0x160] ;  /* 0x00005800ff027624 */ /* 0x000fca00078e00ff */
[----:B------:R-:W-:Y:S02]  /*31d0*/  ISETP.NE.AND P0, PT, R2, 0x2, PT ;  /* 0x000000020200780c */ /* 0x000fe40003f05270 */
[----:B------:R-:W-:-:S11]  /*31e0*/  MOV R2, 0xffffffff ;  /* 0xffffffff00027802 */ /* 0x000fd60000000f00 */
[----:B------:R-:W-:Y:S05]  /*31f0*/  @P0 BRA `(.L_x_361) ;  /* 0x0000019000000947 */ /* 0x000fea0003800000 */
[----:B------:R-:W-:Y:S02]  /*3200*/  SHF.R.S32.HI R74, RZ, 0x1f, R109 ;  /* 0x0000001fff4a7819 */ /* 0x000fe4000001146d */
[----:B------:R-:W-:Y:S02]  /*3210*/  MOV R80, c[0x0][0x310] ;  /* 0x0000c40000507a02 */ /* 0x000fe40000000f00 */
[----:B------:R-:W-:Y:S01]  /*3220*/  MOV R72, c[0x0][0x318] ;  /* 0x0000c60000487a02 */ /* 0x000fe20000000f00 */
[C---:B------:R-:W-:Y:S02]  /*3230*/  IMAD R76, R74.reuse, c[0x0][0x310], RZ ;  /* 0x0000c4004a4c7a24 */ /* 0x040fe400078e02ff */
[----:B------:R-:W-:Y:S02]  /*3240*/  IMAD R74, R74, c[0x0][0x318], RZ ;  /* 0x0000c6004a4a7a24 */ /* 0x000fe400078e02ff */
[----:B------:R-:W-:-:S04]  /*3250*/  IMAD.WIDE.U32 R80, R109, R80, c[0x0][0x280] ;  /* 0x0000a0006d507625 */ /* 0x000fc800078e0050 */
[C---:B------:R-:W-:Y:S02]  /*3260*/  IMAD R77, R109.reuse, c[0x0][0x314], R76 ;  /* 0x0000c5006d4d7a24 */ /* 0x040fe400078e024c */
[----:B------:R-:W-:-:S03]  /*3270*/  IMAD.WIDE.U32 R72, R109, R72, c[0x0][0x2a8] ;  /* 0x0000aa006d487625 */ /* 0x000fc600078e0048 */
[----:B------:R-:W-:Y:S01]  /*3280*/  IADD3 R77, R81, R77, RZ ;  /* 0x0000004d514d7210 */ /* 0x000fe20007ffe0ff */
[----:B------:R-:W-:Y:S01]  /*3290*/  IMAD R3, R109, c[0x0][0x31c], R74 ;  /* 0x0000c7006d037a24 */ /* 0x000fe200078e024a */
[----:B------:R-:W-:-:S04]  /*32a0*/  MOV R74, R72 ;  /* 0x00000048004a7202 */ /* 0x000fc80000000f00 */
[----:B------:R-:W-:Y:S01]  /*32b0*/  IADD3 R3, R73, R3, RZ ;  /* 0x0000000349037210 */ /* 0x000fe20007ffe0ff */
[----:B------:R-:W-:Y:S05]  /*32c0*/  BRA `(.L_x_361) ;  /* 0x000000c000007947 */ /* 0x000fea0003800000 */
.L_x_360:
[----:B------:R-:W-:Y:S01]  /*32d0*/  IMAD.MOV.U32 R69, RZ, RZ, c[0x0][0x184] ;  /* 0x00006100ff457624 */ /* 0x000fe200078e00ff */
[----:B------:R-:W-:-:S04]  /*32e0*/  MOV R2, 0xffffffff ;  /* 0xffffffff00027802 */ /* 0x000fc80000000f00 */
[----:B------:R-:W-:-:S13]  /*32f0*/  ISETP.GE.AND P0, PT, R69, 0x2, PT ;  /* 0x000000024500780c */ /* 0x000fda0003f06270 */
[----:B------:R-:W-:Y:S05]  /*3300*/  @!P0 BRA `(.L_x_361) ;  /* 0x0000008000008947 */ /* 0x000fea0003800000 */
[----:B------:R-:W-:Y:S01]  /*3310*/  ISETP.GT.AND P0, PT, R108, RZ, PT ;  /* 0x000000ff6c00720c */ /* 0x000fe20003f04270 */
[----:B------:R-:W-:-:S12]  /*3320*/  IMAD.MOV.U32 R2, RZ, RZ, -0x1 ;  /* 0xffffffffff027424 */ /* 0x000fd800078e00ff */
[----:B------:R-:W2:Y:S01]  /*3330*/  @!P0 LDG.E.STRONG.GPU R2, [R70.64] ;  /* 0x0000000846028981 */ /* 0x000ea2000c1ef900 */
[----:B------:R-:W-:Y:S01]  /*3340*/  IADD3 R72, R69, -0x1, RZ ;  /* 0xffffffff45487810 */ /* 0x000fe20007ffe0ff */
[----:B------:R-:W-:-:S03]  /*3350*/  IMAD.MOV.U32 R68, RZ, RZ, -0x1 ;  /* 0xffffffffff447424 */ /* 0x000fc600078e00ff */
[----:B------:R-:W-:-:S04]  /*3360*/  ISETP.NE.AND P0, PT, R72, R109, PT ;  /* 0x0000006d4800720c */ /* 0x000fc80003f05270 */
[----:B------:R-:W-:Y:S01]  /*3370*/  FSEL R68, R68, c[0x0][0x2e0], P0 ;  /* 0x0000b80044447a08 */ /* 0x000fe20000000000 */
[----:B--2---:R-:W-:-:S05]  /*3380*/  CCTL.IVALL ;  /* 0x00000000ff00798f */ /* 0x004fca0002000000 */
.L_x_361:
[----:B------:R-:W-:Y:S01]  /*3390*/  SHF.R.S32.HI R73, RZ, 0x1f, R108 ;  /* 0x0000001fff497819 */ /* 0x000fe2000001146c */
[----:B------:R-:W-:-:S03]  /*33a0*/  IMAD.MOV.U32 R78, RZ, RZ, c[0x0][0x278] ;  /* 0x00009e00ff4e7624 */ /* 0x000fc600078e00ff */
[CC--:B------:R-:W-:Y:S02]  /*33b0*/  LEA.HI R69, R73.reuse, R108.reuse, RZ, 0x5 ;  /* 0x0000006c49457211 */ /* 0x0c0fe400078f28ff */
[----:B------:R-:W-:Y:S02]  /*33c0*/  LEA.HI R73, R73, R108, RZ, 0x7 ;  /* 0x0000006c49497211 */ /* 0x000fe400078f38ff */
[----:B------:R-:W-:Y:S02]  /*33d0*/  SHF.R.S32.HI R72, RZ, 0x5, R69 ;  /* 0x00000005ff487819 */ /* 0x000fe40000011445 */
[----:B------:R-:W-:Y:S02]  /*33e0*/  LOP3.LUT R69, R69, 0xffffffe0, RZ, 0xc0, !PT ;  /* 0xffffffe045457812 */ /* 0x000fe400078ec0ff */
[----:B------:R-:W-:-:S03]  /*33f0*/  SHF.R.S32.HI R79, RZ, 0x1f, R72 ;  /* 0x0000001fff4f7819 */ /* 0x000fc60000011448 */
[----:B------:R-:W-:Y:S01]  /*3400*/  IMAD.IADD R69, R108, 0x1, -R69 ;  /* 0x000000016c457824 */ /* 0x000fe200078e0a45 */
[----:B------:R-:W-:-:S04]  /*3410*/  LEA.HI R79, R79, R72, RZ, 0x2 ;  /* 0x000000484f4f7211 */ /* 0x000fc800078f10ff */
[----:B------:R-:W-:-:S05]  /*3420*/  LOP3.LUT R79, R79, 0x7ffffc, RZ, 0xc0, !PT ;  /* 0x007ffffc4f4f7812 */ /* 0x000fca00078ec0ff */
[----:B------:R-:W-:-:S04]  /*3430*/  IMAD.IADD R72, R72, 0x1, -R79 ;  /* 0x0000000148487824 */ /* 0x000fc800078e0a4f */
[----:B------:R-:W-:Y:S01]  /*3440*/  IMAD R72, R72, 0x40, R69 ;  /* 0x0000004048487824 */ /* 0x000fe200078e0245 */
[----:B------:R-:W-:-:S03]  /*3450*/  LEA.HI.SX32 R69, R73, R110, 0x19 ;  /* 0x0000006e49457211 */ /* 0x000fc600078fcaff */
[----:B------:R-:W-:Y:S02]  /*3460*/  IMAD R72, R75, 0x100, R72 ;  /* 0x000001004b487824 */ /* 0x000fe400078e0248 */
[----:B------:R-:W-:Y:S02]  /*3470*/  IMAD.SHL.U32 R69, R69, 0x4, RZ ;  /* 0x0000000445457824 */ /* 0x000fe400078e00ff */
[----:B------:R-:W-:-:S03]  /*3480*/  IMAD.SHL.U32 R79, R72, 0x8, RZ ;  /* 0x00000008484f7824 */ /* 0x000fc600078e00ff */
[----:B------:R-:W-:Y:S02]  /*3490*/  SHF.R.S32.HI R72, RZ, 0x1f, R69 ;  /* 0x0000001fff487819 */ /* 0x000fe40000011445 */
[----:B------:R-:W-:Y:S02]  /*34a0*/  SHF.R.S32.HI R73, RZ, 0x1f, R79 ;  /* 0x0000001fff497819 */ /* 0x000fe4000001144f */
[----:B------:R-:W-:Y:S01]  /*34b0*/  LOP3.LUT R82, R79, 0xfffffff8, RZ, 0xc0, !PT ;  /* 0xfffffff84f527812 */ /* 0x000fe200078ec0ff */
[C---:B------:R-:W-:Y:S01]  /*34c0*/  IMAD R76, R72.reuse, c[0x0][0x268], RZ ;  /* 0x00009a00484c7a24 */ /* 0x040fe200078e02ff */
[----:B------:R-:W-:Y:S01]  /*34d0*/  LOP3.LUT R83, R73, 0x1fffffff, RZ, 0xc0, !PT ;  /* 0x1fffffff49537812 */ /* 0x000fe200078ec0ff */
[----:B------:R-:W-:Y:S02]  /*34e0*/  IMAD.MOV.U32 R73, RZ, RZ, c[0x0][0x184] ;  /* 0x00006100ff497624 */ /* 0x000fe400078e00ff */
[----:B------:R-:W-:Y:S02]  /*34f0*/  IMAD R72, R72, c[0x0][0x290], RZ ;  /* 0x0000a40048487a24 */ /* 0x000fe400078e02ff */
[----:B------:R-:W-:Y:S01]  /*3500*/  IMAD.WIDE.U32 R84, R69, c[0x0][0x268], R82 ;  /* 0x00009a0045547a25 */ /* 0x000fe200078e0052 */
[----:B------:R-:W-:-:S03]  /*3510*/  ISETP.GT.AND P6, PT, R73, 0x1, PT ;  /* 0x000000014900780c */ /* 0x000fc60003fc4270 */
[C---:B------:R-:W-:Y:S01]  /*3520*/  IMAD.WIDE.U32 R82, R69.reuse, c[0x0][0x290], R82 ;  /* 0x0000a40045527a25 */ /* 0x040fe200078e0052 */
[----:B------:R-:W-:Y:S02]  /*3530*/  ISETP.EQ.AND P6, PT, RZ, c[0x0][0x160], P6 ;  /* 0x00005800ff007a0c */ /* 0x000fe400037c2270 */
[----:B------:R-:W-:Y:S01]  /*3540*/  IADD3 R80, P1, R80, R84, RZ ;  /* 0x0000005450507210 */ /* 0x000fe20007f3e0ff */
[C---:B------:R-:W-:Y:S01]  /*3550*/  IMAD R76, R69.reuse, c[0x0][0x26c], R76 ;  /* 0x00009b00454c7a24 */ /* 0x040fe200078e024c */
[----:B------:R-:W-:Y:S01]  /*3560*/  IADD3 R74, P0, R74, R82, RZ ;  /* 0x000000524a4a7210 */ /* 0x000fe20007f1e0ff */
[----:B------:R-:W-:Y:S02]  /*3570*/  IMAD R72, R69, c[0x0][0x294], R72 ;  /* 0x0000a50045487a24 */ /* 0x000fe400078e0248 */
[----:B------:R-:W-:Y:S01]  /*3580*/  IMAD.MOV.U32 R73, RZ, RZ, c[0x0][0x270] ;  /* 0x00009c00ff497624 */ /* 0x000fe200078e00ff */
[----:B------:R-:W-:Y:S01]  /*3590*/  IADD3.X R77, R77, R85, R76, P1, !PT ;  /* 0x000000554d4d7210 */ /* 0x000fe20000ffe44c */
[----:B------:R-:W-:Y:S01]  /*35a0*/  IMAD.MOV.U32 R76, RZ, RZ, c[0x0][0x27c] ;  /* 0x00009f00ff4c7624 */ /* 0x000fe200078e00ff */
[----:B------:R-:W-:Y:S01]  /*35b0*/  IADD3.X R75, R3, R83, R72, P0, !PT ;  /* 0x00000053034b7210 */ /* 0x000fe200007fe448 */
[----:B------:R-:W-:-:S02]  /*35c0*/  IMAD.MOV.U32 R72, RZ, RZ, c[0x0][0x274] ;  /* 0x00009d00ff487624 */ /* 0x000fc400078e00ff */
[----:B------:R-:W-:Y:S05]  /*35d0*/  @!P6 BRA `(.L_x_362) ;  /* 0x000002300000e947 */ /* 0x000fea0003800000 */
[----:B------:R-:W-:-:S13]  /*35e0*/  ISETP.NE.AND P0, PT, R2, R109, PT ;  /* 0x0000006d0200720c */ /* 0x000fda0003f05270 */
[----:B------:R-:W-:Y:S01]  /*35f0*/  BAR.RED.AND.DEFER_BLOCKING 0x0, P0 ;  /* 0x0000000000007b1d */ /* 0x000fe20000014400 */
[----:B------:R-:W-:-:S04]  /*3600*/  ISETP.NE.AND P0, PT, R109, RZ, PT ;  /* 0x000000ff6d00720c */ /* 0x000fc80003f05270 */
[----:B------:R-:W-:Y:S02]  /*3610*/  SEL R80, R80, R74, !P0 ;  /* 0x0000004a50507207 */ /* 0x000fe40004000000 */
[----:B------:R-:W-:Y:S01]  /*3620*/  SEL R77, R77, R75, !P0 ;  /* 0x0000004b4d4d7207 */ /* 0x000fe20004000000 */
[----:B------:R-:W1:Y:S02]  /*3630*/  B2R.RESULT RZ, P1 ;  /* 0x0000000000ff731c */ /* 0x000e640000024000 */
[----:B-1----:R-:W-:Y:S05]  /*3640*/  @!P1 BRA `(.L_x_363) ;  /* 0x000000a000009947 */ /* 0x002fea0003800000 */
[----:B------:R-:W-:-:S12]  /*3650*/  ISETP.GT.AND P1, PT, R108, RZ, PT ;  /* 0x000000ff6c00720c */ /* 0x000fd80003f24270 */
.L_x_365:
[----:B------:R-:W-:Y:S01]  /*3660*/  YIELD ;  /* 0x0000000000007946 */ /* 0x000fe20003800000 */
[----:B------:R-:W-:Y:S05]  /*3670*/  @P1 BRA `(.L_x_364) ;  /* 0x0000002000001947 */ /* 0x000fea0003800000 */
[----:B------:R-:W2:Y:S02]  /*3680*/  LDG.E.STRONG.GPU R2, [R70.64] ;  /* 0x0000000846027981 */ /* 0x000ea4000c1ef900 */
[----:B--2---:R-:W-:-:S05]  /*3690*/  CCTL.IVALL ;  /* 0x00000000ff00798f */ /* 0x004fca0002000000 */
.L_x_364:
[----:B------:R-:W-:Y:S01]  /*36a0*/  ISETP.NE.AND P0, PT, R2, R109, PT ;  /* 0x0000006d0200720c */ /* 0x000fe20003f05270 */
[----:B------:R-:W-:-:S12]  /*36b0*/  WARPSYNC 0xffffffff ;  /* 0xffffffff00007948 */ /* 0x000fd80003800000 */
[----:B------:R-:W-:Y:S06]  /*36c0*/  BAR.RED.AND.DEFER_BLOCKING 0x0, P0 ;  /* 0x0000000000007b1d */ /* 0x000fec0000014400 */
[----:B------:R-:W1:Y:S02]  /*36d0*/  B2R.RESULT RZ, P0 ;  /* 0x0000000000ff731c */ /* 0x000e640000004000 */
[----:B-1----:R-:W-:Y:S05]  /*36e0*/  @P0 BRA `(.L_x_365) ;  /* 0xffffff7000000947 */ /* 0x002fea000383ffff */
.L_x_363:
[----:B------:R-:W-:Y:S01]  /*36f0*/  WARPSYNC 0xffffffff ;  /* 0xffffffff00007948 */ /* 0x000fe20003800000 */
[----:B------:R-:W-:Y:S06]  /*3700*/  BAR.SYNC.DEFER_BLOCKING 0x0 ;  /* 0x0000000000007b1d */ /* 0x000fec0000010000 */
[----:B------:R-:W-:Y:S01]  /*3710*/  @!PT LDS RZ, [RZ] ;  /* 0x00000000fffff984 */ /* 0x000fe20000000800 */
[----:B------:R-:W-:Y:S01]  /*3720*/  @!PT LDS RZ, [RZ] ;  /* 0x00000000fffff984 */ /* 0x000fe20000000800 */
[----:B------:R-:W-:Y:S01]  /*3730*/  @!PT LDS RZ, [RZ] ;  /* 0x00000000fffff984 */ /* 0x000fe20000000800 */
[----:B------:R-:W-:Y:S01]  /*3740*/  @!PT LDS RZ, [RZ] ;  /* 0x00000000fffff984 */ /* 0x000fe20000000800 */
[----:B------:R-:W-:Y:S06]  /*3750*/  MEMBAR.SC.GPU ;  /* 0x0000000000007992 */ /* 0x000fec0000002000 */
[----:B------:R-:W-:Y:S01]  /*3760*/  IMAD.MOV.U32 R73, RZ, RZ, c[0x0][0x270] ;  /* 0x00009c00ff497624 */ /* 0x000fe200078e00ff */
[----:B------:R-:W-:Y:S01]  /*3770*/  ISETP.NE.AND P0, PT, R109, RZ, PT ;  /* 0x000000ff6d00720c */ /* 0x000fe20003f05270 */
[----:B------:R-:W-:Y:S01]  /*3780*/  IMAD.MOV.U32 R72, RZ, RZ, c[0x0][0x274] ;  /* 0x00009d00ff487624 */ /* 0x000fe200078e00ff */
[----:B------:R-:W-:-:S00]  /*3790*/  ERRBAR ;  /* 0x00000000000079ab */ /* 0x000fc00000000000 */
[----:B------:R-:W-:Y:S01]  /*37a0*/  IMAD.MOV.U32 R78, RZ, RZ, c[0x0][0x278] ;  /* 0x00009e00ff4e7624 */ /* 0x000fe200078e00ff */
[----:B------:R-:W-:Y:S01]  /*37b0*/  SEL R73, R73, c[0x0][0x298], !P0 ;  /* 0x0000a60049497a07 */ /* 0x000fe20004000000 */
[----:B------:R-:W-:Y:S01]  /*37c0*/  IMAD.MOV.U32 R76, RZ, RZ, c[0x0][0x27c] ;  /* 0x00009f00ff4c7624 */ /* 0x000fe200078e00ff */
[----:B------:R-:W-:Y:S01]  /*37d0*/  SEL R72, R72, c[0x0][0x29c], !P0 ;  /* 0x0000a70048487a07 */ /* 0x000fe20004000000 */
[----:B------:R-:W-:-:S05]  /*37e0*/  CCTL.IVALL ;  /* 0x00000000ff00798f */ /* 0x000fca0002000000 */
[----:B------:R-:W-:Y:S02]  /*37f0*/  SEL R78, R78, c[0x0][0x2a0], !P0 ;  /* 0x0000a8004e4e7a07 */ /* 0x000fe40004000000 */
[----:B------:R-:W-:Y:S02]  /*3800*/  SEL R76, R76, c[0x0][0x2a4], !P0 ;  /* 0x0000a9004c4c7a07 */ /* 0x000fe40004000000 */
.L_x_362:
[----:B------:R-:W-:Y:S01]  /*3810*/  ULDC.64 UR4, c[0x0][0x170] ;  /* 0x00005c0000047ab9 */ /* 0x000fe20000000a00 */
[----:B------:R-:W-:Y:S01]  /*3820*/  CS2R R2, SRZ ;  /* 0x0000000000027805 */ /* 0x000fe2000001ff00 */
[----:B------:R-:W-:Y:S02]  /*3830*/  USHF.R.S32.HI UR6, URZ, 0x1f, UR5 ;  /* 0x0000001f3f067899 */ /* 0x000fe40008011405 */
[----:B------:R-:W-:Y:S02]  /*3840*/  USHF.L.U32 UR4, UR4, 0x5, URZ ;  /* 0x0000000504047899 */ /* 0x000fe4000800063f */
[----:B------:R-:W-:-:S04]  /*3850*/  ULEA.HI UR6, UR6, UR5, URZ, 0x5 ;  /* 0x0000000506067291 */ /* 0x000fc8000f8f283f */
[----:B------:R-:W-:Y:S01]  /*3860*/  USHF.R.S32.HI UR10, URZ, 0x5, UR6 ;  /* 0x000000053f0a7899 */ /* 0x000fe20008011406 */
[----:B------:R-:W-:Y:S01]  /*3870*/  ISETP.GE.AND P2, PT, R79, UR4, PT ;  /* 0x000000044f007c0c */ /* 0x000fe2000bf46270 */
[----:B------:R-:W1:Y:S01]  /*3880*/  I2F R61, R61 ;  /* 0x0000003d003d7306 */ /* 0x000e620000201400 */
[----:B------:R-:W-:-:S03]  /*3890*/  ULDC.64 UR6, c[0x0][0x298] ;  /* 0x0000a60000067ab9 */ /* 0x000fc60000000a00 */
[----:B------:R-:W-:-:S13]  /*38a0*/  ISETP.LT.AND P1, PT, R69, UR10, !P2 ;  /* 0x0000000a45007c0c */ /* 0x000fda000d721270 */
[----:B------:R-:W-:-:S05]  /*38b0*/  @P1 IMAD.MOV.U32 R81, RZ, RZ, R77 ;  /* 0x000000ffff511224 */ /* 0x000fca00078e004d */
[----:B------:R2:W3:Y:S01]  /*38c0*/  @P1 LDG.E.LTC128B.64 R2, [R80.64] ;  /* 0x0000000850021981 */ /* 0x0004e2000c1e1b20 */
[----:B------:R-:W4:Y:S01]  /*38d0*/  I2F R83, R60 ;  /* 0x0000003c00537306 */ /* 0x000f220000201400 */
[----:B------:R-:W-:-:S04]  /*38e0*/  IADD3 R79, R79, 0x100, RZ ;  /* 0x000001004f4f7810 */ /* 0x000fc80007ffe0ff */
[----:B------:R-:W-:Y:S01]  /*38f0*/  ISETP.GE.AND P3, PT, R79, UR4, PT ;  /* 0x000000044f007c0c */ /* 0x000fe2000bf66270 */
[----:B------:R-:W-:Y:S02]  /*3900*/  ULDC.64 UR4, c[0x0][0x2a0] ;  /* 0x0000a80000047ab9 */ /* 0x000fe40000000a00 */
[----:B------:R-:W5:Y:S01]  /*3910*/  I2F R87, R52 ;  /* 0x0000003400577306 */ /* 0x000f620000201400 */
[----:B------:R-:W-:-:S07]  /*3920*/  ISETP.LT.AND P4, PT, R69, UR10, !P3 ;  /* 0x0000000a45007c0c */ /* 0x000fce000df81270 */
[----:B------:R1:W-:Y:S08]  /*3930*/  I2F R85, R56 ;  /* 0x0000003800557306 */ /* 0x0003f00000201400 */
[----:B--2---:R2:W-:Y:S08]  /*3940*/  I2F R81, R64 ;  /* 0x0000004000517306 */ /* 0x0045f00000201400 */
[----:B------:R-:W-:Y:S08]  /*3950*/  I2F R53, R53 ;  /* 0x0000003500357306 */ /* 0x000ff00000201400 */
[----:B------:R-:W1:Y:S08]  /*3960*/  I2F R65, R65 ;  /* 0x0000004100417306 */ /* 0x000e700000201400 */
[----:B------:R-:W1:Y:S01]  /*3970*/  I2F R57, R57 ;  /* 0x0000003900397306 */ /* 0x000e620000201400 */
[----:B---3--:R-:W-:-:S02]  /*3980*/  PRMT R84, R2, 0xbbb3, R2 ;  /* 0x0000bbb302547816 */ /* 0x008fc40000000002 */
[--C-:B------:R-:W-:Y:S02]  /*3990*/  PRMT R82, R2, 0xaaa2, R2.reuse ;  /* 0x0000aaa202527816 */ /* 0x100fe40000000002 */
[--C-:B-1----:R-:W-:Y:S02]  /*39a0*/  PRMT R56, R3, 0xaaa2, R3.reuse ;  /* 0x0000aaa203387816 */ /* 0x102fe40000000003 */
[----:B--2---:R-:W-:Y:S02]  /*39b0*/  IADD3 R64, R84, 0x4b400000, RZ ;  /* 0x4b40000054407810 */ /* 0x004fe40007ffe0ff */
[----:B------:R-:W-:Y:S02]  /*39c0*/  IADD3 R82, R82, 0x4b400000, RZ ;  /* 0x4b40000052527810 */ /* 0x000fe40007ffe0ff */
[----:B------:R-:W-:Y:S01]  /*39d0*/  IADD3 R56, R56, 0x4b400000, RZ ;  /* 0x4b40000038387810 */ /* 0x000fe20007ffe0ff */
[----:B------:R-:W-:Y:S01]  /*39e0*/  FADD R64, R64, -12582912 ;  /* 0xcb40000040407421 */ /* 0x000fe20000000000 */
[--C-:B------:R-:W-:Y:S01]  /*39f0*/  PRMT R52, R2, 0x9991, R2.reuse ;  /* 0x0000999102347816 */ /* 0x100fe20000000002 */
[----:B------:R-:W-:Y:S01]  /*3a00*/  FADD R82, R82, -12582912 ;  /* 0xcb40000052527421 */ /* 0x000fe20000000000 */
[----:B------:R-:W-:Y:S01]  /*3a10*/  PRMT R60, R2, 0x8880, R2 ;  /* 0x00008880023c7816 */ /* 0x000fe20000000002 */
[----:B------:R-:W-:Y:S01]  /*3a20*/  FADD R56, R56, -12582912 ;  /* 0xcb40000038387421 */ /* 0x000fe20000000000 */
[----:B------:R-:W-:Y:S01]  /*3a30*/  IADD3 R52, R52, 0x4b400000, RZ ;  /* 0x4b40000034347810 */ /* 0x000fe20007ffe0ff */
[-C--:B------:R-:W-:Y:S01]  /*3a40*/  FFMA R61, R61, R0.reuse, R64 ;  /* 0x000000003d3d7223 */ /* 0x080fe20000000040 */
[--C-:B------:R-:W-:Y:S01]  /*3a50*/  PRMT R64, R3, 0xbbb3, R3.reuse ;  /* 0x0000bbb303407816 */ /* 0x100fe20000000003 */
[-C--:B----4-:R-:W-:Y:S01]  /*3a60*/  FFMA R83, R83, R0.reuse, R82 ;  /* 0x0000000053537223 */ /* 0x090fe20000000052 */
[--C-:B------:R-:W-:Y:S01]  /*3a70*/  PRMT R82, R3, 0x8880, R3.reuse ;  /* 0x0000888003527816 */ /* 0x100fe20000000003 */
[----:B-----5:R-:W-:Y:S01]  /*3a80*/  FFMA R87, R87, R0, R56 ;  /* 0x0000000057577223 */ /* 0x020fe20000000038 */
[----:B------:R-:W-:Y:S01]  /*3a90*/  PRMT R56, R3, 0x9991, R3 ;  /* 0x0000999103387816 */ /* 0x000fe20000000003 */
[----:B------:R-:W-:Y:S01]  /*3aa0*/  FADD R52, R52, -12582912 ;  /* 0xcb40000034347421 */ /* 0x000fe20000000000 */
[----:B------:R-:W-:-:S02]  /*3ab0*/  IADD3 R64, R64, 0x4b400000, RZ ;  /* 0x4b40000040407810 */ /* 0x000fc40007ffe0ff */
[----:B------:R-:W-:Y:S01]  /*3ac0*/  IADD3 R82, R82, 0x4b400000, RZ ;  /* 0x4b40000052527810 */ /* 0x000fe20007ffe0ff */
[----:B------:R-:W-:Y:S01]  /*3ad0*/  FFMA R65, R65, R0, R52 ;  /* 0x0000000041417223 */ /* 0x000fe20000000034 */
[----:B------:R-:W-:Y:S01]  /*3ae0*/  IADD3 R56, R56, 0x4b400000, RZ ;  /* 0x4b40000038387810 */ /* 0x000fe20007ffe0ff */
[----:B------:R-:W-:Y:S01]  /*3af0*/  FADD R64, R64, -12582912 ;  /* 0xcb40000040407421 */ /* 0x000fe20000000000 */
[----:B------:R-:W-:Y:S01]  /*3b00*/  IADD3 R60, R60, 0x4b400000, RZ ;  /* 0x4b4000003c3c7810 */ /* 0x000fe20007ffe0ff */
[----:B------:R-:W-:Y:S01]  /*3b10*/  FADD R82, R82, -12582912 ;  /* 0xcb40000052527421 */ /* 0x000fe20000000000 */
[-C--:B------:R-:W-:Y:S01]  /*3b20*/  FMNMX.NAN R83, R83, R68.reuse, !PT ;  /* 0x0000004453537209 */ /* 0x080fe20007820000 */
[----:B------:R-:W-:Y:S01]  /*3b30*/  FADD R56, R56, -12582912 ;  /* 0xcb40000038387421 */ /* 0x000fe20000000000 */
[-C--:B------:R-:W-:Y:S01]  /*3b40*/  FMNMX.NAN R87, R87, R68.reuse, !PT ;  /* 0x0000004457577209 */ /* 0x080fe20007820000 */
[----:B------:R-:W-:Y:S01]  /*3b50*/  FADD R60, R60, -12582912 ;  /* 0xcb4000003c3c7421 */ /* 0x000fe20000000000 */
[----:B------:R-:W-:Y:S01]  /*3b60*/  FMNMX.NAN R61, R61, R68, !PT ;  /* 0x000000443d3d7209 */ /* 0x000fe20007820000 */
[----:B------:R-:W-:Y:S01]  /*3b70*/  FFMA R53, R53, R0, R64 ;  /* 0x0000000035357223 */ /* 0x000fe20000000040 */
[----:B------:R-:W-:Y:S01]  /*3b80*/  FMNMX.NAN R65, R65, R68, !PT ;  /* 0x0000004441417209 */ /* 0x000fe20007820000 */
[-C--:B------:R-:W-:Y:S01]  /*3b90*/  FFMA R85, R85, R0.reuse, R82 ;  /* 0x0000000055557223 */ /* 0x080fe20000000052 */
[----:B------:R-:W-:Y:S01]  /*3ba0*/  F2I.NTZ R83, R83 ;  /* 0x0000005300537305 */ /* 0x000fe20000203100 */
[----:B------:R-:W-:Y:S01]  /*3bb0*/  FFMA R57, R57, R0, R56 ;  /* 0x0000000039397223 */ /* 0x000fe20000000038 */
[----:B------:R-:W-:Y:S01]  /*3bc0*/  FMNMX.NAN R53, R53, R68, !PT ;  /* 0x0000004435357209 */ /* 0x000fe20007820000 */
[----:B------:R-:W-:Y:S01]  /*3bd0*/  FFMA R81, R81, R0, R60 ;  /* 0x0000000051517223 */ /* 0x000fe2000000003c */
[----:B------:R-:W-:-:S02]  /*3be0*/  FMNMX.NAN R56, R85, R68, !PT ;  /* 0x0000004455387209 */ /* 0x000fc40007820000 */
[-C--:B------:R-:W-:Y:S02]  /*3bf0*/  FMNMX.NAN R57, R57, R68.reuse, !PT ;  /* 0x0000004439397209 */ /* 0x080fe40007820000 */
[----:B------:R-:W1:Y:S01]  /*3c00*/  F2I.NTZ R60, R61 ;  /* 0x0000003d003c7305 */ /* 0x000e620000203100 */
[----:B------:R-:W-:Y:S02]  /*3c10*/  FMNMX.NAN R81, R81, R68, !PT ;  /* 0x0000004451517209 */ /* 0x000fe40007820000 */
[----:B------:R-:W-:-:S05]  /*3c20*/  IADD3 R82, P0, R73, R80, RZ ;  /* 0x0000005049527210 */ /* 0x000fca0007f1e0ff */
[----:B------:R-:W-:Y:S08]  /*3c30*/  F2I.NTZ R87, R87 ;  /* 0x0000005700577305 */ /* 0x000ff00000203100 */
[----:B------:R-:W2:Y:S01]  /*3c40*/  F2I.NTZ R64, R53 ;  /* 0x0000003500407305 */ /* 0x000ea20000203100 */
[----:B-1----:R-:W-:Y:S01]  /*3c50*/  I2IP.S8.S32.SAT R60, R60, R83, RZ ;  /* 0x000000533c3c7239 */ /* 0x002fe200000010ff */
[----:B------:R-:W-:-:S06]  /*3c60*/  IMAD.X R83, R72, 0x1, R77, P0 ;  /* 0x0000000148537824 */ /* 0x000fcc00000e064d */
[----:B------:R-:W-:Y:S08]  /*3c70*/  F2I.NTZ R52, R81 ;  /* 0x0000005100347305 */ /* 0x000ff00000203100 */
[----:B------:R-:W1:Y:S01]  /*3c80*/  F2I.NTZ R65, R65 ;  /* 0x0000004100417305 */ /* 0x000e620000203100 */
[----:B--2---:R-:W-:-:S07]  /*3c90*/  I2IP.S8.S32.SAT R53, R64, R87, RZ ;  /* 0x0000005740357239 */ /* 0x004fce00000010ff */
[----:B------:R-:W-:Y:S08]  /*3ca0*/  F2I.NTZ R56, R56 ;  /* 0x0000003800387305 */ /* 0x000ff00000203100 */
[----:B------:R-:W2:Y:S01]  /*3cb0*/  F2I.NTZ R57, R57 ;  /* 0x0000003900397305 */ /* 0x000ea20000203100 */
[----:B-1----:R-:W-:Y:S02]  /*3cc0*/  I2IP.S8.S32.SAT R52, R65, R52, R60 ;  /* 0x0000003441347239 */ /* 0x002fe4000000103c */
[----:B--2---:R-:W-:-:S05]  /*3cd0*/  I2IP.S8.S32.SAT R53, R57, R56, R53 ;  /* 0x0000003839357239 */ /* 0x004fca0000001035 */
[----:B------:R1:W-:Y:S04]  /*3ce0*/  @P1 STG.E.64 [R74.64], R52 ;  /* 0x000000344a001986 */ /* 0x0003e8000c101b08 */
[----:B------:R-:W2:Y:S01]  /*3cf0*/  @P4 LDG.E.LTC128B.64 R2, [R82.64] ;  /* 0x0000000852024981 */ /* 0x000ea2000c1e1b20 */
[----:B------:R-:W-:Y:S08]  /*3d00*/  I2F R57, R66 ;  /* 0x0000004200397306 */ /* 0x000ff00000201400 */
[----:B------:R-:W-:Y:S08]  /*3d10*/  I2F R63, R63 ;  /* 0x0000003f003f7306 */ /* 0x000ff00000201400 */
[----:B------:R-:W3:Y:S08]  /*3d20*/  I2F R61, R62 ;  /* 0x0000003e003d7306 */ /* 0x000ef00000201400 */
[----:B------:R4:W-:Y:S08]  /*3d30*/  I2F R79, R58 ;  /* 0x0000003a004f7306 */ /* 0x0009f00000201400 */
[----:B------:R-:W-:Y:S08]  /*3d40*/  I2F R81, R54 ;  /* 0x0000003600517306 */ /* 0x000ff00000201400 */
[----:B------:R-:W5:Y:S08]  /*3d50*/  I2F R67, R67 ;  /* 0x0000004300437306 */ /* 0x000f700000201400 */
[----:B------:R1:W-:Y:S01]  /*3d60*/  I2F R65, R59 ;  /* 0x0000003b00417306 */ /* 0x0003e20000201400 */
[----:B--2---:R-:W-:-:S02]  /*3d70*/  PRMT R56, R2, 0xaaa2, R2 ;  /* 0x0000aaa202387816 */ /* 0x004fc40000000002 */
[----:B-1----:R-:W-:Y:S02]  /*3d80*/  PRMT R52, R2, 0xbbb3, R2 ;  /* 0x0000bbb302347816 */ /* 0x002fe40000000002 */
[----:B------:R-:W-:Y:S02]  /*3d90*/  IADD3 R56, R56, 0x4b400000, RZ ;  /* 0x4b40000038387810 */ /* 0x000fe40007ffe0ff */
[----:B------:R-:W-:-:S03]  /*3da0*/  IADD3 R52, R52, 0x4b400000, RZ ;  /* 0x4b40000034347810 */ /* 0x000fc60007ffe0ff */
[----:B------:R-:W-:Y:S01]  /*3db0*/  FADD R53, R56, -12582912 ;  /* 0xcb40000038357421 */ /* 0x000fe20000000000 */
[----:B------:R-:W-:Y:S01]  /*3dc0*/  PRMT R56, R2, 0x8880, R2 ;  /* 0x0000888002387816 */ /* 0x000fe20000000002 */
[----:B----4-:R-:W-:Y:S02]  /*3dd0*/  FADD R58, R52, -12582912 ;  /* 0xcb400000343a7421 */ /* 0x010fe40000000000 */
[-C--:B---3--:R-:W-:Y:S01]  /*3de0*/  FFMA R61, R61, R0.reuse, R53 ;  /* 0x000000003d3d7223 */ /* 0x088fe20000000035 */
[----:B------:R-:W-:Y:S01]  /*3df0*/  IADD3 R56, R56, 0x4b400000, RZ ;  /* 0x4b40000038387810 */ /* 0x000fe20007ffe0ff */
[----:B------:R-:W-:Y:S01]  /*3e00*/  FFMA R59, R63, R0, R58 ;  /* 0x000000003f3b7223 */ /* 0x000fe2000000003a */
[----:B------:R-:W-:Y:S01]  /*3e10*/  PRMT R58, R2, 0x9991, R2 ;  /* 0x00009991023a7816 */ /* 0x000fe20000000002 */
[----:B------:R-:W1:Y:S01]  /*3e20*/  I2F R53, R55 ;  /* 0x0000003700357306 */ /* 0x000e620000201400 */
[----:B------:R-:W-:Y:S01]  /*3e30*/  FMNMX.NAN R52, R61, R68, !PT ;  /* 0x000000443d347209 */ /* 0x000fe20007820000 */
[----:B------:R-:W-:Y:S01]  /*3e40*/  FADD R54, R56, -12582912 ;  /* 0xcb40000038367421 */ /* 0x000fe20000000000 */
[----:B------:R-:W-:-:S02]  /*3e50*/  IADD3 R58, R58, 0x4b400000, RZ ;  /* 0x4b4000003a3a7810 */ /* 0x000fc40007ffe0ff */
[--C-:B------:R-:W-:Y:S01]  /*3e60*/  PRMT R56, R3, 0xbbb3, R3.reuse ;  /* 0x0000bbb303387816 */ /* 0x100fe20000000003 */
[-C--:B------:R-:W-:Y:S01]  /*3e70*/  FFMA R57, R57, R0.reuse, R54 ;  /* 0x0000000039397223 */ /* 0x080fe20000000036 */
[--C-:B------:R-:W-:Y:S01]  /*3e80*/  PRMT R54, R3, 0xaaa2, R3.reuse ;  /* 0x0000aaa203367816 */ /* 0x100fe20000000003 */
[----:B------:R-:W-:Y:S01]  /*3e90*/  FADD R58, R58, -12582912 ;  /* 0xcb4000003a3a7421 */ /* 0x000fe20000000000 */
[----:B------:R-:W-:Y:S01]  /*3ea0*/  IADD3 R56, R56, 0x4b400000, RZ ;  /* 0x4b40000038387810 */ /* 0x000fe20007ffe0ff */
[----:B------:R-:W-:Y:S01]  /*3eb0*/  F2I.NTZ R52, R52 ;  /* 0x0000003400347305 */ /* 0x000fe20000203100 */
[----:B------:R-:W-:Y:S01]  /*3ec0*/  IADD3 R54, R54, 0x4b400000, RZ ;  /* 0x4b40000036367810 */ /* 0x000fe20007ffe0ff */
[----:B-----5:R-:W-:Y:S01]  /*3ed0*/  FFMA R67, R67, R0, R58 ;  /* 0x0000000043437223 */ /* 0x020fe2000000003a */
[--C-:B------:R-:W-:Y:S01]  /*3ee0*/  PRMT R58, R3, 0x8880, R3.reuse ;  /* 0x00008880033a7816 */ /* 0x100fe20000000003 */
[----:B------:R-:W-:Y:S01]  /*3ef0*/  FADD R56, R56, -12582912 ;  /* 0xcb40000038387421 */ /* 0x000fe20000000000 */
[----:B------:R-:W-:Y:S01]  /*3f00*/  FMNMX.NAN R59, R59, R68, !PT ;  /* 0x000000443b3b7209 */ /* 0x000fe20007820000 */
[----:B------:R-:W-:Y:S01]  /*3f10*/  FADD R54, R54, -12582912 ;  /* 0xcb40000036367421 */ /* 0x000fe20000000000 */
[----:B------:R-:W-:Y:S01]  /*3f20*/  IADD3 R58, R58, 0x4b400000, RZ ;  /* 0x4b4000003a3a7810 */ /* 0x000fe20007ffe0ff */
[-C--:B-1----:R-:W-:Y:S01]  /*3f30*/  FFMA R53, R53, R0.reuse, R56 ;  /* 0x0000000035357223 */ /* 0x082fe20000000038 */
[----:B------:R-:W1:Y:S01]  /*3f40*/  F2I.NTZ R55, R59 ;  /* 0x0000003b00377305 */ /* 0x000e620000203100 */
[----:B------:R-:W-:Y:S01]  /*3f50*/  FFMA R81, R81, R0, R54 ;  /* 0x0000000051517223 */ /* 0x000fe20000000036 */
[----:B------:R-:W-:Y:S01]  /*3f60*/  PRMT R54, R3, 0x9991, R3 ;  /* 0x0000999103367816 */ /* 0x000fe20000000003 */
[----:B------:R-:W-:Y:S01]  /*3f70*/  FADD R58, R58, -12582912 ;  /* 0xcb4000003a3a7421 */ /* 0x000fe20000000000 */
[----:B------:R-:W-:-:S02]  /*3f80*/  FMNMX.NAN R63, R53, R68, !PT ;  /* 0x00000044353f7209 */ /* 0x000fc40007820000 */
[----:B------:R-:W-:Y:S01]  /*3f90*/  IADD3 R54, R54, 0x4b400000, RZ ;  /* 0x4b40000036367810 */ /* 0x000fe20007ffe0ff */
[----:B------:R-:W-:Y:S01]  /*3fa0*/  FFMA R79, R79, R0, R58 ;  /* 0x000000004f4f7223 */ /* 0x000fe2000000003a */
[-C--:B------:R-:W-:Y:S01]  /*3fb0*/  FMNMX.NAN R62, R81, R68.reuse, !PT ;  /* 0x00000044513e7209 */ /* 0x080fe20007820000 */
[----:B------:R-:W-:Y:S01]  /*3fc0*/  F2I.NTZ R59, R63 ;  /* 0x0000003f003b7305 */ /* 0x000fe20000203100 */
[-C--:B------:R-:W-:Y:S01]  /*3fd0*/  FMNMX.NAN R61, R67, R68.reuse, !PT ;  /* 0x00000044433d7209 */ /* 0x080fe20007820000 */
[----:B------:R-:W-:Y:S01]  /*3fe0*/  FADD R54, R54, -12582912 ;  /* 0xcb40000036367421 */ /* 0x000fe20000000000 */
[-C--:B------:R-:W-:Y:S02]  /*3ff0*/  FMNMX.NAN R58, R79, R68.reuse, !PT ;  /* 0x000000444f3a7209 */ /* 0x080fe40007820000 */
[----:B------:R-:W-:Y:S01]  /*4000*/  FMNMX.NAN R57, R57, R68, !PT ;  /* 0x0000004439397209 */ /* 0x000fe20007820000 */
[----:B------:R-:W-:Y:S01]  /*4010*/  FFMA R65, R65, R0, R54 ;  /* 0x0000000041417223 */ /* 0x000fe20000000036 */
[----:B------:R-:W-:Y:S01]  /*4020*/  IADD3 R54, R69, 0x1, RZ ;  /* 0x0000000145367810 */ /* 0x000fe20007ffe0ff */
[----:B------:R-:W2:Y:S01]  /*4030*/  F2I.NTZ R62, R62 ;  /* 0x0000003e003e7305 */ /* 0x000ea20000203100 */
[----:B-1----:R-:W-:-:S02]  /*4040*/  I2IP.S8.S32.SAT R52, R55, R52, RZ ;  /* 0x0000003437347239 */ /* 0x002fc400000010ff */
[----:B------:R-:W-:Y:S02]  /*4050*/  FMNMX.NAN R53, R65, R68, !PT ;  /* 0x0000004441357209 */ /* 0x000fe40007820000 */
[----:B------:R-:W-:Y:S02]  /*4060*/  IADD3 R56, P0, R74, c[0x0][0x298], RZ ;  /* 0x0000a6004a387a10 */ /* 0x000fe40007f1e0ff */
[C---:B------:R-:W-:Y:S01]  /*4070*/  LEA R55, P1, R73.reuse, R78, 0x1 ;  /* 0x0000004e49377211 */ /* 0x040fe200078208ff */
[----:B------:R1:W-:Y:S01]  /*4080*/  F2I.NTZ R60, R57 ;  /* 0x00000039003c7305 */ /* 0x0003e20000203100 */
[----:B------:R-:W-:Y:S02]  /*4090*/  ISETP.LT.AND P5, PT, R54, UR10, !P2 ;  /* 0x0000000a36007c0c */ /* 0x000fe4000d7a1270 */
[----:B------:R-:W-:-:S05]  /*40a0*/  LEA.HI.X R76, R73, R76, R72, 0x1, P1 ;  /* 0x0000004c494c7211 */ /* 0x000fca00008f0c48 */
[----:B------:R-:W3:Y:S01]  /*40b0*/  F2I.NTZ R61, R61 ;  /* 0x0000003d003d7305 */ /* 0x000ee20000203100 */
[----:B--2---:R-:W-:-:S07]  /*40c0*/  I2IP.S8.S32.SAT R59, R59, R62, RZ ;  /* 0x0000003e3b3b7239 */ /* 0x004fce00000010ff */
[----:B------:R-:W-:Y:S01]  /*40d0*/  F2I.NTZ R58, R58 ;  /* 0x0000003a003a7305 */ /* 0x000fe20000203100 */
[----:B-1----:R-:W-:Y:S02]  /*40e0*/  IADD3.X R57, R75, c[0x0][0x29c], RZ, P0, !PT ;  /* 0x0000a7004b397a10 */ /* 0x002fe400007fe4ff */
[----:B------:R-:W-:-:S05]  /*40f0*/  IADD3 R80, P0, R80, R55, RZ ;  /* 0x0000003750507210 */ /* 0x000fca0007f1e0ff */
[----:B------:R-:W1:Y:S01]  /*4100*/  F2I.NTZ R53, R53 ;  /* 0x0000003500357305 */ /* 0x000e620000203100 */
[----:B---3--:R-:W-:Y:S01]  /*4110*/  I2IP.S8.S32.SAT R52, R61, R60, R52 ;  /* 0x0000003c3d347239 */ /* 0x008fe20000001034 */
[----:B------:R-:W-:Y:S01]  /*4120*/  IMAD.X R81, R77, 0x1, R76, P0 ;  /* 0x000000014d517824 */ /* 0x000fe200000e064c */
[----:B-1----:R-:W-:-:S05]  /*4130*/  I2IP.S8.S32.SAT R53, R53, R58, R59 ;  /* 0x0000003a35357239 */ /* 0x002fca000000103b */
[----:B------:R1:W-:Y:S04]  /*4140*/  @P4 STG.E.64 [R56.64], R52 ;  /* 0x0000003438004986 */ /* 0x0003e8000c101b08 */
[----:B------:R-:W1:Y:S01]  /*4150*/  @P5 LDG.E.LTC128B.64 R2, [R80.64] ;  /* 0x0000000850025981 */ /* 0x000e62000c1e1b20 */
[----:B------:R-:W2:Y:S01]  /*4160*/  I2F R45, R45 ;  /* 0x0000002d002d7306 */ /* 0x000ea20000201400 */
[----:B------:R-:W-:Y:S01]  /*4170*/  ULEA UR4, UP0, UR6, UR4, 0x1 ;  /* 0x0000000406047291 */ /* 0x000fe2000f80083f */
[----:B------:R-:W-:-:S03]  /*4180*/  ISETP.LT.AND P4, PT, R54, UR10, !P3 ;  /* 0x0000000a36007c0c */ /* 0x000fc6000df81270 */
[----:B------:R-:W-:-:S03]  /*4190*/  ULEA.HI.X UR5, UR6, UR5, UR7, 0x1, UP0 ;  /* 0x0000000506057291 */ /* 0x000fc600080f0c07 */
[----:B------:R-:W3:Y:S08]  /*41a0*/  I2F R61, R44 ;  /* 0x0000002c003d7306 */ /* 0x000ef00000201400 */
[----:B------:R-:W4:Y:S08]  /*41b0*/  I2F R65, R36 ;  /* 0x0000002400417306 */ /* 0x000f300000201400 */
[----:B------:R5:W-:Y:S08]  /*41c0*/  I2F R63, R40 ;  /* 0x00000028003f7306 */ /* 0x000bf00000201400 */
[----:B------:R1:W1:Y:S08]  /*41d0*/  I2F R59, R48 ;  /* 0x00000030003b7306 */ /* 0x0002700000201400 */
[----:B------:R-:W1:Y:S08]  /*41e0*/  I2F R37, R37 ;  /* 0x0000002500257306 */ /* 0x000e700000201400 */
[----:B------:R-:W1:Y:S08]  /*41f0*/  I2F R49, R49 ;  /* 0x0000003100317306 */ /* 0x000e700000201400 */
[----:B------:R-:W1:Y:S02]  /*4200*/  I2F R41, R41 ;  /* 0x0000002900297306 */ /* 0x000e640000201400 */
[----:B-1----:R-:W-:-:S02]  /*4210*/  PRMT R53, R2, 0xbbb3, R2 ;  /* 0x0000bbb302357816 */ /* 0x002fc40000000002 */
[--C-:B------:R-:W-:Y:S02]  /*4220*/  PRMT R58, R2, 0xaaa2, R2.reuse ;  /* 0x0000aaa2023a7816 */ /* 0x100fe40000000002 */
[--C-:B-----5:R-:W-:Y:S02]  /*4230*/  PRMT R40, R3, 0xaaa2, R3.reuse ;  /* 0x0000aaa203287816 */ /* 0x120fe40000000003 */
[----:B------:R-:W-:Y:S02]  /*4240*/  IADD3 R48, R53, 0x4b400000, RZ ;  /* 0x4b40000035307810 */ /* 0x000fe40007ffe0ff */
        /* <DEDUP_REMOVED lines=8> */
[-C--:B--2---:R-:W-:Y:S01]  /*42d0*/  FFMA R45, R45, R0.reuse, R48 ;  /* 0x000000002d2d7223 */ /* 0x084fe20000000030 */
[--C-:B------:R-:W-:Y:S01]  /*42e0*/  PRMT R48, R3, 0xbbb3, R3.reuse ;  /* 0x0000bbb303307816 */ /* 0x100fe20000000003 */
[-C--:B---3--:R-:W-:Y:S01]  /*42f0*/  FFMA R61, R61, R0.reuse, R52 ;  /* 0x000000003d3d7223 */ /* 0x088fe20000000034 */
[--C-:B------:R-:W-:Y:S01]  /*4300*/  PRMT R52, R3, 0x8880, R3.reuse ;  /* 0x0000888003347816 */ /* 0x100fe20000000003 */
[----:B----4-:R-:W-:Y:S01]  /*4310*/  FFMA R65, R65, R0, R40 ;  /* 0x0000000041417223 */ /* 0x010fe20000000028 */
        /* <DEDUP_REMOVED lines=11> */
[----:B------:R-:W-:Y:S01]  /*43d0*/  FMNMX.NAN R61, R61, R68, !PT ;  /* 0x000000443d3d7209 */ /* 0x000fe20007820000 */
[----:B------:R-:W-:Y:S01]  /*43e0*/  FADD R40, R40, -12582912 ;  /* 0xcb40000028287421 */ /* 0x000fe20000000000 */
[----:B------:R1:W-:Y:S01]  /*43f0*/  F2I.NTZ R44, R45 ;  /* 0x0000002d002c7305 */ /* 0x0003e20000203100 */
[----:B------:R-:W-:Y:S01]  /*4400*/  FFMA R37, R37, R0, R48 ;  /* 0x0000000025257223 */ /* 0x000fe20000000030 */
[----:B------:R-:W-:Y:S01]  /*4410*/  FMNMX.NAN R65, R65, R68, !PT ;  /* 0x0000004441417209 */ /* 0x000fe20007820000 */
[----:B------:R-:W-:Y:S01]  /*4420*/  FFMA R49, R49, R0, R36 ;  /* 0x0000000031317223 */ /* 0x000fe20000000024 */
[----:B------:R-:W-:Y:S01]  /*4430*/  FMNMX.NAN R59, R59, R68, !PT ;  /* 0x000000443b3b7209 */ /* 0x000fe20007820000 */
[----:B------:R-:W-:Y:S01]  /*4440*/  FFMA R63, R63, R0, R52 ;  /* 0x000000003f3f7223 */ /* 0x000fe20000000034 */
[----:B------:R-:W-:-:S02]  /*4450*/  FMNMX.NAN R37, R37, R68, !PT ;  /* 0x0000004425257209 */ /* 0x000fc40007820000 */
[----:B------:R-:W-:Y:S01]  /*4460*/  FMNMX.NAN R49, R49, R68, !PT ;  /* 0x0000004431317209 */ /* 0x000fe20007820000 */
[----:B------:R-:W2:Y:S01]  /*4470*/  F2I.NTZ R61, R61 ;  /* 0x0000003d003d7305 */ /* 0x000ea20000203100 */
[----:B------:R-:W-:-:S05]  /*4480*/  IADD3 R52, P1, R73, R80, RZ ;  /* 0x0000005049347210 */ /* 0x000fca0007f3e0ff */
[----:B------:R-:W-:Y:S02]  /*4490*/  IMAD.X R53, R72, 0x1, R81, P1 ;  /* 0x0000000148357824 */ /* 0x000fe400008e0651 */
[----:B-1----:R-:W-:Y:S01]  /*44a0*/  FFMA R45, R41, R0, R40 ;  /* 0x00000000292d7223 */ /* 0x002fe20000000028 */
[-C--:B------:R-:W-:Y:S01]  /*44b0*/  FMNMX.NAN R41, R63, R68.reuse, !PT ;  /* 0x000000443f297209 */ /* 0x080fe20007820000 */
[----:B------:R-:W-:Y:S03]  /*44c0*/  F2I.NTZ R65, R65 ;  /* 0x0000004100417305 */ /* 0x000fe60000203100 */
[----:B------:R-:W-:Y:S02]  /*44d0*/  FMNMX.NAN R40, R45, R68, !PT ;  /* 0x000000442d287209 */ /* 0x000fe40007820000 */
[----:B--2---:R-:W-:-:S03]  /*44e0*/  I2IP.S8.S32.SAT R61, R44, R61, RZ ;  /* 0x0000003d2c3d7239 */ /* 0x004fc600000010ff */
[----:B------:R-:W1:Y:S01]  /*44f0*/  F2I.NTZ R48, R37 ;  /* 0x0000002500307305 */ /* 0x000e620000203100 */
[----:B------:R-:W-:-:S04]  /*4500*/  IADD3 R44, P0, R74, UR4, RZ ;  /* 0x000000044a2c7c10 */ /* 0x000fc8000ff1e0ff */
[----:B------:R-:W-:-:S03]  /*4510*/  IADD3.X R45, R75, UR5, RZ, P0, !PT ;  /* 0x000000054b2d7c10 */ /* 0x000fc600087fe4ff */
[----:B------:R-:W-:Y:S08]  /*4520*/  F2I.NTZ R36, R59 ;  /* 0x0000003b00247305 */ /* 0x000ff00000203100 */
[----:B------:R-:W2:Y:S01]  /*4530*/  F2I.NTZ R49, R49 ;  /* 0x0000003100317305 */ /* 0x000ea20000203100 */
[----:B-1----:R-:W-:-:S07]  /*4540*/  I2IP.S8.S32.SAT R37, R48, R65, RZ ;  /* 0x0000004130257239 */ /* 0x002fce00000010ff */
[----:B------:R-:W-:Y:S08]  /*4550*/  F2I.NTZ R41, R41 ;  /* 0x0000002900297305 */ /* 0x000ff00000203100 */
[----:B------:R-:W1:Y:S01]  /*4560*/  F2I.NTZ R40, R40 ;  /* 0x0000002800287305 */ /* 0x000e620000203100 */
[----:B--2---:R-:W-:Y:S02]  /*4570*/  I2IP.S8.S32.SAT R36, R49, R36, R61 ;  /* 0x0000002431247239 */ /* 0x004fe4000000103d */
[----:B-1----:R-:W-:-:S05]  /*4580*/  I2IP.S8.S32.SAT R37, R40, R41, R37 ;  /* 0x0000002928257239 */ /* 0x002fca0000001025 */
[----:B------:R1:W-:Y:S04]  /*4590*/  @P5 STG.E.64 [R44.64], R36 ;  /* 0x000000242c005986 */ /* 0x0003e8000c101b08 */
[----:B------:R-:W2:Y:S01]  /*45a0*/  @P4 LDG.E.LTC128B.64 R2, [R52.64] ;  /* 0x0000000834024981 */ /* 0x000ea2000c1e1b20 */
[----:B------:R-:W3:Y:S01]  /*45b0*/  I2F R49, R46 ;  /* 0x0000002e00317306 */ /* 0x000ee20000201400 */
[----:B------:R-:W-:-:S07]  /*45c0*/  IADD3 R48, P1, R56, UR4, RZ ;  /* 0x0000000438307c10 */ /* 0x000fce000ff3e0ff */
[----:B------:R4:W-:Y:S08]  /*45d0*/  I2F R41, R50 ;  /* 0x0000003200297306 */ /* 0x0009f00000201400 */
[----:B------:R-:W5:Y:S08]  /*45e0*/  I2F R47, R47 ;  /* 0x0000002f002f7306 */ /* 0x000f700000201400 */
[----:B------:R1:W1:Y:S01]  /*45f0*/  I2F R61, R38 ;  /* 0x00000026003d7306 */ /* 0x0002620000201400 */
[----:B----4-:R-:W-:-:S07]  /*4600*/  IADD3 R50, P0, R80, R55, RZ ;  /* 0x0000003750327210 */ /* 0x010fce0007f1e0ff */
[----:B------:R-:W-:Y:S08]  /*4610*/  I2F R39, R39 ;  /* 0x0000002700277306 */ /* 0x000ff00000201400 */
[----:B------:R-:W4:Y:S08]  /*4620*/  I2F R51, R51 ;  /* 0x0000003300337306 */ /* 0x000f300000201400 */
[----:B------:R1:W1:Y:S08]  /*4630*/  I2F R59, R42 ;  /* 0x0000002a003b7306 */ /* 0x0002700000201400 */
[----:B------:R-:W1:Y:S01]  /*4640*/  I2F R43, R43 ;  /* 0x0000002b002b7306 */ /* 0x000e620000201400 */
[----:B--2---:R-:W-:-:S02]  /*4650*/  PRMT R40, R2, 0xaaa2, R2 ;  /* 0x0000aaa202287816 */ /* 0x004fc40000000002 */
[--C-:B-1----:R-:W-:Y:S02]  /*4660*/  PRMT R36, R2, 0xbbb3, R2.reuse ;  /* 0x0000bbb302247816 */ /* 0x102fe40000000002 */
[----:B------:R-:W-:Y:S02]  /*4670*/  IADD3 R40, R40, 0x4b400000, RZ ;  /* 0x4b40000028287810 */ /* 0x000fe40007ffe0ff */
[C-C-:B------:R-:W-:Y:S02]  /*4680*/  PRMT R38, R3.reuse, 0xaaa2, R3.reuse ;  /* 0x0000aaa203267816 */ /* 0x140fe40000000003 */
[----:B------:R-:W-:Y:S01]  /*4690*/  IADD3 R36, R36, 0x4b400000, RZ ;  /* 0x4b40000024247810 */ /* 0x000fe20007ffe0ff */
[----:B------:R-:W-:Y:S01]  /*46a0*/  FADD R37, R40, -12582912 ;  /* 0xcb40000028257421 */ /* 0x000fe20000000000 */
[----:B------:R-:W-:Y:S02]  /*46b0*/  IADD3 R38, R38, 0x4b400000, RZ ;  /* 0x4b40000026267810 */ /* 0x000fe40007ffe0ff */
[----:B------:R-:W-:Y:S01]  /*46c0*/  PRMT R42, R3, 0x8880, R3 ;  /* 0x00008880032a7816 */ /* 0x000fe20000000003 */
[-C--:B---3--:R-:W-:Y:S01]  /*46d0*/  FFMA R49, R49, R0.reuse, R37 ;  /* 0x0000000031317223 */ /* 0x088fe20000000025 */
[----:B------:R-:W-:Y:S01]  /*46e0*/  PRMT R37, R2, 0x8880, R2 ;  /* 0x0000888002257816 */ /* 0x000fe20000000002 */
[----:B------:R-:W-:Y:S01]  /*46f0*/  FADD R36, R36, -12582912 ;  /* 0xcb40000024247421 */ /* 0x000fe20000000000 */
[----:B------:R-:W-:Y:S01]  /*4700*/  IADD3 R42, R42, 0x4b400000, RZ ;  /* 0x4b4000002a2a7810 */ /* 0x000fe20007ffe0ff */
[----:B------:R-:W-:Y:S01]  /*4710*/  FADD R38, R38, -12582912 ;  /* 0xcb40000026267421 */ /* 0x000fe20000000000 */
[----:B------:R-:W-:Y:S01]  /*4720*/  IADD3 R37, R37, 0x4b400000, RZ ;  /* 0x4b40000025257810 */ /* 0x000fe20007ffe0ff */
[-C--:B-----5:R-:W-:Y:S01]  /*4730*/  FFMA R47, R47, R0.reuse, R36 ;  /* 0x000000002f2f7223 */ /* 0x0a0fe20000000024 */
[----:B------:R-:W-:Y:S01]  /*4740*/  PRMT R36, R2, 0x9991, R2 ;  /* 0x0000999102247816 */ /* 0x000fe20000000002 */
[-C--:B------:R-:W-:Y:S01]  /*4750*/  FFMA R61, R61, R0.reuse, R38 ;  /* 0x000000003d3d7223 */ /* 0x080fe20000000026 */
[----:B------:R-:W-:Y:S01]  /*4760*/  PRMT R38, R3, 0x9991, R3 ;  /* 0x0000999103267816 */ /* 0x000fe20000000003 */
[----:B------:R-:W-:Y:S01]  /*4770*/  FADD R37, R37, -12582912 ;  /* 0xcb40000025257421 */ /* 0x000fe20000000000 */
[----:B------:R-:W-:Y:S01]  /*4780*/  IADD3 R36, R36, 0x4b400000, RZ ;  /* 0x4b40000024247810 */ /* 0x000fe20007ffe0ff */
[----:B------:R-:W-:Y:S01]  /*4790*/  FADD R42, R42, -12582912 ;  /* 0xcb4000002a2a7421 */ /* 0x000fe20000000000 */
[----:B------:R-:W-:Y:S01]  /*47a0*/  IADD3 R38, R38, 0x4b400000, RZ ;  /* 0x4b40000026267810 */ /* 0x000fe20007ffe0ff */
[----:B------:R-:W-:Y:S01]  /*47b0*/  FFMA R37, R41, R0, R37 ;  /* 0x0000000029257223 */ /* 0x000fe20000000025 */
[----:B------:R-:W-:Y:S01]  /*47c0*/  PRMT R41, R3, 0xbbb3, R3 ;  /* 0x0000bbb303297816 */ /* 0x000fe20000000003 */
[----:B------:R-:W-:Y:S01]  /*47d0*/  FADD R36, R36, -12582912 ;  /* 0xcb40000024247421 */ /* 0x000fe20000000000 */
[----:B------:R-:W-:Y:S01]  /*47e0*/  FMNMX.NAN R49, R49, R68, !PT ;  /* 0x0000004431317209 */ /* 0x000fe20007820000 */
[----:B------:R-:W-:Y:S01]  /*47f0*/  FADD R38, R38, -12582912 ;  /* 0xcb40000026267421 */ /* 0x000fe20000000000 */
[----:B------:R-:W-:Y:S01]  /*4800*/  IADD3 R41, R41, 0x4b400000, RZ ;  /* 0x4b40000029297810 */ /* 0x000fe20007ffe0ff */
[----:B----4-:R-:W-:Y:S01]  /*4810*/  FFMA R51, R51, R0, R36 ;  /* 0x0000000033337223 */ /* 0x010fe20000000024 */
[----:B------:R-:W-:Y:S01]  /*4820*/  FMNMX.NAN R61, R61, R68, !PT ;  /* 0x000000443d3d7209 */ /* 0x000fe20007820000 */
[----:B------:R-:W-:Y:S01]  /*4830*/  FFMA R59, R59, R0, R42 ;  /* 0x000000003b3b7223 */ /* 0x000fe2000000002a */
[-C--:B------:R-:W-:Y:S01]  /*4840*/  FMNMX.NAN R47, R47, R68.reuse, !PT ;  /* 0x000000442f2f7209 */ /* 0x080fe20007820000 */
[----:B------:R-:W-:Y:S01]  /*4850*/  FADD R41, R41, -12582912 ;  /* 0xcb40000029297421 */ /* 0x000fe20000000000 */
[----:B------:R-:W-:Y:S01]  /*4860*/  FMNMX.NAN R37, R37, R68, !PT ;  /* 0x0000004425257209 */ /* 0x000fe20007820000 */
[----:B------:R-:W-:Y:S01]  /*4870*/  FFMA R43, R43, R0, R38 ;  /* 0x000000002b2b7223 */ /* 0x000fe20000000026 */
[----:B------:R-:W-:Y:S01]  /*4880*/  FMNMX.NAN R51, R51, R68, !PT ;  /* 0x0000004433337209 */ /* 0x000fe20007820000 */
[----:B------:R-:W-:Y:S01]  /*4890*/  FFMA R39, R39, R0, R41 ;  /* 0x0000000027277223 */ /* 0x000fe20000000029 */
[-C--:B------:R-:W-:Y:S01]  /*48a0*/  FMNMX.NAN R46, R59, R68.reuse, !PT ;  /* 0x000000443b2e7209 */ /* 0x080fe20007820000 */
[----:B------:R-:W-:Y:S01]  /*48b0*/  F2I.NTZ R49, R49 ;  /* 0x0000003100317305 */ /* 0x000fe20000203100 */
[----:B------:R-:W-:-:S02]  /*48c0*/  FMNMX.NAN R43, R43, R68, !PT ;  /* 0x000000442b2b7209 */ /* 0x000fc40007820000 */
[----:B------:R-:W-:Y:S02]  /*48d0*/  FMNMX.NAN R39, R39, R68, !PT ;  /* 0x0000004427277209 */ /* 0x000fe40007820000 */
[----:B------:R-:W-:-:S03]  /*48e0*/  IADD3 R38, R69, 0x2, RZ ;  /* 0x0000000245267810 */ /* 0x000fc60007ffe0ff */
[----:B------:R-:W1:Y:S01]  /*48f0*/  F2I.NTZ R40, R47 ;  /* 0x0000002f00287305 */ /* 0x000e620000203100 */
[----:B------:R-:W-:-:S07]  /*4900*/  ISETP.LT.AND P5, PT, R38, UR10, !P2 ;  /* 0x0000000a26007c0c */ /* 0x000fce000d7a1270 */
[----:B------:R-:W-:Y:S08]  /*4910*/  F2I.NTZ R61, R61 ;  /* 0x0000003d003d7305 */ /* 0x000ff00000203100 */
[----:B------:R-:W2:Y:S01]  /*4920*/  F2I.NTZ R42, R39 ;  /* 0x00000027002a7305 */ /* 0x000ea20000203100 */
[----:B-1----:R-:W-:Y:S02]  /*4930*/  I2IP.S8.S32.SAT R40, R40, R49, RZ ;  /* 0x0000003128287239 */ /* 0x002fe400000010ff */
[----:B------:R-:W-:-:S05]  /*4940*/  IADD3.X R49, R57, UR5, RZ, P1, !PT ;  /* 0x0000000539317c10 */ /* 0x000fca0008ffe4ff */
[----:B------:R-:W-:Y:S08]  /*4950*/  F2I.NTZ R36, R37 ;  /* 0x0000002500247305 */ /* 0x000ff00000203100 */
[----:B------:R-:W1:Y:S01]  /*4960*/  F2I.NTZ R51, R51 ;  /* 0x0000003300337305 */ /* 0x000e620000203100 */
[----:B--2---:R-:W-:-:S07]  /*4970*/  I2IP.S8.S32.SAT R42, R42, R61, RZ ;  /* 0x0000003d2a2a7239 */ /* 0x004fce00000010ff */
[----:B------:R-:W-:Y:S08]  /*4980*/  F2I.NTZ R46, R46 ;  /* 0x0000002e002e7305 */ /* 0x000ff00000203100 */
[----:B------:R-:W2:Y:S01]  /*4990*/  F2I.NTZ R37, R43 ;  /* 0x0000002b00257305 */ /* 0x000ea20000203100 */
[----:B-1----:R-:W-:Y:S01]  /*49a0*/  I2IP.S8.S32.SAT R36, R51, R36, R40 ;  /* 0x0000002433247239 */ /* 0x002fe20000001028 */
[----:B------:R-:W-:Y:S01]  /*49b0*/  IMAD.X R51, R81, 0x1, R76, P0 ;  /* 0x0000000151337824 */ /* 0x000fe200000e064c */
[----:B--2---:R-:W-:-:S05]  /*49c0*/  I2IP.S8.S32.SAT R37, R37, R46, R42 ;  /* 0x0000002e25257239 */ /* 0x004fca000000102a */
[----:B------:R1:W-:Y:S04]  /*49d0*/  @P4 STG.E.64 [R48.64], R36 ;  /* 0x0000002430004986 */ /* 0x0003e8000c101b08 */
[----:B------:R-:W1:Y:S01]  /*49e0*/  @P5 LDG.E.LTC128B.64 R2, [R50.64] ;  /* 0x0000000832025981 */ /* 0x000e62000c1e1b20 */
[----:B------:R-:W2:Y:S01]  /*49f0*/  I2F R29, R29 ;  /* 0x0000001d001d7306 */ /* 0x000ea20000201400 */
[----:B------:R-:W-:Y:S02]  /*4a00*/  ISETP.LT.AND P4, PT, R38, UR10, !P3 ;  /* 0x0000000a26007c0c */ /* 0x000fe4000df81270 */
[----:B------:R-:W-:-:S05]  /*4a10*/  IADD3 R38, P0, R52, R55, RZ ;  /* 0x0000003734267210 */ /* 0x000fca0007f1e0ff */
        /* <DEDUP_REMOVED lines=46> */
[----:B------:R-:W-:-:S04]  /*4d00*/  IADD3 R36, P1, R44, UR4, RZ ;  /* 0x000000042c247c10 */ /* 0x000fc8000ff3e0ff */
[----:B------:R-:W-:Y:S01]  /*4d10*/  IADD3.X R37, R45, UR5, RZ, P1, !PT ;  /* 0x000000052d257c10 */ /* 0x000fe20008ffe4ff */
[----:B-1----:R-:W-:Y:S01]  /*4d20*/  FFMA R29, R25, R0, R24 ;  /* 0x00000000191d7223 */ /* 0x002fe20000000018 */
[-C--:B------:R-:W-:Y:S01]  /*4d30*/  FMNMX.NAN R25, R43, R68.reuse, !PT ;  /* 0x000000442b197209 */ /* 0x080fe20007820000 */
[----:B------:R-:W-:Y:S03]  /*4d40*/  F2I.NTZ R47, R47 ;  /* 0x0000002f002f7305 */ /* 0x000fe60000203100 */
[----:B------:R-:W-:Y:S02]  /*4d50*/  FMNMX.NAN R24, R29, R68, !PT ;  /* 0x000000441d187209 */ /* 0x000fe40007820000 */
[----:B--2---:R-:W-:-:S03]  /*4d60*/  I2IP.S8.S32.SAT R28, R28, R41, RZ ;  /* 0x000000291c1c7239 */ /* 0x004fc600000010ff */
[----:B------:R-:W1:Y:S08]  /*4d70*/  F2I.NTZ R32, R21 ;  /* 0x0000001500207305 */ /* 0x000e700000203100 */
[----:B------:R2:W-:Y:S08]  /*4d80*/  F2I.NTZ R20, R39 ;  /* 0x0000002700147305 */ /* 0x0005f00000203100 */
[----:B------:R-:W3:Y:S01]  /*4d90*/  F2I.NTZ R33, R33 ;  /* 0x0000002100217305 */ /* 0x000ee20000203100 */
[----:B-1----:R-:W-:-:S07]  /*4da0*/  I2IP.S8.S32.SAT R32, R32, R47, RZ ;  /* 0x0000002f20207239 */ /* 0x002fce00000010ff */
[----:B------:R-:W-:Y:S01]  /*4db0*/  F2I.NTZ R25, R25 ;  /* 0x0000001900197305 */ /* 0x000fe20000203100 */
[----:B--2---:R-:W-:-:S07]  /*4dc0*/  IMAD.X R39, R53, 0x1, R76, P0 ;  /* 0x0000000135277824 */ /* 0x004fce00000e064c */
[----:B------:R-:W1:Y:S01]  /*4dd0*/  F2I.NTZ R24, R24 ;  /* 0x0000001800187305 */ /* 0x000e620000203100 */
[----:B---3--:R-:W-:Y:S02]  /*4de0*/  I2IP.S8.S32.SAT R20, R33, R20, R28 ;  /* 0x0000001421147239 */ /* 0x008fe4000000101c */
[----:B-1----:R-:W-:-:S05]  /*4df0*/  I2IP.S8.S32.SAT R21, R24, R25, R32 ;  /* 0x0000001918157239 */ /* 0x002fca0000001020 */
[----:B------:R1:W-:Y:S04]  /*4e00*/  @P5 STG.E.64 [R36.64], R20 ;  /* 0x0000001424005986 */ /* 0x0003e8000c101b08 */
[----:B------:R-:W2:Y:S01]  /*4e10*/  @P4 LDG.E.LTC128B.64 R2, [R38.64] ;  /* 0x0000000826024981 */ /* 0x000ea2000c1e1b20 */
[----:B------:R3:W4:Y:S01]  /*4e20*/  I2F R29, R30 ;  /* 0x0000001e001d7306 */ /* 0x0007220000201400 */
[----:B------:R-:W-:Y:S02]  /*4e30*/  IADD3 R69, R69, 0x3, RZ ;  /* 0x0000000345457810 */ /* 0x000fe40007ffe0ff */
[----:B------:R-:W-:Y:S02]  /*4e40*/  IADD3 R28, P1, R48, UR4, RZ ;  /* 0x00000004301c7c10 */ /* 0x000fe4000ff3e0ff */
[----:B------:R-:W-:-:S03]  /*4e50*/  ISETP.LT.AND P2, PT, R69, UR10, !P2 ;  /* 0x0000000a45007c0c */ /* 0x000fc6000d741270 */
[----:B------:R-:W5:Y:S08]  /*4e60*/  I2F R31, R31 ;  /* 0x0000001f001f7306 */ /* 0x000f700000201400 */
[----:B------:R-:W-:Y:S01]  /*4e70*/  I2F R25, R34 ;  /* 0x0000002200197306 */ /* 0x000fe20000201400 */
[----:B---3--:R-:W-:-:S07]  /*4e80*/  IADD3 R30, P0, R50, R55, RZ ;  /* 0x00000037321e7210 */ /* 0x008fce0007f1e0ff */
[----:B------:R3:W1:Y:S08]  /*4e90*/  I2F R41, R22 ;  /* 0x0000001600297306 */ /* 0x0006700000201400 */
[----:B------:R-:W1:Y:S08]  /*4ea0*/  I2F R35, R35 ;  /* 0x0000002300237306 */ /* 0x000e700000201400 */
[----:B------:R-:W-:Y:S08]  /*4eb0*/  I2F R23, R23 ;  /* 0x0000001700177306 */ /* 0x000ff00000201400 */
[----:B------:R1:W1:Y:S08]  /*4ec0*/  I2F R33, R26 ;  /* 0x0000001a00217306 */ /* 0x0002700000201400 */
[----:B------:R-:W1:Y:S01]  /*4ed0*/  I2F R27, R27 ;  /* 0x0000001b001b7306 */ /* 0x000e620000201400 */
[----:B--2---:R-:W-:-:S02]  /*4ee0*/  PRMT R24, R2, 0xaaa2, R2 ;  /* 0x0000aaa202187816 */ /* 0x004fc40000000002 */
[--C-:B-1----:R-:W-:Y:S02]  /*4ef0*/  PRMT R20, R2, 0xbbb3, R2.reuse ;  /* 0x0000bbb302147816 */ /* 0x102fe40000000002 */
[----:B------:R-:W-:Y:S02]  /*4f00*/  IADD3 R24, R24, 0x4b400000, RZ ;  /* 0x4b40000018187810 */ /* 0x000fe40007ffe0ff */
[----:B------:R-:W-:Y:S02]  /*4f10*/  IADD3 R20, R20, 0x4b400000, RZ ;  /* 0x4b40000014147810 */ /* 0x000fe40007ffe0ff */
[C-C-:B---3--:R-:W-:Y:S01]  /*4f20*/  PRMT R22, R3.reuse, 0xaaa2, R3.reuse ;  /* 0x0000aaa203167816 */ /* 0x148fe20000000003 */
[----:B------:R-:W-:Y:S01]  /*4f30*/  FADD R21, R24, -12582912 ;  /* 0xcb40000018157421 */ /* 0x000fe20000000000 */
[----:B------:R-:W-:Y:S01]  /*4f40*/  PRMT R26, R3, 0x8880, R3 ;  /* 0x00008880031a7816 */ /* 0x000fe20000000003 */
[----:B------:R-:W-:Y:S01]  /*4f50*/  FADD R20, R20, -12582912 ;  /* 0xcb40000014147421 */ /* 0x000fe20000000000 */
[----:B------:R-:W-:Y:S01]  /*4f60*/  IADD3 R22, R22, 0x4b400000, RZ ;  /* 0x4b40000016167810 */ /* 0x000fe20007ffe0ff */
[-C--:B----4-:R-:W-:Y:S01]  /*4f70*/  FFMA R29, R29, R0.reuse, R21 ;  /* 0x000000001d1d7223 */ /* 0x090fe20000000015 */
[C---:B------:R-:W-:Y:S01]  /*4f80*/  PRMT R21, R2.reuse, 0x8880, R2 ;  /* 0x0000888002157816 */ /* 0x040fe20000000002 */
[----:B-----5:R-:W-:Y:S01]  /*4f90*/  FFMA R31, R31, R0, R20 ;  /* 0x000000001f1f7223 */ /* 0x020fe20000000014 */
[----:B------:R-:W-:Y:S01]  /*4fa0*/  PRMT R20, R2, 0x9991, R2 ;  /* 0x0000999102147816 */ /* 0x000fe20000000002 */
[----:B------:R-:W-:Y:S01]  /*4fb0*/  FADD R22, R22, -12582912 ;  /* 0xcb40000016167421 */ /* 0x000fe20000000000 */
[----:B------:R-:W-:-:S02]  /*4fc0*/  IADD3 R21, R21, 0x4b400000, RZ ;  /* 0x4b40000015157810 */ /* 0x000fc40007ffe0ff */
[----:B------:R-:W-:Y:S01]  /*4fd0*/  IADD3 R20, R20, 0x4b400000, RZ ;  /* 0x4b40000014147810 */ /* 0x000fe20007ffe0ff */
[-C--:B------:R-:W-:Y:S01]  /*4fe0*/  FFMA R41, R41, R0.reuse, R22 ;  /* 0x0000000029297223 */ /* 0x080fe20000000016 */
[----:B------:R-:W-:Y:S01]  /*4ff0*/  PRMT R22, R3, 0x9991, R3 ;  /* 0x0000999103167816 */ /* 0x000fe20000000003 */
[----:B------:R-:W-:Y:S01]  /*5000*/  FADD R21, R21, -12582912 ;  /* 0xcb40000015157421 */ /* 0x000fe20000000000 */
[----:B------:R-:W-:Y:S01]  /*5010*/  IADD3 R26, R26, 0x4b400000, RZ ;  /* 0x4b4000001a1a7810 */ /* 0x000fe20007ffe0ff */
[----:B------:R-:W-:Y:S01]  /*5020*/  FADD R20, R20, -12582912 ;  /* 0xcb40000014147421 */ /* 0x000fe20000000000 */
[----:B------:R-:W-:Y:S01]  /*5030*/  IADD3 R22, R22, 0x4b400000, RZ ;  /* 0x4b40000016167810 */ /* 0x000fe20007ffe0ff */
[-C--:B------:R-:W-:Y:S01]  /*5040*/  FFMA R21, R25, R0.reuse, R21 ;  /* 0x0000000019157223 */ /* 0x080fe20000000015 */
[----:B------:R-:W-:Y:S01]  /*5050*/  PRMT R25, R3, 0xbbb3, R3 ;  /* 0x0000bbb303197816 */ /* 0x000fe20000000003 */
[----:B------:R-:W-:Y:S01]  /*5060*/  FFMA R35, R35, R0, R20 ;  /* 0x0000000023237223 */ /* 0x000fe20000000014 */
[----:B------:R-:W-:Y:S01]  /*5070*/  FMNMX.NAN R29, R29, R68, !PT ;  /* 0x000000441d1d7209 */ /* 0x000fe20007820000 */
[----:B------:R-:W-:Y:S01]  /*5080*/  FADD R26, R26, -12582912 ;  /* 0xcb4000001a1a7421 */ /* 0x000fe20000000000 */
[----:B------:R-:W-:-:S02]  /*5090*/  IADD3 R25, R25, 0x4b400000, RZ ;  /* 0x4b40000019197810 */ /* 0x000fc40007ffe0ff */
[----:B------:R-:W-:Y:S01]  /*50a0*/  FMNMX.NAN R21, R21, R68, !PT ;  /* 0x0000004415157209 */ /* 0x000fe20007820000 */
[----:B------:R-:W-:Y:S01]  /*50b0*/  FFMA R33, R33, R0, R26 ;  /* 0x0000000021217223 */ /* 0x000fe2000000001a */
[-C--:B------:R-:W-:Y:S01]  /*50c0*/  FMNMX.NAN R41, R41, R68.reuse, !PT ;  /* 0x0000004429297209 */ /* 0x080fe20007820000 */
[----:B------:R-:W-:Y:S01]  /*50d0*/  FADD R25, R25, -12582912 ;  /* 0xcb40000019197421 */ /* 0x000fe20000000000 */
[----:B------:R1:W-:Y:S01]  /*50e0*/  F2I.NTZ R20, R21 ;  /* 0x0000001500147305 */ /* 0x0003e20000203100 */
[----:B------:R-:W-:Y:S02]  /*50f0*/  FMNMX.NAN R31, R31, R68, !PT ;  /* 0x000000441f1f7209 */ /* 0x000fe40007820000 */
[----:B------:R-:W-:Y:S01]  /*5100*/  FFMA R23, R23, R0, R25 ;  /* 0x0000000017177223 */ /* 0x000fe20000000019 */
[-C--:B------:R-:W-:Y:S02]  /*5110*/  FMNMX.NAN R35, R35, R68.reuse, !PT ;  /* 0x0000004423237209 */ /* 0x080fe40007820000 */
[----:B------:R-:W-:-:S02]  /*5120*/  FMNMX.NAN R26, R33, R68, !PT ;  /* 0x00000044211a7209 */ /* 0x000fc40007820000 */
[----:B------:R-:W-:Y:S01]  /*5130*/  FMNMX.NAN R23, R23, R68, !PT ;  /* 0x0000004417177209 */ /* 0x000fe20007820000 */
[----:B------:R-:W-:Y:S01]  /*5140*/  F2I.NTZ R29, R29 ;  /* 0x0000001d001d7305 */ /* 0x000fe20000203100 */
[----:B-1----:R-:W-:-:S07]  /*5150*/  FADD R21, R22, -12582912 ;  /* 0xcb40000016157421 */ /* 0x002fce0000000000 */
[----:B------:R-:W1:Y:S01]  /*5160*/  F2I.NTZ R24, R31 ;  /* 0x0000001f00187305 */ /* 0x000e620000203100 */
[----:B------:R-:W-:-:S07]  /*5170*/  FFMA R21, R27, R0, R21 ;  /* 0x000000001b157223 */ /* 0x000fce0000000015 */
[----:B------:R-:W-:Y:S01]  /*5180*/  F2I.NTZ R41, R41 ;  /* 0x0000002900297305 */ /* 0x000fe20000203100 */
[----:B------:R-:W-:-:S07]  /*5190*/  FMNMX.NAN R25, R21, R68, !PT ;  /* 0x0000004415197209 */ /* 0x000fce0007820000 */
[----:B------:R-:W2:Y:S01]  /*51a0*/  F2I.NTZ R22, R23 ;  /* 0x0000001700167305 */ /* 0x000ea20000203100 */
[----:B-1----:R-:W-:Y:S01]  /*51b0*/  I2IP.S8.S32.SAT R24, R24, R29, RZ ;  /* 0x0000001d18187239 */ /* 0x002fe200000010ff */
[----:B------:R-:W-:Y:S01]  /*51c0*/  IMAD.X R31, R51, 0x1, R76, P0 ;  /* 0x00000001331f7824 */ /* 0x000fe200000e064c */
[----:B------:R-:W-:-:S05]  /*51d0*/  IADD3.X R29, R49, UR5, RZ, P1, !PT ;  /* 0x00000005311d7c10 */ /* 0x000fca0008ffe4ff */
[----:B------:R-:W1:Y:S08]  /*51e0*/  F2I.NTZ R35, R35 ;  /* 0x0000002300237305 */ /* 0x000e700000203100 */
[----:B------:R-:W-:Y:S01]  /*51f0*/  F2I.NTZ R26, R26 ;  /* 0x0000001a001a7305 */ /* 0x000fe20000203100 */
[----:B--2---:R-:W-:-:S07]  /*5200*/  I2IP.S8.S32.SAT R22, R22, R41, RZ ;  /* 0x0000002916167239 */ /* 0x004fce00000010ff */
[----:B------:R-:W2:Y:S01]  /*5210*/  F2I.NTZ R21, R25 ;  /* 0x0000001900157305 */ /* 0x000ea20000203100 */
[----:B-1----:R-:W-:Y:S02]  /*5220*/  I2IP.S8.S32.SAT R20, R35, R20, R24 ;  /* 0x0000001423147239 */ /* 0x002fe40000001018 */
[----:B--2---:R-:W-:-:S05]  /*5230*/  I2IP.S8.S32.SAT R21, R21, R26, R22 ;  /* 0x0000001a15157239 */ /* 0x004fca0000001016 */
[----:B------:R1:W-:Y:S04]  /*5240*/  @P4 STG.E.64 [R28.64], R20 ;  /* 0x000000141c004986 */ /* 0x0003e8000c101b08 */
[----:B------:R-:W1:Y:S01]  /*5250*/  @P2 LDG.E.LTC128B.64 R2, [R30.64] ;  /* 0x000000081e022981 */ /* 0x000e62000c1e1b20 */
[----:B------:R-:W2:Y:S01]  /*5260*/  I2F R13, R13 ;  /* 0x0000000d000d7306 */ /* 0x000ea20000201400 */
[----:B------:R-:W-:-:S07]  /*5270*/  ISETP.LT.AND P3, PT, R69, UR10, !P3 ;  /* 0x0000000a45007c0c */ /* 0x000fce000df61270 */
        /* <DEDUP_REMOVED lines=46> */
[----:B------:R-:W-:Y:S02]  /*5560*/  IADD3 R20, P0, R38, R55, RZ ;  /* 0x0000003726147210 */ /* 0x000fe40007f1e0ff */
[----:B------:R-:W-:-:S03]  /*5570*/  IADD3 R22, P1, R36, UR4, RZ ;  /* 0x0000000424167c10 */ /* 0x000fc6000ff3e0ff */
[----:B------:R-:W-:Y:S02]  /*5580*/  IMAD.X R21, R39, 0x1, R76, P0 ;  /* 0x0000000127157824 */ /* 0x000fe400000e064c */
        /* <DEDUP_REMOVED lines=10> */
[----:B--2---:R-:W-:-:S07]  /*5630*/  IADD3.X R23, R37, UR5, RZ, P1, !PT ;  /* 0x0000000525177c10 */ /* 0x004fce0008ffe4ff */
[----:B------:R-:W1:Y:S01]  /*5640*/  F2I.NTZ R8, R8 ;  /* 0x0000000800087305 */ /* 0x000e620000203100 */
[----:B---3--:R-:W-:Y:S02]  /*5650*/  I2IP.S8.S32.SAT R4, R17, R4, R12 ;  /* 0x0000000411047239 */ /* 0x008fe4000000100c */
[----:B-1----:R-:W-:-:S05]  /*5660*/  I2IP.S8.S32.SAT R5, R8, R9, R16 ;  /* 0x0000000908057239 */ /* 0x002fca0000001010 */
[----:B------:R1:W-:Y:S04]  /*5670*/  @P2 STG.E.64 [R22.64], R4 ;  /* 0x0000000416002986 */ /* 0x0003e8000c101b08 */
[----:B------:R-:W2:Y:S01]  /*5680*/  @P3 LDG.E.LTC128B.64 R2, [R20.64] ;  /* 0x0000000814023981 */ /* 0x000ea2000c1e1b20 */
[----:B------:R-:W3:Y:S08]  /*5690*/  I2F R9, R18 ;  /* 0x0000001200097306 */ /* 0x000ef00000201400 */
[----:B------:R-:W4:Y:S08]  /*56a0*/  I2F R15, R15 ;  /* 0x0000000f000f7306 */ /* 0x000f300000201400 */
[----:B------:R-:W5:Y:S08]  /*56b0*/  I2F R19, R19 ;  /* 0x0000001300137306 */ /* 0x000f700000201400 */
[----:B------:R-:W1:Y:S08]  /*56c0*/  I2F R13, R14 ;  /* 0x0000000e000d7306 */ /* 0x000e700000201400 */
[----:B------:R-:W1:Y:S08]  /*56d0*/  I2F R25, R6 ;  /* 0x0000000600197306 */ /* 0x000e700000201400 */
[----:B------:R-:W1:Y:S08]  /*56e0*/  I2F R7, R7 ;  /* 0x0000000700077306 */ /* 0x000e700000201400 */
[----:B------:R-:W1:Y:S08]  /*56f0*/  I2F R17, R10 ;  /* 0x0000000a00117306 */ /* 0x000e700000201400 */
[----:B------:R-:W1:Y:S01]  /*5700*/  I2F R11, R11 ;  /* 0x0000000b000b7306 */ /* 0x000e620000201400 */
[----:B--2---:R-:W-:-:S02]  /*5710*/  PRMT R8, R2, 0x8880, R2 ;  /* 0x0000888002087816 */ /* 0x004fc40000000002 */
[C-C-:B-1----:R-:W-:Y:S02]  /*5720*/  PRMT R4, R2.reuse, 0x9991, R2.reuse ;  /* 0x0000999102047816 */ /* 0x142fe40000000002 */
[C-C-:B------:R-:W-:Y:S02]  /*5730*/  PRMT R5, R2.reuse, 0xaaa2, R2.reuse ;  /* 0x0000aaa202057816 */ /* 0x140fe40000000002 */
[----:B------:R-:W-:Y:S02]  /*5740*/  PRMT R2, R2, 0xbbb3, R2 ;  /* 0x0000bbb302027816 */ /* 0x000fe40000000002 */
[----:B------:R-:W-:Y:S02]  /*5750*/  IADD3 R8, R8, 0x4b400000, RZ ;  /* 0x4b40000008087810 */ /* 0x000fe40007ffe0ff */
[----:B------:R-:W-:Y:S02]  /*5760*/  IADD3 R2, R2, 0x4b400000, RZ ;  /* 0x4b40000002027810 */ /* 0x000fe40007ffe0ff */
[----:B------:R-:W-:Y:S01]  /*5770*/  IADD3 R4, R4, 0x4b400000, RZ ;  /* 0x4b40000004047810 */ /* 0x000fe20007ffe0ff */
[----:B------:R-:W-:Y:S01]  /*5780*/  FADD R8, R8, -12582912 ;  /* 0xcb40000008087421 */ /* 0x000fe20000000000 */
[----:B------:R-:W-:Y:S01]  /*5790*/  IADD3 R5, R5, 0x4b400000, RZ ;  /* 0x4b40000005057810 */ /* 0x000fe20007ffe0ff */
[----:B------:R-:W-:-:S02]  /*57a0*/  FADD R2, R2, -12582912 ;  /* 0xcb40000002027421 */ /* 0x000fc40000000000 */
[----:B------:R-:W-:Y:S02]  /*57b0*/  FADD R4, R4, -12582912 ;  /* 0xcb40000004047421 */ /* 0x000fe40000000000 */
[-C--:B---3--:R-:W-:Y:S01]  /*57c0*/  FFMA R9, R9, R0.reuse, R8 ;  /* 0x0000000009097223 */ /* 0x088fe20000000008 */
[--C-:B------:R-:W-:Y:S01]  /*57d0*/  PRMT R8, R3, 0xaaa2, R3.reuse ;  /* 0x0000aaa203087816 */ /* 0x100fe20000000003 */
[-C--:B----4-:R-:W-:Y:S01]  /*57e0*/  FFMA R15, R15, R0.reuse, R2 ;  /* 0x000000000f0f7223 */ /* 0x090fe20000000002 */
[--C-:B------:R-:W-:Y:S01]  /*57f0*/  PRMT R2, R3, 0xbbb3, R3.reuse ;  /* 0x0000bbb303027816 */ /* 0x100fe20000000003 */
[-C--:B-----5:R-:W-:Y:S01]  /*5800*/  FFMA R19, R19, R0.reuse, R4 ;  /* 0x0000000013137223 */ /* 0x0a0fe20000000004 */
[----:B------:R-:W-:Y:S01]  /*5810*/  PRMT R4, R3, 0x8880, R3 ;  /* 0x0000888003047816 */ /* 0x000fe20000000003 */
[----:B------:R-:W-:Y:S01]  /*5820*/  FADD R5, R5, -12582912 ;  /* 0xcb40000005057421 */ /* 0x000fe20000000000 */
[----:B------:R-:W-:Y:S02]  /*5830*/  IADD3 R8, R8, 0x4b400000, RZ ;  /* 0x4b40000008087810 */ /* 0x000fe40007ffe0ff */
[----:B------:R-:W-:Y:S01]  /*5840*/  IADD3 R2, R2, 0x4b400000, RZ ;  /* 0x4b40000002027810 */ /* 0x000fe20007ffe0ff */
[-C--:B------:R-:W-:Y:S01]  /*5850*/  FFMA R5, R13, R0.reuse, R5 ;  /* 0x000000000d057223 */ /* 0x080fe20000000005 */
[----:B------:R-:W-:Y:S01]  /*5860*/  PRMT R3, R3, 0x9991, R3 ;  /* 0x0000999103037816 */ /* 0x000fe20000000003 */
[----:B------:R-:W-:Y:S01]  /*5870*/  FADD R8, R8, -12582912 ;  /* 0xcb40000008087421 */ /* 0x000fe20000000000 */
[----:B------:R-:W-:Y:S01]  /*5880*/  IADD3 R4, R4, 0x4b400000, RZ ;  /* 0x4b40000004047810 */ /* 0x000fe20007ffe0ff */
[----:B------:R-:W-:Y:S01]  /*5890*/  FADD R2, R2, -12582912 ;  /* 0xcb40000002027421 */ /* 0x000fe20000000000 */
[----:B------:R-:W-:Y:S01]  /*58a0*/  IADD3 R3, R3, 0x4b400000, RZ ;  /* 0x4b40000003037810 */ /* 0x000fe20007ffe0ff */
[----:B------:R-:W-:Y:S01]  /*58b0*/  FFMA R25, R25, R0, R8 ;  /* 0x0000000019197223 */ /* 0x000fe20000000008 */
[-C--:B------:R-:W-:Y:S01]  /*58c0*/  FMNMX.NAN R5, R5, R68.reuse, !PT ;  /* 0x0000004405057209 */ /* 0x080fe20007820000 */
[----:B------:R-:W-:Y:S01]  /*58d0*/  FADD R4, R4, -12582912 ;  /* 0xcb40000004047421 */ /* 0x000fe20000000000 */
        /* <DEDUP_REMOVED lines=12> */
[----:B------:R-:W-:-:S03]  /*59a0*/  IADD3 R8, P0, R28, UR4, RZ ;  /* 0x000000041c087c10 */ /* 0x000fc6000ff1e0ff */
[----:B------:R-:W1:Y:S08]  /*59b0*/  F2I.NTZ R4, R15 ;  /* 0x0000000f00047305 */ /* 0x000e700000203100 */
[----:B------:R-:W-:Y:S08]  /*59c0*/  F2I.NTZ R25, R25 ;  /* 0x0000001900197305 */ /* 0x000ff00000203100 */
[----:B------:R-:W2:Y:S01]  /*59d0*/  F2I.NTZ R0, R0 ;  /* 0x0000000000007305 */ /* 0x000ea20000203100 */
[----:B-1----:R-:W-:-:S07]  /*59e0*/  I2IP.S8.S32.SAT R4, R4, R5, RZ ;  /* 0x0000000504047239 */ /* 0x002fce00000010ff */
[----:B------:R-:W-:Y:S08]  /*59f0*/  F2I.NTZ R9, R9 ;  /* 0x0000000900097305 */ /* 0x000ff00000203100 */
[----:B------:R-:W1:Y:S01]  /*5a00*/  F2I.NTZ R6, R19 ;  /* 0x0000001300067305 */ /* 0x000e620000203100 */
[----:B--2---:R-:W-:-:S07]  /*5a10*/  I2IP.S8.S32.SAT R7, R0, R25, RZ ;  /* 0x0000001900077239 */ /* 0x004fce00000010ff */
[----:B------:R-:W-:Y:S08]  /*5a20*/  F2I.NTZ R17, R17 ;  /* 0x0000001100117305 */ /* 0x000ff00000203100 */
[----:B------:R-:W2:Y:S01]  /*5a30*/  F2I.NTZ R2, R2 ;  /* 0x0000000200027305 */ /* 0x000ea20000203100 */
[----:B-1----:R-:W-:Y:S02]  /*5a40*/  I2IP.S8.S32.SAT R6, R6, R9, R4 ;  /* 0x0000000906067239 */ /* 0x002fe40000001004 */
[----:B------:R-:W-:-:S02]  /*5a50*/  IADD3.X R9, R29, UR5, RZ, P0, !PT ;  /* 0x000000051d097c10 */ /* 0x000fc400087fe4ff */
[----:B--2---:R-:W-:-:S05]  /*5a60*/  I2IP.S8.S32.SAT R7, R2, R17, R7 ;  /* 0x0000001102077239 */ /* 0x004fca0000001007 */
[----:B------:R1:W-:Y:S01]  /*5a70*/  @P3 STG.E.64 [R8.64], R6 ;  /* 0x0000000608003986 */ /* 0x0003e2000c101b08 */
[----:B------:R-:W-:Y:S05]  /*5a80*/  @!P6 EXIT ;  /* 0x000000000000e94d */ /* 0x000fea0003800000 */
[----:B------:R-:W-:Y:S01]  /*5a90*/  @!PT LDS RZ, [RZ] ;  /* 0x00000000fffff984 */ /* 0x000fe20000000800 */
[----:B------:R-:W-:Y:S01]  /*5aa0*/  @!PT LDS RZ, [RZ] ;  /* 0x00000000fffff984 */ /* 0x000fe20000000800 */
[----:B------:R-:W-:Y:S01]  /*5ab0*/  @!PT LDS RZ, [RZ] ;  /* 0x00000000fffff984 */ /* 0x000fe20000000800 */
[----:B------:R-:W-:Y:S01]  /*5ac0*/  @!PT LDS RZ, [RZ] ;  /* 0x00000000fffff984 */ /* 0x000fe20000000800 */
[----:B------:R-:W-:Y:S06]  /*5ad0*/  MEMBAR.SC.GPU ;  /* 0x0000000000007992 */ /* 0x000fec0000002000 */
[----:B------:R-:W-:-:S00]  /*5ae0*/  ERRBAR ;  /* 0x00000000000079ab */ /* 0x000fc00000000000 */
[----:B------:R-:W-:-:S05]  /*5af0*/  CCTL.IVALL ;  /* 0x00000000ff00798f */ /* 0x000fca0002000000 */
[----:B------:R-:W-:Y:S01]  /*5b00*/  BAR.SYNC.DEFER_BLOCKING 0x0 ;  /* 0x0000000000007b1d */ /* 0x000fe20000010000 */
[----:B------:R-:W-:Y:S02]  /*5b10*/  ISETP.GT.AND P0, PT, R108, RZ, PT ;  /* 0x000000ff6c00720c */ /* 0x000fe40003f04270 */
[----:B------:R-:W-:-:S04]  /*5b20*/  IADD3 R109, R109, 0x1, RZ ;  /* 0x000000016d6d7810 */ /* 0x000fc80007ffe0ff */
[----:B------:R-:W-:-:S04]  /*5b30*/  ISETP.NE.AND P1, PT, R109, c[0x0][0x184], PT ;  /* 0x000061006d007a0c */ /* 0x000fc80003f25270 */
[----:B------:R-:W-:-:S03]  /*5b40*/  SEL R109, R109, RZ, P1 ;  /* 0x000000ff6d6d7207 */ /* 0x000fc60000800000 */
[----:B------:R-:W-:Y:S06]  /*5b50*/  @P0 EXIT ;  /* 0x000000000000094d */ /* 0x000fec0003800000 */
[----:B------:R-:W-:Y:S01]  /*5b60*/  @!PT LDS RZ, [RZ] ;  /* 0x00000000fffff984 */ /* 0x000fe20000000800 */
[----:B------:R-:W-:Y:S01]  /*5b70*/  @!PT LDS RZ, [RZ] ;  /* 0x00000000fffff984 */ /* 0x000fe20000000800 */
[----:B------:R-:W-:Y:S01]  /*5b80*/  @!PT LDS RZ, [RZ] ;  /* 0x00000000fffff984 */ /* 0x000fe20000000800 */
[----:B------:R-:W-:Y:S01]  /*5b90*/  @!PT LDS RZ, [RZ] ;  /* 0x00000000fffff984 */ /* 0x000fe20000000800 */
[----:B------:R-:W-:Y:S06]  /*5ba0*/  MEMBAR.ALL.GPU ;  /* 0x0000000000007992 */ /* 0x000fec000000a000 */
[----:B------:R-:W-:-:S00]  /*5bb0*/  ERRBAR ;  /* 0x00000000000079ab */ /* 0x000fc00000000000 */
[----:B------:R-:W-:Y:S01]  /*5bc0*/  STG.E.STRONG.GPU [R70.64], R109 ;  /* 0x0000006d46007986 */ /* 0x000fe2000c10f908 */
[----:B------:R-:W-:Y:S05]  /*5bd0*/  EXIT ;  /* 0x000000000000794d */ /* 0x000fea0003800000 */
.L_x_366:
        /* <DEDUP_REMOVED lines=10> */
.L_x_374:


//--------------------- .text._ZN7cutlass6KernelINS_4gemm6kernel4GemmINS1_11threadblock13MmaMultistageINS1_9GemmShapeILi128ELi128ELi64EEENS_9transform11threadblock28PredicatedTileAccessIteratorINS_11MatrixShapeILi128ELi64EEEaNS_6layout22ColumnMajorInterleavedILi32EEELi1ENS8_29PitchLinearWarpRakedThreadMapINS_16PitchLinearShapeILi4096ELi2EEELi128ENSH_ILi32ELi1EEELi16EEENS_5ArrayIaLi16ELb0EEELb0ENSD_9NoPermuteEEENS9_25RegularTileAccessIteratorISC_aNSD_37RowMajorTensorOpMultiplicandCrosswiseILi8ELi32EEELi0ENS8_29TransposePitchLinearThreadMapISK_NSH_ILi2ELi16EEEEELi16EEELNS_4arch14CacheOperation4KindE1ENSA_INSB_ILi64ELi128EEEaNSD_19RowMajorInterleavedILi32EEELi0ESK_SM_Lb0ESN_EENSP_ISZ_aNSD_40ColumnMajorTensorOpMultiplicandCrosswiseILi8ELi32EEELi1ESU_Li16EEELSY_1EiNSD_8RowMajorENS4_9MmaPolicyINS1_4warp11MmaTensorOpINS6_ILi64ELi64ELi64EEEaSR_aS14_iSF_NS18_17MmaTensorOpPolicyINSW_3MmaINS6_ILi16ELi8ELi32EEELi32EaS16_aNSD_11ColumnMajorEiS16_NSW_21OpMultiplyAddSaturateEEENSB_ILi1ELi1EEEEELi1ELb1EbEENSB_ILi0ELi0EEES1K_Li1EEELi3ELNS1_23SharedMemoryClearOptionE0EbEENS_8epilogue11threadblock19InterleavedEpilogueIS7_S1J_Li1ENS1P_33InterleavedPredicatedTileIteratorINS1P_30InterleavedOutputTileThreadMapINSH_ILi2ELi2EEENSH_ILi8ELi2EEELi128ELi8ELi8EEEaLi32EEENS1O_4warp24FragmentIteratorTensorOpIS1A_S1D_iNSL_IiLi4ELb1EEESF_EENS1O_6thread21LinearCombinationReluIaLi8EifLNS21_9ScaleType4KindE1ELNS_15FloatRoundStyleE2EEELi32EEENS4_30GemmIdentityThreadblockSwizzleILi1EEELb0EEEEEvNT_6ParamsE --------------------------
	.section	.text._ZN7cutlass6KernelINS_4gemm6kernel4GemmINS1_11threadblock13MmaMultistageINS1_9GemmShapeILi128ELi128ELi64EEENS_9transform11threadblock28PredicatedTileAccessIteratorINS_11MatrixShapeILi128ELi64EEEaNS_6layout22ColumnMajorInterleavedILi32EEELi1ENS8_29PitchLinearWarpRakedThreadMapINS_16PitchLinearShapeILi4096ELi2EEELi128ENSH_ILi32ELi1EEELi16EEENS_5ArrayIaLi16ELb0EEELb0ENSD_9NoPermuteEEENS9_25RegularTileAccessIteratorISC_aNSD_37RowMajorTensorOpMultiplicandCrosswiseILi8ELi32EEELi0ENS8_29TransposePitchLinearThreadMapISK_NSH_ILi2ELi16EEEEELi16EEELNS_4arch14CacheOperation4KindE1ENSA_INSB_ILi64ELi128EEEaNSD_19RowMajorInterleavedILi32EEELi0ESK_SM_Lb0ESN_EENSP_ISZ_aNSD_40ColumnMajorTensorOpMultiplicandCrosswiseILi8ELi32EEELi1ESU_Li16EEELSY_1EiNSD_8RowMajorENS4_9MmaPolicyINS1_4warp11MmaTensorOpINS6_ILi64ELi64ELi64EEEaSR_aS14_iSF_NS18_17MmaTensorOpPolicyINSW_3MmaINS6_ILi16ELi8ELi32EEELi32EaS16_aNSD_11ColumnMajorEiS16_NSW_21OpMultiplyAddSaturateEEENSB_ILi1ELi1EEEEELi1ELb1EbEENSB_ILi0ELi0EEES1K_Li1EEELi3ELNS1_23SharedMemoryClearOptionE0EbEENS_8epilogue11threadblock19InterleavedEpilogueIS7_S1J_Li1ENS1P_33InterleavedPredicatedTileIteratorINS1P_30InterleavedOutputTileThreadMapINSH_ILi2ELi2EEENSH_ILi8ELi2EEELi128ELi8ELi8EEEaLi32EEENS1O_4warp24FragmentIteratorTensorOpIS1A_S1D_iNSL_IiLi4ELb1EEESF_EENS1O_6thread21LinearCombinationReluIaLi8EifLNS21_9ScaleType4KindE1ELNS_15FloatRoundStyleE2EEELi32EEENS4_30GemmIdentityThreadblockSwizzleILi1EEELb0EEEEEvNT_6ParamsE,"ax",@progbits
	.sectioninfo	@"SHI_REGISTERS=218"
	.align	128
.text._ZN7cutlass6KernelINS_4gemm6kernel4GemmINS1_11threadblock13MmaMultistageINS1_9GemmShapeILi128ELi128ELi64EEENS_9transform11threadblock28PredicatedTileAccessIteratorINS_11MatrixShapeILi128ELi64EEEaNS_6layout22ColumnMajorInterleavedILi32EEELi1ENS8_29PitchLinearWarpRakedThreadMapINS_16PitchLinearShapeILi4096ELi2EEELi128ENSH_ILi32ELi1EEELi16EEENS_5ArrayIaLi16ELb0EEELb0ENSD_9NoPermuteEEENS9_25RegularTileAccessIteratorISC_aNSD_37RowMajorTensorOpMultiplicandCrosswiseILi8ELi32EEELi0ENS8_29TransposePitchLinearThreadMapISK_NSH_ILi2ELi16EEEEELi16EEELNS_4arch14CacheOperation4KindE1ENSA_INSB_ILi64ELi128EEEaNSD_19RowMajorInterleavedILi32EEELi0ESK_SM_Lb0ESN_EENSP_ISZ_aNSD_40ColumnMajorTensorOpMultiplicandCrosswiseILi8ELi32EEELi1ESU_Li16EEELSY_1EiNSD_8RowMajorENS4_9MmaPolicyINS1_4warp11MmaTensorOpINS6_ILi64ELi64ELi64EEEaSR_aS14_iSF_NS18_17MmaTensorOpPolicyINSW_3MmaINS6_ILi16ELi8ELi32EEELi32EaS16_aNSD_11ColumnMajorEiS16_NSW_21OpMultiplyAddSaturateEEENSB_ILi1ELi1EEEEELi1ELb1EbEENSB_ILi0ELi0EEES1K_Li1EEELi3ELNS1_23SharedMemoryClearOptionE0EbEENS_8epilogue11threadblock19InterleavedEpilogueIS7_S1J_Li1ENS1P_33InterleavedPredicatedTileIteratorINS1P_30InterleavedOutputTileThreadMapINSH_ILi2ELi2EEENSH_ILi8ELi2EEELi128ELi8ELi8EEEaLi32EEENS1O_4warp24FragmentIteratorTensorOpIS1A_S1D_iNSL_IiLi4ELb1EEESF_EENS1O_6thread21LinearCombinationReluIaLi8EifLNS21_9ScaleType4KindE1ELNS_15FloatRoundStyleE2EEELi32EEENS4_30GemmIdentityThreadblockSwizzleILi1EEELb0EEEEEvNT_6ParamsE:
        .type           _ZN7cutlass6KernelINS_4gemm6kernel4GemmINS1_11threadblock13MmaMultistageINS1_9GemmShapeILi128ELi128ELi64EEENS_9transform11threadblock28PredicatedTileAccessIteratorINS_11MatrixShapeILi128ELi64EEEaNS_6layout22ColumnMajorInterleavedILi32EEELi1ENS8_29PitchLinearWarpRakedThreadMapINS_16PitchLinearShapeILi4096ELi2EEELi128ENSH_ILi32ELi1EEELi16EEENS_5ArrayIaLi16ELb0EEELb0ENSD_9NoPermuteEEENS9_25RegularTileAccessIteratorISC_aNSD_37RowMajorTensorOpMultiplicandCrosswiseILi8ELi32EEELi0ENS8_29TransposePitchLinearThreadMapISK_NSH_ILi2ELi16EEEEELi16EEELNS_4arch14CacheOperation4KindE1ENSA_INSB_ILi64ELi128EEEaNSD_19RowMajorInterleavedILi32EEELi0ESK_SM_Lb0ESN_EENSP_ISZ_aNSD_40ColumnMajorTensorOpMultiplicandCrosswiseILi8ELi32EEELi1ESU_Li16EEELSY_1EiNSD_8RowMajorENS4_9MmaPolicyINS1_4warp11MmaTensorOpINS6_ILi64ELi64ELi64EEEaSR_aS14_iSF_NS18_17MmaTensorOpPolicyINSW_3MmaINS6_ILi16ELi8ELi32EEELi32EaS16_aNSD_11ColumnMajorEiS16_NSW_21OpMultiplyAddSaturateEEENSB_ILi1ELi1EEEEELi1ELb1EbEENSB_ILi0ELi0EEES1K_Li1EEELi3ELNS1_23SharedMemoryClearOptionE0EbEENS_8epilogue11threadblock19InterleavedEpilogueIS7_S1J_Li1ENS1P_33InterleavedPredicatedTileIteratorINS1P_30InterleavedOutputTileThreadMapINSH_ILi2ELi2EEENSH_ILi8ELi2EEELi128ELi8ELi8EEEaLi32EEENS1O_4warp24FragmentIteratorTensorOpIS1A_S1D_iNSL_IiLi4ELb1EEESF_EENS1O_6thread21LinearCombinationReluIaLi8EifLNS21_9ScaleType4KindE1ELNS_15FloatRoundStyleE2EEELi32EEENS4_30GemmIdentityThreadblockSwizzleILi1EEELb0EEEEEvNT_6ParamsE,@function
        .size           _ZN7cutlass6KernelINS_4gemm6kernel4GemmINS1_11threadblock13MmaMultistageINS1_9GemmShapeILi128ELi128ELi64EEENS_9transform11threadblock28PredicatedTileAccessIteratorINS_11MatrixShapeILi128ELi64EEEaNS_6layout22ColumnMajorInterleavedILi32EEELi1ENS8_29PitchLinearWarpRakedThreadMapINS_16PitchLinearShapeILi4096ELi2EEELi128ENSH_ILi32ELi1EEELi16EEENS_5ArrayIaLi16ELb0EEELb0ENSD_9NoPermuteEEENS9_25RegularTileAccessIteratorISC_aNSD_37RowMajorTensorOpMultiplicandCrosswiseILi8ELi32EEELi0ENS8_29TransposePitchLinearThreadMapISK_NSH_ILi2ELi16EEEEELi16EEELNS_4arch14CacheOperation4KindE1ENSA_INSB_ILi64ELi128EEEaNSD_19RowMajorInterleavedILi32EEELi0ESK_SM_Lb0ESN_EENSP_ISZ_aNSD_40ColumnMajorTensorOpMultiplicandCrosswiseILi8ELi32EEELi1ESU_Li16EEELSY_1EiNSD_8RowMajorENS4_9MmaPolicyINS1_4warp11MmaTensorOpINS6_ILi64ELi64ELi64EEEaSR_aS14_iSF_NS18_17MmaTensorOpPolicyINSW_3MmaINS6_ILi16ELi8ELi32EEELi32EaS16_aNSD_11ColumnMajorEiS16_NSW_21OpMultiplyAddSaturateEEENSB_ILi1ELi1EEEEELi1ELb1EbEENSB_ILi0ELi0EEES1K_Li1EEELi3ELNS1_23SharedMemoryClearOptionE0EbEENS_8epilogue11threadblock19InterleavedEpilogueIS7_S1J_Li1ENS1P_33InterleavedPredicatedTileIteratorINS1P_30InterleavedOutputTileThreadMapINSH_ILi2ELi2EEENSH_ILi8ELi2EEELi128ELi8ELi8EEEaLi32EEENS1O_4warp24FragmentIteratorTensorOpIS1A_S1D_iNSL_IiLi4ELb1EEESF_EENS1O_6thread21LinearCombinationReluIaLi8EifLNS21_9ScaleType4KindE1ELNS_15FloatRoundStyleE2EEELi32EEENS4_30GemmIdentityThreadblockSwizzleILi1EEELb0EEEEEvNT_6ParamsE,(.L_x_375 - _ZN7cutlass6KernelINS_4gemm6kernel4GemmINS1_11threadblock13MmaMultistageINS1_9GemmShapeILi128ELi128ELi64EEENS_9transform11threadblock28PredicatedTileAccessIteratorINS_11MatrixShapeILi128ELi64EEEaNS_6layout22ColumnMajorInterleavedILi32EEELi1ENS8_29PitchLinearWarpRakedThreadMapINS_16PitchLinearShapeILi4096ELi2EEELi128ENSH_ILi32ELi1EEELi16EEENS_5ArrayIaLi16ELb0EEELb0ENSD_9NoPermuteEEENS9_25RegularTileAccessIteratorISC_aNSD_37RowMajorTensorOpMultiplicandCrosswiseILi8ELi32EEELi0ENS8_29TransposePitchLinearThreadMapISK_NSH_ILi2ELi16EEEEELi16EEELNS_4arch14CacheOperation4KindE1ENSA_INSB_ILi64ELi128EEEaNSD_19RowMajorInterleavedILi32EEELi0ESK_SM_Lb0ESN_EENSP_ISZ_aNSD_40ColumnMajorTensorOpMultiplicandCrosswiseILi8ELi32EEELi1ESU_Li16EEELSY_1EiNSD_8RowMajorENS4_9MmaPolicyINS1_4warp11MmaTensorOpINS6_ILi64ELi64ELi64EEEaSR_aS14_iSF_NS18_17MmaTensorOpPolicyINSW_3MmaINS6_ILi16ELi8ELi32EEELi32EaS16_aNSD_11ColumnMajorEiS16_NSW_21OpMultiplyAddSaturateEEENSB_ILi1ELi1EEEEELi1ELb1EbEENSB_ILi0ELi0EEES1K_Li1EEELi3ELNS1_23SharedMemoryClearOptionE0EbEENS_8epilogue11threadblock19InterleavedEpilogueIS7_S1J_Li1ENS1P_33InterleavedPredicatedTileIteratorINS1P_30InterleavedOutputTileThreadMapINSH_ILi2ELi2EEENSH_ILi8ELi2EEELi128ELi8ELi8EEEaLi32EEENS1O_4warp24FragmentIteratorTensorOpIS1A_S1D_iNSL_IiLi4ELb1EEESF_EENS1O_6thread21LinearCombinationReluIaLi8EifLNS21_9ScaleType4KindE1ELNS_15FloatRoundStyleE2EEELi32EEENS4_30GemmIdentityThreadblockSwizzleILi1EEELb0EEEEEvNT_6ParamsE)
        .other          _ZN7cutlass6KernelINS_4gemm6kernel4GemmINS1_11threadblock13MmaMultistageINS1_9GemmShapeILi128ELi128ELi64EEENS_9transform11threadblock28PredicatedTileAccessIteratorINS_11MatrixShapeILi128ELi64EEEaNS_6layout22ColumnMajorInterleavedILi32EEELi1ENS8_29PitchLinearWarpRakedThreadMapINS_16PitchLinearShapeILi4096ELi2EEELi128ENSH_ILi32ELi1EEELi16EEENS_5ArrayIaLi16ELb0EEELb0ENSD_9NoPermuteEEENS9_25RegularTileAccessIteratorISC_aNSD_37RowMajorTensorOpMultiplicandCrosswiseILi8ELi32EEELi0ENS8_29TransposePitchLinearThreadMapISK_NSH_ILi2ELi16EEEEELi16EEELNS_4arch14CacheOperation4KindE1ENSA_INSB_ILi64ELi128EEEaNSD_19RowMajorInterleavedILi32EEELi0ESK_SM_Lb0ESN_EENSP_ISZ_aNSD_40ColumnMajorTensorOpMultiplicandCrosswiseILi8ELi32EEELi1ESU_Li16EEELSY_1EiNSD_8RowMajorENS4_9MmaPolicyINS1_4warp11MmaTensorOpINS6_ILi64ELi64ELi64EEEaSR_aS14_iSF_NS18_17MmaTensorOpPolicyINSW_3MmaINS6_ILi16ELi8ELi32EEELi32EaS16_aNSD_11ColumnMajorEiS16_NSW_21OpMultiplyAddSaturateEEENSB_ILi1ELi1EEEEELi1ELb1EbEENSB_ILi0ELi0EEES1K_Li1EEELi3ELNS1_23SharedMemoryClearOptionE0EbEENS_8epilogue11threadblock19InterleavedEpilogueIS7_S1J_Li1ENS1P_33InterleavedPredicatedTileIteratorINS1P_30InterleavedOutputTileThreadMapINSH_ILi2ELi2EEENSH_ILi8ELi2EEELi128ELi8ELi8EEEaLi32EEENS1O_4warp24FragmentIteratorTensorOpIS1A_S1D_iNSL_IiLi4ELb1EEESF_EENS1O_6thread21LinearCombinationReluIaLi8EifLNS21_9ScaleType4KindE1ELNS_15FloatRoundStyleE2EEELi32EEENS4_30GemmIdentityThreadblockSwizzleILi1EEELb0EEEEEvNT_6ParamsE,@"STO_CUDA_ENTRY STV_DEFAULT"
_ZN7cutlass6KernelINS_4gemm6kernel4GemmINS1_11threadblock13MmaMultistageINS1_9GemmShapeILi128ELi128ELi64EEENS_9transform11threadblock28PredicatedTileAccessIteratorINS_11MatrixShapeILi128ELi64EEEaNS_6layout22ColumnMajorInterleavedILi32EEELi1ENS8_29PitchLinearWarpRakedThreadMapINS_16PitchLinearShapeILi4096ELi2EEELi128ENSH_ILi32ELi1EEELi16EEENS_5ArrayIaLi16ELb0EEELb0ENSD_9NoPermuteEEENS9_25RegularTileAccessIteratorISC_aNSD_37RowMajorTensorOpMultiplicandCrosswiseILi8ELi32EEELi0ENS8_29TransposePitchLinearThreadMapISK_NSH_ILi2ELi16EEEEELi16EEELNS_4arch14CacheOperation4KindE1ENSA_INSB_ILi64ELi128EEEaNSD_19RowMajorInterleavedILi32EEELi0ESK_SM_Lb0ESN_EENSP_ISZ_aNSD_40ColumnMajorTensorOpMultiplicandCrosswiseILi8ELi32EEELi1ESU_Li16EEELSY_1EiNSD_8RowMajorENS4_9MmaPolicyINS1_4warp11MmaTensorOpINS6_ILi64ELi64ELi64EEEaSR_aS14_iSF_NS18_17MmaTensorOpPolicyINSW_3MmaINS6_ILi16ELi8ELi32EEELi32EaS16_aNSD_11ColumnMajorEiS16_NSW_21OpMultiplyAddSaturateEEENSB_ILi1ELi1EEEEELi1ELb1EbEENSB_ILi0ELi0EEES1K_Li1EEELi3ELNS1_23SharedMemoryClearOptionE0EbEENS_8epilogue11threadblock19InterleavedEpilogueIS7_S1J_Li1ENS1P_33InterleavedPredicatedTileIteratorINS1P_30InterleavedOutputTileThreadMapINSH_ILi2ELi2EEENSH_ILi8ELi2EEELi128ELi8ELi8EEEaLi32EEENS1O_4warp24FragmentIteratorTensorOpIS1A_S1D_iNSL_IiLi4ELb1EEESF_EENS1O_6thread21LinearCombinationReluIaLi8EifLNS21_9ScaleType4KindE1ELNS_15FloatRoundStyleE2EEELi32EEENS4_30GemmIdentityThreadblockSwizzleILi1EEELb0EEEEEvNT_6ParamsE:
        /* <DEDUP_REMOVED lines=12> */
[----:B------:R-:W1:Y:S01]  /*00c0*/  S2R R19, SR_TID.X ;  /* 0x0000000000137919 */ /* 0x000e620000002100 */
[----:B------:R-:W-:Y:S01]  /*00d0*/  ULDC.64 UR4, c[0x0][0x160] ;  /* 0x0000580000047ab9 */ /* 0x000fe20000000a00 */
[----:B------:R-:W-:Y:S01]  /*00e0*/  CS2R R102, SRZ ;  /* 0x0000000000667805 */ /* 0x000fe2000001ff00 */
[----:B------:R-:W-:Y:S01]  /*00f0*/  USHF.L.U32 UR4, UR4, 0x5, URZ ;  /* 0x0000000504047899 */ /* 0x000fe2000800063f */
[----:B------:R-:W2:Y:S01]  /*0100*/  S2R R4, SR_CTAID.Z ;  /* 0x0000000000047919 */ /* 0x000ea20000002700 */
[----:B------:R-:W-:Y:S01]  /*0110*/  USHF.L.U32 UR5, UR5, 0x5, URZ ;  /* 0x0000000505057899 */ /* 0x000fe2000800063f */
[----:B------:R-:W-:Y:S01]  /*0120*/  CS2R R100, SRZ ;  /* 0x0000000000647805 */ /* 0x000fe2000001ff00 */
[----:B------:R-:W-:Y:S01]  /*0130*/  ULDC.64 UR6, c[0x0][0x118] ;  /* 0x0000460000067ab9 */ /* 0x000fe20000000a00 */
        /* <DEDUP_REMOVED lines=16> */
[--C-:B-1----:R-:W-:Y:S01]  /*0240*/  SHF.R.S32.HI R14, RZ, 0x1f, R19.reuse ;  /* 0x0000001fff0e7819 */ /* 0x102fe20000011413 */
[C---:B------:R-:W-:Y:S01]  /*0250*/  IMAD.SHL.U32 R6, R19.reuse, 0x2, RZ ;  /* 0x0000000213067824 */ /* 0x040fe200078e00ff */
[----:B------:R-:W-:Y:S01]  /*0260*/  LOP3.LUT R3, R19, 0x8, RZ, 0xc0, !PT ;  /* 0x0000000813037812 */ /* 0x000fe200078ec0ff */
[----:B------:R-:W-:Y:S01]  /*0270*/  CS2R R92, SRZ ;  /* 0x00000000005c7805 */ /* 0x000fe2000001ff00 */
[----:B--2---:R-:W-:Y:S01]  /*0280*/  IMAD R4, R4, c[0x0][0x258], RZ ;  /* 0x0000960004047a24 */ /* 0x004fe200078e02ff */
[-C--:B------:R-:W-:Y:S01]  /*0290*/  LEA.HI R7, R14, R19.reuse, RZ, 0x5 ;  /* 0x000000130e077211 */ /* 0x080fe200078f28ff */
[----:B------:R-:W-:Y:S01]  /*02a0*/  CS2R R90, SRZ ;  /* 0x00000000005a7805 */ /* 0x000fe2000001ff00 */
[----:B------:R-:W-:Y:S01]  /*02b0*/  LOP3.LUT R0, R6, 0x2, RZ, 0xc0, !PT ;  /* 0x0000000206007812 */ /* 0x000fe200078ec0ff */
[----:B------:R-:W-:Y:S01]  /*02c0*/  CS2R R88, SRZ ;  /* 0x0000000000587805 */ /* 0x000fe2000001ff00 */
[----:B------:R-:W-:Y:S01]  /*02d0*/  IADD3 R203, R4, c[0x0][0x258], RZ ;  /* 0x0000960004cb7a10 */ /* 0x000fe20007ffe0ff */
[----:B------:R-:W-:Y:S01]  /*02e0*/  CS2R R86, SRZ ;  /* 0x0000000000567805 */ /* 0x000fe2000001ff00 */
[----:B------:R-:W-:Y:S01]  /*02f0*/  LOP3.LUT R8, R7, 0xffffffe0, RZ, 0xc0, !PT ;  /* 0xffffffe007087812 */ /* 0x000fe200078ec0ff */
[----:B------:R-:W-:Y:S01]  /*0300*/  CS2R R84, SRZ ;  /* 0x0000000000547805 */ /* 0x000fe2000001ff00 */
[----:B------:R-:W-:Y:S01]  /*0310*/  IMNMX R203, R203, c[0x0][0x168], PT ;  /* 0x00005a00cbcb7a17 */ /* 0x000fe20003800200 */
[----:B------:R-:W-:Y:S01]  /*0320*/  CS2R R82, SRZ ;  /* 0x0000000000527805 */ /* 0x000fe2000001ff00 */
[----:B------:R-:W-:Y:S01]  /*0330*/  LEA.HI R3, R3, R0, RZ, 0x1d ;  /* 0x0000000003037211 */ /* 0x000fe200078fe8ff */
[----:B------:R-:W-:Y:S01]  /*0340*/  CS2R R80, SRZ ;  /* 0x0000000000507805 */ /* 0x000fe2000001ff00 */
[C---:B------:R-:W-:Y:S01]  /*0350*/  LOP3.LUT R197, R19.reuse, 0x1f, RZ, 0xc0, !PT ;  /* 0x0000001f13c57812 */ /* 0x040fe200078ec0ff */
[----:B------:R-:W-:Y:S01]  /*0360*/  CS2R R78, SRZ ;  /* 0x00000000004e7805 */ /* 0x000fe2000001ff00 */
[C---:B------:R-:W-:Y:S01]  /*0370*/  LOP3.LUT R2, R19.reuse, 0xc, RZ, 0xc0, !PT ;  /* 0x0000000c13027812 */ /* 0x040fe200078ec0ff */
[----:B------:R-:W-:Y:S01]  /*0380*/  CS2R R76, SRZ ;  /* 0x00000000004c7805 */ /* 0x000fe2000001ff00 */
[C---:B------:R-:W-:Y:S01]  /*0390*/  LOP3.LUT R0, R19.reuse, 0x4, RZ, 0xc0, !PT ;  /* 0x0000000413007812 */ /* 0x040fe200078ec0ff */
[----:B------:R-:W-:Y:S01]  /*03a0*/  CS2R R74, SRZ ;  /* 0x00000000004a7805 */ /* 0x000fe2000001ff00 */
[----:B------:R-:W-:Y:S01]  /*03b0*/  SHF.R.U32.HI R13, RZ, 0x5, R19 ;  /* 0x00000005ff0d7819 */ /* 0x000fe20000011613 */
[----:B------:R-:W-:Y:S01]  /*03c0*/  CS2R R72, SRZ ;  /* 0x0000000000487805 */ /* 0x000fe2000001ff00 */
[----:B------:R-:W-:Y:S01]  /*03d0*/  LEA.HI R14, R14, R19, RZ, 0x6 ;  /* 0x000000130e0e7211 */ /* 0x000fe200078f30ff */
[----:B------:R-:W-:Y:S01]  /*03e0*/  IMAD.IADD R19, R19, 0x1, -R8 ;  /* 0x0000000113137824 */ /* 0x000fe200078e0a08 */
[----:B------:R-:W-:Y:S01]  /*03f0*/  SHF.R.S32.HI R5, RZ, 0x1f, R4 ;  /* 0x0000001fff057819 */ /* 0x000fe20000011404 */
[----:B------:R-:W-:Y:S01]  /*0400*/  CS2R R70, SRZ ;  /* 0x0000000000467805 */ /* 0x000fe2000001ff00 */
[----:B------:R-:W-:Y:S01]  /*0410*/  SHF.R.S32.HI R8, RZ, 0x1f, R203 ;  /* 0x0000001fff087819 */ /* 0x000fe200000114cb */
[----:B------:R-:W1:Y:S01]  /*0420*/  SHFL.IDX PT, R13, R13, RZ, 0x1f ;  /* 0x00001fff0d0d7589 */ /* 0x000e6200000e0000 */
[----:B------:R-:W-:Y:S01]  /*0430*/  LEA.HI R12, R5, R4, RZ, 0x5 ;  /* 0x00000004050c7211 */ /* 0x000fe200078f28ff */
[----:B------:R-:W-:Y:S01]  /*0440*/  CS2R R68, SRZ ;  /* 0x0000000000447805 */ /* 0x000fe2000001ff00 */
[----:B------:R-:W-:Y:S01]  /*0450*/  SHF.R.U32.HI R197, RZ, 0x4, R197 ;  /* 0x00000004ffc57819 */ /* 0x000fe200000116c5 */
[----:B------:R-:W-:Y:S01]  /*0460*/  CS2R R38, SRZ ;  /* 0x0000000000267805 */ /* 0x000fe2000001ff00 */
[----:B------:R-:W-:Y:S01]  /*0470*/  SHF.R.U32.HI R0, RZ, 0x2, R0 ;  /* 0x00000002ff007819 */ /* 0x000fe20000011600 */
[----:B------:R-:W-:Y:S01]  /*0480*/  CS2R R166, SRZ ;  /* 0x0000000000a67805 */ /* 0x000fe2000001ff00 */
[----:B------:R-:W-:Y:S01]  /*0490*/  LEA.HI R5, R8, R203, RZ, 0x5 ;  /* 0x000000cb08057211 */ /* 0x000fe200078f28ff */
[----:B------:R-:W-:Y:S01]  /*04a0*/  CS2R R42, SRZ ;  /* 0x00000000002a7805 */ /* 0x000fe2000001ff00 */
[----:B------:R-:W-:Y:S01]  /*04b0*/  SHF.R.S32.HI R12, RZ, 0x5, R12 ;  /* 0x00000005ff0c7819 */ /* 0x000fe2000001140c */
[C---:B------:R-:W-:Y:S01]  /*04c0*/  IMAD R0, R197.reuse, 0x2, R0 ;  /* 0x00000002c5007824 */ /* 0x040fe200078e0200 */
[----:B------:R-:W-:Y:S01]  /*04d0*/  SHF.R.S32.HI R5, RZ, 0x5, R5 ;  /* 0x00000005ff057819 */ /* 0x000fe20000011405 */
[----:B------:R-:W-:Y:S01]  /*04e0*/  CS2R R40, SRZ ;  /* 0x0000000000287805 */ /* 0x000fe2000001ff00 */
[----:B------:R-:W-:Y:S01]  /*04f0*/  SHF.R.U32.HI R2, RZ, 0x2, R2 ;  /* 0x00000002ff027819 */ /* 0x000fe20000011602 */
[----:B------:R-:W-:Y:S01]  /*0500*/  CS2R R46, SRZ ;  /* 0x00000000002e7805 */ /* 0x000fe2000001ff00 */
[----:B------:R-:W-:Y:S01]  /*0510*/  LOP3.LUT R197, R197, 0x2, R6, 0xf8, !PT ;  /* 0x00000002c5c57812 */ /* 0x000fe200078ef806 */
[----:B------:R-:W-:Y:S01]  /*0520*/  IMAD.IADD R15, R5, 0x1, -R12 ;  /* 0x00000001050f7824 */ /* 0x000fe200078e0a0c */
[----:B------:R-:W-:Y:S01]  /*0530*/  LOP3.LUT R3, R0, R3, RZ, 0x3c, !PT ;  /* 0x0000000300037212 */ /* 0x000fe200078e3cff */
[----:B------:R-:W-:Y:S01]  /*0540*/  CS2R R44, SRZ ;  /* 0x00000000002c7805 */ /* 0x000fe2000001ff00 */
[----:B------:R-:W-:Y:S01]  /*0550*/  LOP3.LUT R197, R197, R2, RZ, 0x3c, !PT ;  /* 0x00000002c5c57212 */ /* 0x000fe200078e3cff */
[----:B------:R-:W-:Y:S01]  /*0560*/  CS2R R50, SRZ ;  /* 0x0000000000327805 */ /* 0x000fe2000001ff00 */
[----:B------:R-:W-:Y:S01]  /*0570*/  LEA.HI R8, R15, R15, RZ, 0x1 ;  /* 0x0000000f0f087211 */ /* 0x000fe200078f08ff */
[----:B------:R-:W-:Y:S01]  /*0580*/  CS2R R48, SRZ ;  /* 0x0000000000307805 */ /* 0x000fe2000001ff00 */
[----:B------:R-:W-:Y:S01]  /*0590*/  LOP3.LUT R197, R197, 0x4, R6, 0xf8, !PT ;  /* 0x00000004c5c57812 */ /* 0x000fe200078ef806 */
[----:B------:R-:W-:Y:S01]  /*05a0*/  CS2R R54, SRZ ;  /* 0x0000000000367805 */ /* 0x000fe2000001ff00 */
[----:B------:R-:W-:Y:S01]  /*05b0*/  IADD3 R203, R203, 0x3f, -R4 ;  /* 0x0000003fcbcb7810 */ /* 0x000fe20007ffe804 */
[----:B------:R-:W-:Y:S01]  /*05c0*/  CS2R R52, SRZ ;  /* 0x0000000000347805 */ /* 0x000fe2000001ff00 */
[----:B------:R-:W-:Y:S01]  /*05d0*/  LOP3.LUT R3, R3, 0x4, R6, 0xf8, !PT ;  /* 0x0000000403037812 */ /* 0x000fe200078ef806 */
[----:B------:R-:W-:Y:S01]  /*05e0*/  IMAD R197, R2, 0x30, R197 ;  /* 0x0000003002c57824 */ /* 0x000fe200078e02c5 */
[----:B------:R-:W-:Y:S01]  /*05f0*/  LOP3.LUT R8, R8, 0xfffffffe, RZ, 0xc0, !PT ;  /* 0xfffffffe08087812 */ /* 0x000fe200078ec0ff */
[----:B------:R-:W-:Y:S01]  /*0600*/  CS2R R58, SRZ ;  /* 0x00000000003a7805 */ /* 0x000fe2000001ff00 */
[----:B------:R-:W-:Y:S01]  /*0610*/  SHF.R.S32.HI R6, RZ, 0x5, R7 ;  /* 0x00000005ff067819 */ /* 0x000fe20000011407 */
[----:B------:R-:W-:Y:S01]  /*0620*/  IMAD R3, R0, 0x30, R3 ;  /* 0x0000003000037824 */ /* 0x000fe200078e0203 */
[----:B------:R-:W-:Y:S01]  /*0630*/  IADD3 R2, R203, 0x3f, RZ ;  /* 0x0000003fcb027810 */ /* 0x000fe20007ffe0ff */
[----:B------:R-:W-:Y:S01]  /*0640*/  IMAD.IADD R15, R15, 0x1, -R8 ;  /* 0x000000010f0f7824 */ /* 0x000fe200078e0a08 */
[----:B------:R-:W-:Y:S01]  /*0650*/  LEA.HI R4, R7, R6, RZ, 0x1 ;  /* 0x0000000607047211 */ /* 0x000fe200078f08ff */
[----:B------:R-:W-:Y:S01]  /*0660*/  CS2R R56, SRZ ;  /* 0x0000000000387805 */ /* 0x000fe2000001ff00 */
[----:B------:R-:W-:Y:S01]  /*0670*/  ISETP.GE.U32.AND P5, PT, R2, 0x7f, PT ;  /* 0x0000007f0200780c */ /* 0x000fe20003fa6070 */
[----:B------:R-:W-:Y:S01]  /*0680*/  CS2R R62, SRZ ;  /* 0x00000000003e7805 */ /* 0x000fe2000001ff00 */
[----:B------:R-:W-:Y:S01]  /*0690*/  LOP3.LUT R2, R203, 0xffffffc0, RZ, 0xc0, !PT ;  /* 0xffffffc0cb027812 */ /* 0x000fe200078ec0ff */
[----:B------:R-:W-:Y:S01]  /*06a0*/  CS2R R60, SRZ ;  /* 0x00000000003c7805 */ /* 0x000fe2000001ff00 */
[----:B------:R-:W-:Y:S01]  /*06b0*/  LEA.HI R23, R19, R19, RZ, 0x1 ;  /* 0x0000001313177211 */ /* 0x000fe200078f08ff */
[----:B------:R-:W-:Y:S01]  /*06c0*/  CS2R R66, SRZ ;  /* 0x0000000000427805 */ /* 0x000fe2000001ff00 */
[----:B------:R-:W-:Y:S01]  /*06d0*/  LOP3.LUT R7, R4, 0xfffffffe, RZ, 0xc0, !PT ;  /* 0xfffffffe04077812 */ /* 0x000fe200078ec0ff */
[----:B------:R-:W-:Y:S01]  /*06e0*/  CS2R R64, SRZ ;  /* 0x0000000000407805 */ /* 0x000fe2000001ff00 */
[----:B------:R-:W-:Y:S01]  /*06f0*/  ISETP.NE.AND P0, PT, R15, RZ, PT ;  /* 0x000000ff0f00720c */ /* 0x000fe20003f05270 */
[----:B------:R-:W-:Y:S01]  /*0700*/  CS2R R34, SRZ ;  /* 0x0000000000227805 */ /* 0x000fe2000001ff00 */
[----:B------:R-:W-:Y:S01]  /*0710*/  ISETP.NE.AND P4, PT, R2, 0x40, PT ;  /* 0x000000400200780c */ /* 0x000fe20003f85270 */
[----:B------:R-:W-:Y:S01]  /*0720*/  IMAD.IADD R0, R6, 0x1, -R7 ;  /* 0x0000000106007824 */ /* 0x000fe200078e0a07 */
[----:B------:R-:W-:Y:S01]  /*0730*/  LOP3.LUT R2, R23, 0xfffffffe, RZ, 0xc0, !PT ;  /* 0xfffffffe17027812 */ /* 0x000fe200078ec0ff */
[----:B------:R-:W-:Y:S01]  /*0740*/  CS2R R32, SRZ ;  /* 0x0000000000207805 */ /* 0x000fe2000001ff00 */
[----:B------:R-:W-:Y:S01]  /*0750*/  SHF.R.S32.HI R23, RZ, 0x1, R23 ;  /* 0x00000001ff177819 */ /* 0x000fe20000011417 */
[C---:B------:R-:W-:Y:S01]  /*0760*/  IMAD R29, R0.reuse, 0x80, R19 ;  /* 0x00000080001d7824 */ /* 0x040fe200078e0213 */
[----:B------:R-:W-:Y:S01]  /*0770*/  SEL R15, R15, 0x2, P0 ;  /* 0x000000020f0f7807 */ /* 0x000fe20000000000 */
[----:B------:R-:W-:Y:S01]  /*0780*/  IMAD.IADD R19, R19, 0x1, -R2 ;  /* 0x0000000113137824 */ /* 0x000fe200078e0a02 */
[----:B------:R-:W-:Y:S01]  /*0790*/  SHF.R.S32.HI R14, RZ, 0x6, R14 ;  /* 0x00000006ff0e7819 */ /* 0x000fe2000001140e */
[----:B------:R-:W-:Y:S01]  /*07a0*/  IMAD R23, R0, 0x40, R23 ;  /* 0x0000004000177824 */ /* 0x000fe200078e0217 */
[----:B-1----:R-:W-:Y:S01]  /*07b0*/  SHF.R.S32.HI R4, RZ, 0x1f, R13 ;  /* 0x0000001fff047819 */ /* 0x002fe2000001140d */
[----:B------:R-:W-:Y:S01]  /*07c0*/  IMAD.IADD R0, R12, 0x1, R15 ;  /* 0x000000010c007824 */ /* 0x000fe200078e020f */
[----:B------:R-:W-:Y:S01]  /*07d0*/  CS2R R112, SRZ ;  /* 0x0000000000707805 */ /* 0x000fe2000001ff00 */
[----:B------:R-:W-:Y:S01]  /*07e0*/  IMAD.SHL.U32 R29, R29, 0x10, RZ ;  /* 0x000000101d1d7824 */ /* 0x000fe200078e00ff */
[----:B------:R-:W-:Y:S01]  /*07f0*/  LEA.HI R4, R4, R13, RZ, 0x2 ;  /* 0x0000000d04047211 */ /* 0x000fe200078f10ff */
[----:B------:R-:W-:Y:S01]  /*0800*/  IMAD.IADD R12, R12, 0x1, R14 ;  /* 0x000000010c0c7824 */ /* 0x000fe200078e020e */
[----:B------:R-:W-:Y:S01]  /*0810*/  IMNMX R5, R5, R0, PT ;  /* 0x0000000005057217 */ /* 0x000fe20003800200 */
[--C-:B------:R-:W-:Y:S01]  /*0820*/  IMAD R26, R26, 0x1000, R29.reuse ;  /* 0x000010001a1a7824 */ /* 0x100fe200078e021d */
[----:B------:R-:W-:Y:S01]  /*0830*/  LOP3.LUT R6, R4, 0xfffffffc, RZ, 0xc0, !PT ;  /* 0xfffffffc04067812 */ /* 0x000fe200078ec0ff */
[----:B------:R-:W-:Y:S01]  /*0840*/  IMAD R28, R28, 0x1000, R29 ;  /* 0x000010001c1c7824 */ /* 0x000fe200078e021d */
[----:B------:R-:W-:Y:S01]  /*0850*/  ISETP.GE.AND P6, PT, R12, R5, PT ;  /* 0x000000050c00720c */ /* 0x000fe20003fc6270 */
[----:B------:R-:W-:Y:S01]  /*0860*/  IMAD R19, R14, 0x2, R19 ;  /* 0x000000020e137824 */ /* 0x000fe200078e0213 */
[C---:B------:R-:W-:Y:S01]  /*0870*/  IADD3 R10, R26.reuse, 0x200, RZ ;  /* 0x000002001a0a7810 */ /* 0x040fe20007ffe0ff */
[----:B------:R-:W-:Y:S01]  /*0880*/  IMAD.IADD R13, R13, 0x1, -R6 ;  /* 0x000000010d0d7824 */ /* 0x000fe200078e0a06 */
[----:B------:R-:W-:-:S02]  /*0890*/  IADD3 R9, R26, 0x400, RZ ;  /* 0x000004001a097810 */ /* 0x000fc40007ffe0ff */
[C---:B------:R-:W-:Y:S02]  /*08a0*/  IADD3 R8, R26.reuse, 0x600, RZ ;  /* 0x000006001a087810 */ /* 0x040fe40007ffe0ff */
[----:B------:R-:W-:Y:S02]  /*08b0*/  ISETP.LT.AND P0, PT, R26, UR4, !P6 ;  /* 0x000000041a007c0c */ /* 0x000fe4000f701270 */
[----:B------:R-:W-:Y:S02]  /*08c0*/  ISETP.LT.AND P1, PT, R10, UR4, !P6 ;  /* 0x000000040a007c0c */ /* 0x000fe4000f721270 */
[----:B------:R-:W-:Y:S02]  /*08d0*/  ISETP.LT.AND P2, PT, R9, UR4, !P6 ;  /* 0x0000000409007c0c */ /* 0x000fe4000f741270 */
[----:B------:R-:W-:Y:S02]  /*08e0*/  ISETP.LT.AND P3, PT, R8, UR4, !P6 ;  /* 0x0000000408007c0c */ /* 0x000fe4000f761270 */
[----:B------:R-:W-:-:S02]  /*08f0*/  SEL R11, RZ, 0x1, !P0 ;  /* 0x00000001ff0b7807 */ /* 0x000fc40004000000 */
[C---:B------:R-:W-:Y:S02]  /*0900*/  IADD3 R7, R28.reuse, 0x200, RZ ;  /* 0x000002001c077810 */ /* 0x040fe40007ffe0ff */
[----:B------:R-:W-:Y:S02]  /*0910*/  P2R R11, PR, R11, 0xf ;  /* 0x0000000f0b0b7803 */ /* 0x000fe40000000000 */
[C---:B------:R-:W-:Y:S02]  /*0920*/  IADD3 R6, R28.reuse, 0x400, RZ ;  /* 0x000004001c067810 */ /* 0x040fe40007ffe0ff */
[C---:B------:R-:W-:Y:S02]  /*0930*/  IADD3 R0, R28.reuse, 0x600, RZ ;  /* 0x000006001c007810 */ /* 0x040fe40007ffe0ff */
[----:B------:R-:W-:Y:S02]  /*0940*/  ISETP.LT.AND P0, PT, R28, UR5, !P6 ;  /* 0x000000051c007c0c */ /* 0x000fe4000f701270 */
[----:B------:R-:W-:-:S02]  /*0950*/  ISETP.LT.AND P1, PT, R7, UR5, !P6 ;  /* 0x0000000507007c0c */ /* 0x000fc4000f721270 */
[----:B------:R-:W-:Y:S02]  /*0960*/  ISETP.LT.AND P2, PT, R6, UR5, !P6 ;  /* 0x0000000506007c0c */ /* 0x000fe4000f741270 */
[----:B------:R-:W-:Y:S02]  /*0970*/  ISETP.LT.AND P3, PT, R0, UR5, !P6 ;  /* 0x0000000500007c0c */ /* 0x000fe4000f761270 */
[----:B------:R-:W-:Y:S02]  /*0980*/  SEL R5, RZ, 0x1, !P0 ;  /* 0x00000001ff057807 */ /* 0x000fe40004000000 */
[----:B------:R-:W-:Y:S02]  /*0990*/  LEA.HI R2, R13, R13, RZ, 0x1 ;  /* 0x0000000d0d027211 */ /* 0x000fe400078f08ff */
[----:B------:R-:W-:Y:S02]  /*09a0*/  P2R R5, PR, R5, 0xf ;  /* 0x0000000f05057803 */ /* 0x000fe40000000000 */
[----:B------:R-:W-:-:S02]  /*09b0*/  ISETP.GE.AND P2, PT, R8, UR4, PT ;  /* 0x0000000408007c0c */ /* 0x000fc4000bf46270 */
[----:B------:R-:W-:Y:S02]  /*09c0*/  SHF.R.S32.HI R8, RZ, 0x1f, R23 ;  /* 0x0000001fff087819 */ /* 0x000fe40000011417 */
[----:B------:R-:W-:Y:S02]  /*09d0*/  LOP3.LUT R20, R2, 0xfffffffe, RZ, 0xc0, !PT ;  /* 0xfffffffe02147812 */ /* 0x000fe400078ec0ff */
[----:B------:R-:W-:Y:S02]  /*09e0*/  LEA.HI R17, R8, R23, RZ, 0x2 ;  /* 0x0000001708117211 */ /* 0x000fe400078f10ff */
[----:B------:R-:W-:Y:S01]  /*09f0*/  ISETP.GE.AND P1, PT, R7, UR5, PT ;  /* 0x0000000507007c0c */ /* 0x000fe2000bf26270 */
[----:B------:R-:W-:Y:S01]  /*0a00*/  IMAD.IADD R20, R13, 0x1, -R20 ;  /* 0x000000010d147824 */ /* 0x000fe200078e0a14 */
[----:B------:R-:W-:Y:S02]  /*0a10*/  SHF.R.S32.HI R7, RZ, 0x1f, R12 ;  /* 0x0000001fff077819 */ /* 0x000fe4000001140c */
[----:B------:R-:W-:-:S02]  /*0a20*/  LOP3.LUT R16, R17, 0x7ffffffc, RZ, 0xc0, !PT ;  /* 0x7ffffffc11107812 */ /* 0x000fc400078ec0ff */
[----:B------:R-:W-:Y:S01]  /*0a30*/  ISETP.GE.AND P0, PT, R26, UR4, PT ;  /* 0x000000041a007c0c */ /* 0x000fe2000bf06270 */
[----:B------:R-:W-:Y:S01]  /*0a40*/  IMAD R13, R7, c[0x0][0x180], RZ ;  /* 0x00006000070d7a24 */ /* 0x000fe200078e02ff */
[----:B------:R-:W-:Y:S01]  /*0a50*/  ISETP.GE.AND P3, PT, R9, UR4, PT ;  /* 0x0000000409007c0c */ /* 0x000fe2000bf66270 */
[----:B------:R-:W-:Y:S01]  /*0a60*/  IMAD R7, R7, c[0x0][0x1b0], RZ ;  /* 0x00006c0007077a24 */ /* 0x000fe200078e02ff */
[----:B------:R-:W-:Y:S01]  /*0a70*/  LEA.HI R18, R19, R19, RZ, 0x1 ;  /* 0x0000001313127211 */ /* 0x000fe200078f08ff */
[----:B------:R-:W-:Y:S01]  /*0a80*/  IMAD.IADD R16, R23, 0x1, -R16 ;  /* 0x0000000117107824 */ /* 0x000fe200078e0a10 */
[----:B------:R-:W-:Y:S01]  /*0a90*/  SHF.R.S32.HI R29, RZ, 0x1f, R28 ;  /* 0x0000001fff1d7819 */ /* 0x000fe2000001141c */
[----:B------:R-:W-:Y:S01]  /*0aa0*/  IMAD R8, R12, c[0x0][0x184], R13 ;  /* 0x000061000c087a24 */ /* 0x000fe200078e020d */
[----:B------:R-:W-:Y:S01]  /*0ab0*/  ISETP.GE.AND P6, PT, R10, UR4, PT ;  /* 0x000000040a007c0c */ /* 0x000fe2000bfc6270 */
[----:B------:R-:W-:Y:S01]  /*0ac0*/  IMAD R7, R12, c[0x0][0x1b4], R7 ;  /* 0x00006d000c077a24 */ /* 0x000fe200078e0207 */
[----:B------:R-:W-:Y:S01]  /*0ad0*/  SHF.R.S32.HI R27, RZ, 0x1f, R26 ;  /* 0x0000001fff1b7819 */ /* 0x000fe2000001141a */
[----:B------:R-:W-:Y:S01]  /*0ae0*/  IMAD.MOV.U32 R10, RZ, RZ, c[0x0][0x1cc] ;  /* 0x00007300ff0a7624 */ /* 0x000fe200078e00ff */
[----:B------:R-:W-:-:S02]  /*0af0*/  SEL R9, RZ, 0x1, P0 ;  /* 0x00000001ff097807 */ /* 0x000fc40000000000 */
[----:B------:R-:W-:Y:S02]  /*0b00*/  IADD3 R21, R23, 0x10, RZ ;  /* 0x0000001017157810 */ /* 0x000fe40007ffe0ff */
[----:B------:R-:W-:Y:S02]  /*0b10*/  ISETP.GE.AND P0, PT, R6, UR5, PT ;  /* 0x0000000506007c0c */ /* 0x000fe4000bf06270 */
[----:B------:R-:W-:Y:S02]  /*0b20*/  SEL R23, RZ, 0x4, P3 ;  /* 0x00000004ff177807 */ /* 0x000fe40001800000 */
[C---:B------:R-:W-:Y:S01]  /*0b30*/  LOP3.LUT R6, R18.reuse, 0xfffffffe, RZ, 0xc0, !PT ;  /* 0xfffffffe12067812 */ /* 0x040fe200078ec0ff */
[----:B------:R-:W-:Y:S01]  /*0b40*/  IMAD.SHL.U32 R18, R18, 0x4, RZ ;  /* 0x0000000412127824 */ /* 0x000fe200078e00ff */
[----:B------:R-:W-:Y:S01]  /*0b50*/  ISETP.GE.AND P3, PT, R28, UR5, PT ;  /* 0x000000051c007c0c */ /* 0x000fe2000bf66270 */
[----:B------:R-:W-:Y:S01]  /*0b60*/  IMAD.WIDE.U32 R28, R12, c[0x0][0x1b0], R28 ;  /* 0x00006c000c1c7a25 */ /* 0x000fe200078e001c */
[----:B------:R-:W-:-:S02]  /*0b70*/  SEL R24, RZ, 0xffffffff, P6 ;  /* 0xffffffffff187807 */ /* 0x000fc40003000000 */
[----:B------:R-:W-:Y:S01]  /*0b80*/  ISETP.GE.AND P6, PT, R0, UR5, PT ;  /* 0x0000000500007c0c */ /* 0x000fe2000bfc6270 */
[----:B------:R-:W-:Y:S01]  /*0b90*/  IMAD.WIDE.U32 R12, R12, c[0x0][0x180], R26 ;  /* 0x000060000c0c7a25 */ /* 0x000fe200078e001a */
[----:B------:R-:W-:Y:S02]  /*0ba0*/  SHF.R.S32.HI R0, RZ, 0x1f, R21 ;  /* 0x0000001fff007819 */ /* 0x000fe40000011415 */
[----:B------:R-:W-:Y:S01]  /*0bb0*/  SEL R30, RZ, 0x1, P3 ;  /* 0x00000001ff1e7807 */ /* 0x000fe20001800000 */
[----:B------:R-:W-:Y:S01]  /*0bc0*/  IMAD.MOV.U32 R26, RZ, RZ, c[0x0][0x1c8] ;  /* 0x00007200ff1a7624 */ /* 0x000fe200078e00ff */
[----:B------:R-:W-:Y:S01]  /*0bd0*/  LEA.HI R0, R0, R21, RZ, 0x2 ;  /* 0x0000001500007211 */ /* 0x000fe200078f10ff */
[----:B------:R-:W-:Y:S01]  /*0be0*/  IMAD.IADD R19, R19, 0x1, -R6 ;  /* 0x0000000113137824 */ /* 0x000fe200078e0a06 */
[----:B------:R-:W-:Y:S01]  /*0bf0*/  SEL R22, RZ, 0x8, P2 ;  /* 0x00000008ff167807 */ /* 0x000fe20001000000 */
[----:B------:R-:W-:Y:S01]  /*0c00*/  IMAD.IADD R7, R29, 0x1, R7 ;  /* 0x000000011d077824 */ /* 0x000fe200078e0207 */
[----:B------:R-:W-:Y:S01]  /*0c10*/  IADD3 R26, P3, P2, R28, c[0x0][0x1c0], -R26 ;  /* 0x000070001c1a7a10 */ /* 0x000fe20007a7e81a */
[----:B------:R-:W-:Y:S01]  /*0c20*/  IMAD R16, R16, 0x2, R19 ;  /* 0x0000000210107824 */ /* 0x000fe200078e0213 */
[----:B------:R-:W-:Y:S01]  /*0c30*/  LOP3.LUT R14, R0, 0x7ffffffc, RZ, 0xc0, !PT ;  /* 0x7ffffffc000e7812 */ /* 0x000fe200078ec0ff */
[----:B------:R-:W-:Y:S01]  /*0c40*/  IMAD.IADD R8, R13, 0x1, R8 ;  /* 0x000000010d087824 */ /* 0x000fe200078e0208 */
[----:B------:R-:W-:Y:S01]  /*0c50*/  IADD3.X R27, R7, c[0x0][0x1c4], ~R10, P3, P2 ;  /* 0x00007100071b7a10 */ /* 0x000fe20001fe4c0a */
[----:B------:R-:W-:Y:S01]  /*0c60*/  IMAD.SHL.U32 R24, R24, 0x2, RZ ;  /* 0x0000000218187824 */ /* 0x000fe200078e00ff */
[--C-:B------:R-:W-:Y:S01]  /*0c70*/  SHF.R.S32.HI R10, RZ, 0x2, R17.reuse ;  /* 0x00000002ff0a7819 */ /* 0x100fe20000011411 */
[----:B------:R-:W-:Y:S01]  /*0c80*/  IMAD.IADD R14, R21, 0x1, -R14 ;  /* 0x00000001150e7824 */ /* 0x000fe200078e0a0e */
[----:B------:R-:W-:Y:S01]  /*0c90*/  SHF.R.S32.HI R17, RZ, 0x1f, R17 ;  /* 0x0000001fff117819 */ /* 0x000fe20000011411 */
[----:B------:R-:W-:Y:S01]  /*0ca0*/  IMAD.WIDE.U32 R26, R15, c[0x0][0x1b0], R26 ;  /* 0x00006c000f1a7a25 */ /* 0x000fe200078e001a */
[----:B------:R-:W-:-:S02]  /*0cb0*/  SHF.R.S32.HI R13, RZ, 0x1f, R16 ;  /* 0x0000001fff0d7819 */ /* 0x000fc40000011410 */
[----:B------:R-:W-:Y:S01]  /*0cc0*/  SEL R21, RZ, 0xffffffff, P1 ;  /* 0xffffffffff157807 */ /* 0x000fe20000800000 */
[----:B------:R-:W-:Y:S01]  /*0cd0*/  IMAD R14, R14, 0x2, R19 ;  /* 0x000000020e0e7824 */ /* 0x000fe200078e0213 */
[----:B------:R-:W-:Y:S02]  /*0ce0*/  LEA.HI R17, R17, R10, RZ, 0x2 ;  /* 0x0000000a11117211 */ /* 0x000fe400078f10ff */
[----:B------:R-:W-:Y:S01]  /*0cf0*/  LEA.HI R13, R13, R16, RZ, 0x2 ;  /* 0x000000100d0d7211 */ /* 0x000fe200078f10ff */
[----:B------:R-:W-:Y:S01]  /*0d00*/  IMAD.SHL.U32 R21, R21, 0x2, RZ ;  /* 0x0000000215157824 */ /* 0x000fe200078e00ff */
[----:B------:R-:W-:Y:S02]  /*0d10*/  LOP3.LUT R17, R17, 0xffffffc, RZ, 0xc0, !PT ;  /* 0x0ffffffc11117812 */ /* 0x000fe400078ec0ff */
[----:B------:R-:W-:Y:S02]  /*0d20*/  LOP3.LUT R13, R13, 0xfffffffc, RZ, 0xc0, !PT ;  /* 0xfffffffc0d0d7812 */ /* 0x000fe400078ec0ff */
[----:B------:R-:W-:Y:S01]  /*0d30*/  SEL R19, RZ, 0x4, P0 ;  /* 0x00000004ff137807 */ /* 0x000fe20000000000 */
[----:B------:R-:W-:Y:S01]  /*0d40*/  IMAD.IADD R17, R10, 0x1, -R17 ;  /* 0x000000010a117824 */ /* 0x000fe200078e0a11 */
[----:B------:R-:W-:Y:S01]  /*0d50*/  LOP3.LUT R21, R21, 0x2, R30, 0xe2, !PT ;  /* 0x0000000215157812 */ /* 0x000fe200078ee21e */
[----:B------:R-:W-:Y:S01]  /*0d60*/  IMAD.IADD R16, R16, 0x1, -R13 ;  /* 0x0000000110107824 */ /* 0x000fe200078e0a0d */
[----:B------:R-:W-:Y:S01]  /*0d70*/  SEL R164, RZ, 0x8, P6 ;  /* 0x00000008ffa47807 */ /* 0x000fe20003000000 */
[----:B------:R-:W-:Y:S01]  /*0d80*/  CS2R R30, SRZ ;  /* 0x00000000001e7805 */ /* 0x000fe2000001ff00 */
[----:B------:R-:W-:-:S02]  /*0d90*/  LOP3.LUT R24, R24, 0x2, R9, 0xe2, !PT ;  /* 0x0000000218187812 */ /* 0x000fc400078ee209 */
[----:B------:R-:W-:Y:S02]  /*0da0*/  LOP3.LUT R164, R164, R19, R21, 0xfe, !PT ;  /* 0x00000013a4a47212 */ /* 0x000fe400078efe15 */
[----:B------:R-:W-:Y:S01]  /*0db0*/  IADD3 R6, P1, R28, c[0x0][0x1d0], RZ ;  /* 0x000074001c067a10 */ /* 0x000fe20007f3e0ff */
[----:B------:R-:W-:Y:S01]  /*0dc0*/  IMAD.MOV.U32 R28, RZ, RZ, c[0x0][0x198] ;  /* 0x00006600ff1c7624 */ /* 0x000fe200078e00ff */
[--C-:B------:R-:W-:Y:S02]  /*0dd0*/  SHF.R.S32.HI R9, RZ, 0x2, R0.reuse ;  /* 0x00000002ff097819 */ /* 0x100fe40000011400 */
[----:B------:R-:W-:Y:S02]  /*0de0*/  LOP3.LUT R19, R16, R17, RZ, 0x3c, !PT ;  /* 0x0000001110137212 */ /* 0x000fe400078e3cff */
[----:B------:R-:W-:Y:S02]  /*0df0*/  SHF.R.S32.HI R0, RZ, 0x1f, R0 ;  /* 0x0000001fff007819 */ /* 0x000fe40000011400 */
[----:B------:R-:W-:-:S02]  /*0e00*/  SHF.R.S32.HI R17, RZ, 0x1f, R14 ;  /* 0x0000001fff117819 */ /* 0x000fc4000001140e */
[----:B------:R-:W-:Y:S01]  /*0e10*/  LOP3.LUT R22, R22, R23, R24, 0xfe, !PT ;  /* 0x0000001716167212 */ /* 0x000fe200078efe18 */
[----:B------:R-:W-:Y:S01]  /*0e20*/  IMAD.MOV.U32 R23, RZ, RZ, c[0x0][0x19c] ;  /* 0x00006700ff177624 */ /* 0x000fe200078e00ff */
[----:B------:R-:W-:Y:S01]  /*0e30*/  LEA.HI R0, R0, R9, RZ, 0x2 ;  /* 0x0000000900007211 */ /* 0x000fe200078f10ff */
[----:B------:R-:W-:Y:S01]  /*0e40*/  CS2R R24, SRZ ;  /* 0x0000000000187805 */ /* 0x000fe2000001ff00 */
[----:B------:R-:W-:Y:S02]  /*0e50*/  LEA.HI R17, R17, R14, RZ, 0x2 ;  /* 0x0000000e11117211 */ /* 0x000fe400078f10ff */
[----:B------:R-:W-:Y:S02]  /*0e60*/  IADD3 R28, P3, P2, R12, c[0x0][0x190], -R28 ;  /* 0x000064000c1c7a10 */ /* 0x000fe40007a7e81c */
[----:B------:R-:W-:Y:S02]  /*0e70*/  LOP3.LUT R16, R0, 0xffffffc, RZ, 0xc0, !PT ;  /* 0x0ffffffc00107812 */ /* 0x000fe400078ec0ff */
[----:B------:R-:W-:-:S02]  /*0e80*/  LOP3.LUT R17, R17, 0xfffffffc, RZ, 0xc0, !PT ;  /* 0xfffffffc11117812 */ /* 0x000fc400078ec0ff */
[----:B------:R-:W-:Y:S01]  /*0e90*/  SHF.R.S32.HI R0, RZ, 0x1f, R15 ;  /* 0x0000001fff007819 */ /* 0x000fe2000001140f */
[----:B------:R-:W-:Y:S01]  /*0ea0*/  IMAD.IADD R21, R9, 0x1, -R16 ;  /* 0x0000000109157824 */ /* 0x000fe200078e0a10 */
[----:B------:R-:W-:Y:S01]  /*0eb0*/  IADD3.X R29, R8, c[0x0][0x194], ~R23, P3, P2 ;  /* 0x00006500081d7a10 */ /* 0x000fe20001fe4c17 */
[----:B------:R-:W-:Y:S01]  /*0ec0*/  IMAD.IADD R14, R14, 0x1, -R17 ;  /* 0x000000010e0e7824 */ /* 0x000fe200078e0a11 */
[----:B------:R-:W-:Y:S01]  /*0ed0*/  LOP3.LUT R18, R18, 0xfffffff8, RZ, 0xc0, !PT ;  /* 0xfffffff812127812 */ /* 0x000fe200078ec0ff */
[----:B------:R-:W-:Y:S01]  /*0ee0*/  IMAD R16, R0, c[0x0][0x180], RZ ;  /* 0x0000600000107a24 */ /* 0x000fe200078e02ff */
[----:B------:R-:W-:Y:S01]  /*0ef0*/  SEL R165, R22, RZ, P4 ;  /* 0x000000ff16a57207 */ /* 0x000fe20002000000 */
[----:B------:R-:W-:Y:S01]  /*0f00*/  IMAD.WIDE.U32 R28, R15, c[0x0][0x180], R28 ;  /* 0x000060000f1c7a25 */ /* 0x000fe200078e001c */
[----:B------:R-:W-:Y:S01]  /*0f10*/  IADD3 R19, R19, R13, R18 ;  /* 0x0000000d13137210 */ /* 0x000fe20007ffe012 */
[----:B------:R-:W-:Y:S01]  /*0f20*/  CS2R R22, SRZ ;  /* 0x0000000000167805 */ /* 0x000fe2000001ff00 */
[----:B------:R-:W-:Y:S01]  /*0f30*/  LOP3.LUT R14, R14, R21, RZ, 0x3c, !PT ;  /* 0x000000150e0e7212 */ /* 0x000fe200078e3cff */
[----:B------:R-:W-:Y:S01]  /*0f40*/  IMAD R16, R15, c[0x0][0x184], R16 ;  /* 0x000061000f107a24 */ /* 0x000fe200078e0210 */
[----:B------:R-:W-:Y:S01]  /*0f50*/  IADD3 R170, P2, R28, c[0x0][0x1a0], RZ ;  /* 0x000068001caa7a10 */ /* 0x000fe20007f5e0ff */
[----:B------:R-:W-:Y:S01]  /*0f60*/  IMAD.SHL.U32 R13, R165, 0x10, RZ ;  /* 0x00000010a50d7824 */ /* 0x000fe200078e00ff */
[----:B------:R-:W-:Y:S01]  /*0f70*/  SEL R11, R11, RZ, P5 ;  /* 0x000000ff0b0b7207 */ /* 0x000fe20002800000 */
[----:B------:R-:W-:Y:S01]  /*0f80*/  IMAD R19, R10, 0x30, R19 ;  /* 0x000000300a137824 */ /* 0x000fe200078e0213 */
[----:B------:R-:W-:Y:S01]  /*0f90*/  IADD3 R14, R14, R17, R18 ;  /* 0x000000110e0e7210 */ /* 0x000fe20007ffe012 */
[----:B------:R-:W-:Y:S01]  /*0fa0*/  IMAD R0, R0, c[0x0][0x1b0], RZ ;  /* 0x00006c0000007a24 */ /* 0x000fe200078e02ff */
[----:B------:R-:W-:Y:S01]  /*0fb0*/  IADD3.X R171, R29, c[0x0][0x1a4], R16, P2, !PT ;  /* 0x000069001dab7a10 */ /* 0x000fe200017fe410 */
[----:B------:R-:W-:Y:S01]  /*0fc0*/  IMAD.SHL.U32 R10, R11, 0x4, RZ ;  /* 0x000000040b0a7824 */ /* 0x000fe200078e00ff */
[----:B------:R-:W-:Y:S01]  /*0fd0*/  LOP3.LUT P2, RZ, R13, 0x10, RZ, 0xc0, !PT ;  /* 0x000000100dff7812 */ /* 0x000fe2000784c0ff */
[----:B------:R-:W-:Y:S01]  /*0fe0*/  IMAD.SHL.U32 R13, R11, 0x10, RZ ;  /* 0x000000100b0d7824 */ /* 0x000fe200078e00ff */
[----:B------:R-:W-:Y:S01]  /*0ff0*/  IADD3 R12, P0, R12, c[0x0][0x1a0], RZ ;  /* 0x000068000c0c7a10 */ /* 0x000fe20007f1e0ff */
[----:B------:R-:W-:Y:S01]  /*1000*/  IMAD R14, R9, 0x30, R14 ;  /* 0x00000030090e7824 */ /* 0x000fe200078e020e */
[----:B------:R-:W-:Y:S01]  /*1010*/  IADD3.X R7, R7, c[0x0][0x1d4], RZ, P1, !PT ;  /* 0x0000750007077a10 */ /* 0x000fe20000ffe4ff */
[----:B------:R-:W-:Y:S01]  /*1020*/  IMAD.SHL.U32 R9, R11, 0x8, RZ ;  /* 0x000000080b097824 */ /* 0x000fe200078e00ff */
[----:B------:R-:W-:Y:S01]  /*1030*/  LOP3.LUT P3, RZ, R13, 0x10, RZ, 0xc0, !PT ;  /* 0x000000100dff7812 */ /* 0x000fe2000786c0ff */
[----:B------:R-:W-:Y:S01]  /*1040*/  IMAD.SHL.U32 R11, R11, 0x2, RZ ;  /* 0x000000020b0b7824 */ /* 0x000fe200078e00ff */
[----:B------:R-:W-:Y:S01]  /*1050*/  IADD3.X R13, R8, c[0x0][0x1a4], RZ, P0, !PT ;  /* 0x00006900080d7a10 */ /* 0x000fe200007fe4ff */
[----:B------:R-:W-:Y:S01]  /*1060*/  IMAD.SHL.U32 R37, R19, 0x10, RZ ;  /* 0x0000001013257824 */ /* 0x000fe200078e00ff */
[----:B------:R-:W-:Y:S01]  /*1070*/  LOP3.LUT P1, RZ, R9, 0x10, RZ, 0xc0, !PT ;  /* 0x0000001009ff7812 */ /* 0x000fe2000782c0ff */
[----:B------:R-:W-:Y:S01]  /*1080*/  IMAD.SHL.U32 R21, R14, 0x10, RZ ;  /* 0x000000100e157824 */ /* 0x000fe200078e00ff */
[----:B------:R-:W-:Y:S01]  /*1090*/  LOP3.LUT P0, RZ, R10, 0x10, RZ, 0xc0, !PT ;  /* 0x000000100aff7812 */ /* 0x000fe2000780c0ff */
[----:B------:R-:W-:Y:S01]  /*10a0*/  IMAD R0, R15, c[0x0][0x1b4], R0 ;  /* 0x00006d000f007a24 */ /* 0x000fe200078e0200 */
[----:B------:R-:W-:Y:S01]  /*10b0*/  SEL R10, R5, RZ, P5 ;  /* 0x000000ff050a7207 */ /* 0x000fe20002800000 */
[----:B------:R-:W-:Y:S01]  /*10c0*/  CS2R R28, SRZ ;  /* 0x00000000001c7805 */ /* 0x000fe2000001ff00 */
[----:B------:R-:W-:Y:S01]  /*10d0*/  LOP3.LUT P5, RZ, R11, 0x10, RZ, 0xc0, !PT ;  /* 0x000000100bff7812 */ /* 0x000fe200078ac0ff */
[----:B------:R-:W-:Y:S01]  /*10e0*/  CS2R R18, SRZ ;  /* 0x0000000000127805 */ /* 0x000fe2000001ff00 */
[----:B------:R-:W-:Y:S01]  /*10f0*/  LOP3.LUT R9, R37, 0xfffffff0, RZ, 0xc0, !PT ;  /* 0xfffffff025097812 */ /* 0x000fe200078ec0ff */
[C---:B------:R-:W-:Y:S01]  /*1100*/  IMAD.SHL.U32 R11, R10.reuse, 0x10, RZ ;  /* 0x000000100a0b7824 */ /* 0x040fe200078e00ff */
[----:B------:R-:W-:Y:S01]  /*1110*/  LOP3.LUT R5, R21, 0xfffffff0, RZ, 0xc0, !PT ;  /* 0xfffffff015057812 */ /* 0x000fe200078ec0ff */
[----:B------:R-:W-:Y:S01]  /*1120*/  IMAD.SHL.U32 R8, R10, 0x8, RZ ;  /* 0x000000080a087824 */ /* 0x000fe200078e00ff */
[----:B------:R-:W-:Y:S01]  /*1130*/  SEL R164, R164, RZ, P4 ;  /* 0x000000ffa4a47207 */ /* 0x000fe20002000000 */
[----:B------:R1:W-:Y:S01]  /*1140*/  LDGSTS.E.BYPASS.LTC128B.128 [R9], [R12.64], P3 ;  /* 0x000000000c097fae */ /* 0x0003e20009901d46 */
[----:B------:R-:W-:Y:S01]  /*1150*/  LOP3.LUT P3, RZ, R11, 0x10, RZ, 0xc0, !PT ;  /* 0x000000100bff7812 */ /* 0x000fe2000786c0ff */
[C---:B------:R-:W-:Y:S01]  /*1160*/  IMAD.SHL.U32 R11, R10.reuse, 0x4, RZ ;  /* 0x000000040a0b7824 */ /* 0x040fe200078e00ff */
[----:B------:R-:W-:Y:S01]  /*1170*/  SHF.R.S32.HI R36, RZ, 0x1, R2 ;  /* 0x00000001ff247819 */ /* 0x000fe20000011402 */
[----:B------:R1:W-:Y:S01]  /*1180*/  LDGSTS.E.BYPASS.LTC128B.128 [R5], [R12.64+0x200], P1 ;  /* 0x000002000c057fae */ /* 0x0003e20008901d46 */
[----:B------:R-:W-:Y:S01]  /*1190*/  IMAD.SHL.U32 R10, R10, 0x2, RZ ;  /* 0x000000020a0a7824 */ /* 0x000fe200078e00ff */
[----:B------:R-:W-:Y:S01]  /*11a0*/  LOP3.LUT P1, RZ, R8, 0x10, RZ, 0xc0, !PT ;  /* 0x0000001008ff7812 */ /* 0x000fe2000782c0ff */
[----:B------:R-:W-:Y:S01]  /*11b0*/  IMAD.SHL.U32 R8, R165, 0x8, RZ ;  /* 0x00000008a5087824 */ /* 0x000fe200078e00ff */
[----:B------:R1:W-:Y:S01]  /*11c0*/  LDGSTS.E.BYPASS.LTC128B.128 [R9+0x1800], [R12.64+0x400], P0 ;  /* 0x018004000c097fae */ /* 0x0003e20008101d46 */
[----:B------:R-:W-:Y:S01]  /*11d0*/  LOP3.LUT P6, RZ, R11, 0x10, RZ, 0xc0, !PT ;  /* 0x000000100bff7812 */ /* 0x000fe200078cc0ff */
[----:B------:R-:W-:Y:S01]  /*11e0*/  IMAD.SHL.U32 R11, R164, 0x10, RZ ;  /* 0x00000010a40b7824 */ /* 0x000fe200078e00ff */
[----:B------:R-:W-:Y:S01]  /*11f0*/  CS2R R16, SRZ ;  /* 0x0000000000107805 */ /* 0x000fe2000001ff00 */
[----:B------:R1:W-:Y:S01]  /*1200*/  LDGSTS.E.BYPASS.LTC128B.128 [R5+0x1800], [R12.64+0x600], P5 ;  /* 0x018006000c057fae */ /* 0x0003e2000a901d46 */
[----:B------:R-:W-:Y:S01]  /*1210*/  LOP3.LUT P5, RZ, R10, 0x10, RZ, 0xc0, !PT ;  /* 0x000000100aff7812 */ /* 0x000fe200078ac0ff */
[C---:B------:R-:W-:Y:S01]  /*1220*/  IMAD.SHL.U32 R10, R165.reuse, 0x2, RZ ;  /* 0x00000002a50a7824 */ /* 0x040fe200078e00ff */
[----:B------:R-:W-:Y:S01]  /*1230*/  LOP3.LUT P0, RZ, R8, 0x10, RZ, 0xc0, !PT ;  /* 0x0000001008ff7812 */ /* 0x000fe2000780c0ff */
[----:B------:R-:W-:Y:S01]  /*1240*/  IMAD.SHL.U32 R8, R165, 0x4, RZ ;  /* 0x00000004a5087824 */ /* 0x000fe200078e00ff */
[----:B------:R2:W-:Y:S01]  /*1250*/  LDGSTS.E.BYPASS.LTC128B.128 [R9+0x6000], [R6.64], P3 ;  /* 0x0600000006097fae */ /* 0x0005e20009901d46 */
[----:B------:R-:W-:Y:S01]  /*1260*/  LOP3.LUT P4, RZ, R11, 0x10, RZ, 0xc0, !PT ;  /* 0x000000100bff7812 */ /* 0x000fe2000788c0ff */
[----:B------:R-:W-:Y:S01]  /*1270*/  IMAD.MOV.U32 R2, RZ, RZ, RZ ;  /* 0x000000ffff027224 */ /* 0x000fe200078e00ff */
[----:B------:R-:W-:Y:S01]  /*1280*/  CS2R R14, SRZ ;  /* 0x00000000000e7805 */ /* 0x000fe2000001ff00 */
[----:B------:R-:W-:Y:S01]  /*1290*/  LOP3.LUT P3, RZ, R8, 0x10, RZ, 0xc0, !PT ;  /* 0x0000001008ff7812 */ /* 0x000fe2000786c0ff */
[----:B------:R-:W-:Y:S01]  /*12a0*/  IMAD.SHL.U32 R8, R164, 0x4, RZ ;  /* 0x00000004a4087824 */ /* 0x000fe200078e00ff */
[----:B------:R2:W-:Y:S01]  /*12b0*/  LDGSTS.E.BYPASS.LTC128B.128 [R5+0x6000], [R6.64+0x200], P1 ;  /* 0x0600020006057fae */ /* 0x0005e20008901d46 */
[----:B------:R-:W-:Y:S01]  /*12c0*/  LOP3.LUT P1, RZ, R10, 0x10, RZ, 0xc0, !PT ;  /* 0x000000100aff7812 */ /* 0x000fe2000782c0ff */
[----:B------:R-:W-:-:S02]  /*12d0*/  IMAD.SHL.U32 R10, R164, 0x8, RZ ;  /* 0x00000008a40a7824 */ /* 0x000fc400078e00ff */
[----:B------:R2:W-:Y:S03]  /*12e0*/  LDGSTS.E.BYPASS.LTC128B.128 [R9+0x7800], [R6.64+0x400], P6 ;  /* 0x0780040006097fae */ /* 0x0005e6000b101d46 */
[----:B------:R-:W-:Y:S01]  /*12f0*/  LOP3.LUT P6, RZ, R10, 0x10, RZ, 0xc0, !PT ;  /* 0x000000100aff7812 */ /* 0x000fe200078cc0ff */
[----:B------:R2:W-:Y:S01]  /*1300*/  LDGSTS.E.BYPASS.LTC128B.128 [R5+0x7800], [R6.64+0x600], P5 ;  /* 0x0780060006057fae */ /* 0x0005e2000a901d46 */
[----:B------:R-:W-:Y:S01]  /*1310*/  LOP3.LUT P5, RZ, R8, 0x10, RZ, 0xc0, !PT ;  /* 0x0000001008ff7812 */ /* 0x000fe200078ac0ff */
[----:B------:R-:W-:Y:S01]  /*1320*/  IMAD.SHL.U32 R8, R164, 0x2, RZ ;  /* 0x00000002a4087824 */ /* 0x000fe200078e00ff */
[----:B------:R-:W-:Y:S01]  /*1330*/  CS2R R10, SRZ ;  /* 0x00000000000a7805 */ /* 0x000fe2000001ff00 */
[----:B------:R-:W0:Y:S04]  /*1340*/  LDGDEPBAR ;  /* 0x00000000000079af */ /* 0x000e280000000000 */
[----:B------:R3:W-:Y:S01]  /*1350*/  LDGSTS.E.BYPASS.LTC128B.128 [R9+0x100], [R170.64], P2 ;  /* 0x00100000aa097fae */ /* 0x0007e20009101d46 */
[----:B------:R-:W-:Y:S01]  /*1360*/  LOP3.LUT P2, RZ, R8, 0x10, RZ, 0xc0, !PT ;  /* 0x0000001008ff7812 */ /* 0x000fe2000784c0ff */
[----:B------:R-:W-:Y:S01]  /*1370*/  IMAD.SHL.U32 R8, R4, 0x4, RZ ;  /* 0x0000000404087824 */ /* 0x000fe200078e00ff */
[----:B------:R-:W-:Y:S01]  /*1380*/  SHF.R.S32.HI R4, RZ, 0x1f, R203 ;  /* 0x0000001fff047819 */ /* 0x000fe200000114cb */
[----:B------:R4:W-:Y:S01]  /*1390*/  LDGSTS.E.BYPASS.LTC128B.128 [R5+0x100], [R170.64+0x200], P0 ;  /* 0x00100200aa057fae */ /* 0x0009e20008101d46 */
[----:B------:R-:W-:Y:S01]  /*13a0*/  IADD3 R168, P0, R26, c[0x0][0x1d0], RZ ;  /* 0x000074001aa87a10 */ /* 0x000fe20007f1e0ff */
[----:B-1----:R-:W-:-:S02]  /*13b0*/  CS2R R12, SRZ ;  /* 0x00000000000c7805 */ /* 0x002fc4000001ff00 */
[----:B------:R3:W-:Y:S01]  /*13c0*/  LDGSTS.E.BYPASS.LTC128B.128 [R9+0x1900], [R170.64+0x400], P3 ;  /* 0x01900400aa097fae */ /* 0x0007e20009901d46 */
[----:B------:R-:W-:Y:S01]  /*13d0*/  IADD3.X R169, R27, c[0x0][0x1d4], R0, P0, !PT ;  /* 0x000075001ba97a10 */ /* 0x000fe200007fe400 */
[----:B------:R-:W-:Y:S01]  /*13e0*/  IMAD.MOV.U32 R0, RZ, RZ, RZ ;  /* 0x000000ffff007224 */ /* 0x000fe200078e00ff */
[----:B------:R-:W-:Y:S01]  /*13f0*/  ISETP.GE.AND P0, PT, R203, 0x40, PT ;  /* 0x00000040cb00780c */ /* 0x000fe20003f06270 */
[----:B------:R4:W-:Y:S01]  /*1400*/  LDGSTS.E.BYPASS.LTC128B.128 [R5+0x1900], [R170.64+0x600], P1 ;  /* 0x01900600aa057fae */ /* 0x0009e20008901d46 */
[----:B------:R-:W-:Y:S01]  /*1410*/  LEA.HI R203, R4, R203, RZ, 0x6 ;  /* 0x000000cb04cb7211 */ /* 0x000fe200078f30ff */
[----:B------:R-:W-:Y:S01]  /*1420*/  CS2R R26, SRZ ;  /* 0x00000000001a7805 */ /* 0x000fe2000001ff00 */
[----:B------:R-:W-:Y:S01]  /*1430*/  IADD3 R208, P1, R168, c[0x0][0x1c0], RZ ;  /* 0x00007000a8d07a10 */ /* 0x000fe20007f3e0ff */
[----:B------:R3:W-:Y:S01]  /*1440*/  LDGSTS.E.BYPASS.LTC128B.128 [R9+0x6100], [R168.64], P4 ;  /* 0x06100000a8097fae */ /* 0x0007e2000a101d46 */
[----:B------:R-:W-:Y:S02]  /*1450*/  LEA.HI.SX32 R203, R203, 0xfffffffe, 0x1a ;  /* 0xfffffffecbcb7811 */ /* 0x000fe400078fd2ff */
[----:B--2---:R-:W-:Y:S01]  /*1460*/  LOP3.LUT R7, R8, 0xfffffff0, RZ, 0xc0, !PT ;  /* 0xfffffff008077812 */ /* 0x004fe200078ec0ff */
[----:B------:R4:W-:Y:S01]  /*1470*/  LDGSTS.E.BYPASS.LTC128B.128 [R5+0x6100], [R168.64+0x200], P6 ;  /* 0x06100200a8057fae */ /* 0x0009e2000b101d46 */
[----:B------:R-:W-:-:S03]  /*1480*/  IADD3.X R209, R169, c[0x0][0x1c4], RZ, P1, !PT ;  /* 0x00007100a9d17a10 */ /* 0x000fc60000ffe4ff */
[----:B------:R3:W-:Y:S01]  /*1490*/  LDGSTS.E.BYPASS.LTC128B.128 [R9+0x7900], [R168.64+0x400], P5 ;  /* 0x07900400a8097fae */ /* 0x0007e2000a901d46 */
[--C-:B------:R-:W-:Y:S02]  /*14a0*/  IMAD R36, R36, 0x300, R7.reuse ;  /* 0x0000030024247824 */ /* 0x100fe400078e0207 */
[----:B------:R-:W-:Y:S01]  /*14b0*/  IMAD R20, R20, 0x300, R7 ;  /* 0x0000030014147824 */ /* 0x000fe200078e0207 */
[----:B------:R4:W-:Y:S01]  /*14c0*/  LDGSTS.E.BYPASS.LTC128B.128 [R5+0x7900], [R168.64+0x600], P2 ;  /* 0x07900600a8057fae */ /* 0x0009e20009101d46 */
[----:B------:R-:W-:Y:S01]  /*14d0*/  IMAD.IADD R4, R3, 0x1, R36 ;  /* 0x0000000103047824 */ /* 0x000fe200078e0224 */
[----:B------:R-:W-:Y:S01]  /*14e0*/  IADD3 R206, P2, R170, c[0x0][0x190], RZ ;  /* 0x00006400aace7a10 */ /* 0x000fe20007f5e0ff */
[----:B------:R-:W-:Y:S01]  /*14f0*/  CS2R R6, SRZ ;  /* 0x0000000000067805 */ /* 0x000fe2000001ff00 */
[----:B------:R-:W0:Y:S01]  /*1500*/  LDGDEPBAR ;  /* 0x00000000000079af */ /* 0x000e220000000000 */
[----:B------:R-:W-:Y:S01]  /*1510*/  IMAD.SHL.U32 R4, R4, 0x10, RZ ;  /* 0x0000001004047824 */ /* 0x000fe200078e00ff */
[----:B------:R-:W-:Y:S01]  /*1520*/  IADD3.X R205, R171, c[0x0][0x194], RZ, P2, !PT ;  /* 0x00006500abcd7a10 */ /* 0x000fe200017fe4ff */
[----:B---3--:R-:W-:Y:S01]  /*1530*/  CS2R R8, SRZ ;  /* 0x0000000000087805 */ /* 0x008fe2000001ff00 */
[----:B----4-:R-:W-:Y:S01]  /*1540*/  IMAD.IADD R5, R197, 0x1, R20 ;  /* 0x00000001c5057824 */ /* 0x010fe200078e0214 */
[----:B------:R-:W-:-:S04]  /*1550*/  DEPBAR.LE SB0, 0x1 ;  /* 0x000080400000791a */ /* 0x000fc80000000000 */
[----:B------:R-:W-:Y:S01]  /*1560*/  BAR.SYNC.DEFER_BLOCKING 0x0 ;  /* 0x0000000000007b1d */ /* 0x000fe20000010000 */
[----:B------:R-:W-:-:S05]  /*1570*/  IMAD.SHL.U32 R5, R5, 0x10, RZ ;  /* 0x0000001005057824 */ /* 0x000fca00078e00ff */
[----:B------:R-:W1:Y:S04]  /*1580*/  LDSM.16.M88.4 R132, [R5] ;  /* 0x000000000584783b */ /* 0x000e680000000200 */
[----:B------:R-:W2:Y:S04]  /*1590*/  LDSM.16.M88.4 R152, [R5+0xc00] ;  /* 0x000c00000598783b */ /* 0x000ea80000000200 */
[----:B------:R-:W3:Y:S04]  /*15a0*/  LDSM.16.M88.4 R156, [R5+0x1800] ;  /* 0x00180000059c783b */ /* 0x000ee80000000200 */
[----:B------:R-:W4:Y:S04]  /*15b0*/  LDSM.16.M88.4 R160, [R5+0x2400] ;  /* 0x0024000005a0783b */ /* 0x000f280000000200 */
[----:B------:R-:W1:Y:S04]  /*15c0*/  LDSM.16.M88.4 R136, [R4+0x6000] ;  /* 0x006000000488783b */ /* 0x000e680000000200 */
[----:B------:R-:W1:Y:S04]  /*15d0*/  LDSM.16.M88.4 R140, [R4+0x6c00] ;  /* 0x006c0000048c783b */ /* 0x000e680000000200 */
[----:B------:R-:W1:Y:S04]  /*15e0*/  LDSM.16.M88.4 R144, [R4+0x7800] ;  /* 0x007800000490783b */ /* 0x000e680000000200 */
[----:B------:R5:W1:Y:S02]  /*15f0*/  LDSM.16.M88.4 R148, [R4+0x8400] ;  /* 0x008400000494783b */ /* 0x000a640000000200 */
[----:B-----5:R-:W-:Y:S01]  /*1600*/  CS2R R4, SRZ ;  /* 0x0000000000047805 */ /* 0x020fe2000001ff00 */
[----:B------:R-:W-:Y:S05]  /*1610*/  @!P0 BRA `(.L_x_367) ;  /* 0x0000165000008947 */ /* 0x000fea0003800000 */
[----:B--234-:R-:W-:Y:S01]  /*1620*/  SHF.R.S32.HI R202, RZ, 0x4, R37 ;  /* 0x00000004ffca7819 */ /* 0x01cfe20000011425 */
[----:B------:R-:W-:Y:S01]  /*1630*/  IMAD.MOV.U32 R204, RZ, RZ, RZ ;  /* 0x000000ffffcc7224 */ /* 0x000fe200078e00ff */
[----:B------:R-:W-:Y:S01]  /*1640*/  SHF.R.S32.HI R201, RZ, 0x4, R21 ;  /* 0x00000004ffc97819 */ /* 0x000fe20000011415 */
[----:B------:R-:W-:Y:S01]  /*1650*/  CS2R R102, SRZ ;  /* 0x0000000000667805 */ /* 0x000fe2000001ff00 */
[----:B------:R-:W-:Y:S01]  /*1660*/  ISETP.NE.AND P0, PT, R203, RZ, PT ;  /* 0x000000ffcb00720c */ /* 0x000fe20003f05270 */
[----:B------:R-:W-:Y:S01]  /*1670*/  CS2R R100, SRZ ;  /* 0x0000000000647805 */ /* 0x000fe2000001ff00 */
[----:B------:R-:W-:Y:S01]  /*1680*/  LEA R2, R36, 0x6080, 0x4 ;  /* 0x0000608024027811 */ /* 0x000fe200078e20ff */
[----:B------:R-:W-:Y:S01]  /*1690*/  CS2R R106, SRZ ;  /* 0x00000000006a7805 */ /* 0x000fe2000001ff00 */
[----:B------:R-:W-:Y:S01]  /*16a0*/  LEA R0, R20, 0x80, 0x4 ;  /* 0x0000008014007811 */ /* 0x000fe200078e20ff */
        /* <DEDUP_REMOVED lines=61> */
[----:B------:R-:W-:Y:S01]  /*1a80*/  IMAD.SHL.U32 R202, R202, 0x10, RZ ;  /* 0x00000010caca7824 */ /* 0x000fe200078e00ff */
[----:B------:R-:W-:Y:S01]  /*1a90*/  SEL R200, R165, RZ, P0 ;  /* 0x000000ffa5c87207 */ /* 0x000fe20000000000 */
[----:B------:R-:W-:Y:S01]  /*1aa0*/  IMAD.SHL.U32 R201, R201, 0x10, RZ ;  /* 0x00000010c9c97824 */ /* 0x000fe200078e00ff */
[----:B------:R-:W-:Y:S01]  /*1ab0*/  SEL R199, R164, RZ, P0 ;  /* 0x000000ffa4c77207 */ /* 0x000fe20000000000 */
[----:B------:R-:W-:-:S02]  /*1ac0*/  UMOV UR10, 0x200 ;  /* 0x00000200000a7882 */ /* 0x000fc40000000000 */
[----:B------:R-:W-:Y:S02]  /*1ad0*/  UMOV UR9, 0x2 ;  /* 0x0000000200097882 */ /* 0x000fe40000000000 */
[----:B------:R-:W-:Y:S02]  /*1ae0*/  UMOV UR8, 0x200 ;  /* 0x0000020000087882 */ /* 0x000fe40000000000 */
.L_x_368:
[C---:B-1-3--:R-:W-:Y:S01]  /*1af0*/  IMMA.16832.S8.S8.SAT R4, R132.reuse.ROW, R136.COL, R4 ;  /* 0x0000008884047237 */ /* 0x04afe20000445c04 */
[----:B------:R-:W-:Y:S02]  /*1b00*/  UIADD3 UR9, UR9, 0x1, URZ ;  /* 0x0000000109097890 */ /* 0x000fe4000fffe03f */
[----:B------:R-:W-:Y:S02]  /*1b10*/  UIADD3 UR5, UR10, 0x100, URZ ;  /* 0x000001000a057890 */ /* 0x000fe4000fffe03f */
[----:B------:R-:W-:Y:S01]  /*1b20*/  IMAD R198, R197, 0x10, R0 ;  /* 0x00000010c5c67824 */ /* 0x000fe200078e0200 */
[----:B------:R-:W-:Y:S01]  /*1b30*/  LOP3.LUT P0, RZ, R200, 0x1, RZ, 0xc0, !PT ;  /* 0x00000001c8ff7812 */ /* 0x000fe2000780c0ff */
[----:B------:R-:W-:Y:S01]  /*1b40*/  IMAD R196, R3, 0x10, R2 ;  /* 0x0000001003c47824 */ /* 0x000fe200078e0202 */
[C---:B------:R-:W-:Y:S01]  /*1b50*/  IMMA.16832.S8.S8.SAT R8, R132.reuse.ROW, R138.COL, R8 ;  /* 0x0000008a84087237 */ /* 0x040fe20000445c08 */
[----:B------:R-:W-:Y:S01]  /*1b60*/  UISETP.NE.AND UP0, UPT, UR9, 0x3, UPT ;  /* 0x000000030900788c */ /* 0x000fe2000bf05270 */
[----:B------:R-:W-:Y:S01]  /*1b70*/  LDSM.16.M88.4 R164, [R198] ;  /* 0x00000000c6a4783b */ /* 0x000fe20000000200 */
[----:B------:R-:W-:Y:S01]  /*1b80*/  LOP3.LUT P6, RZ, R199, 0x1, RZ, 0xc0, !PT ;  /* 0x00000001c7ff7812 */ /* 0x000fe200078cc0ff */
[----:B------:R-:W-:Y:S01]  /*1b90*/  IMAD.MOV.U32 R207, RZ, RZ, R205 ;  /* 0x000000ffffcf7224 */ /* 0x000fe200078e00cd */
[----:B------:R-:W-:Y:S01]  /*1ba0*/  IADD3 R215, R201, UR8, RZ ;  /* 0x00000008c9d77c10 */ /* 0x000fe2000fffe0ff */
[----:B------:R-:W-:Y:S01]  /*1bb0*/  UIADD3 UR4, UR8, 0x100, URZ ;  /* 0x0000010008047890 */ /* 0x000fe2000fffe03f */
[----:B------:R-:W-:Y:S01]  /*1bc0*/  IADD3 R213, R202, UR10, RZ ;  /* 0x0000000acad57c10 */ /* 0x000fe2000fffe0ff */
[C---:B------:R-:W-:Y:S02]  /*1bd0*/  IMMA.16832.S8.S8.SAT R12, R132.reuse.ROW, R140.COL, R12 ;  /* 0x0000008c840c7237 */ /* 0x040fe40000445c0c */
[----:B------:R-:W1:Y:S02]  /*1be0*/  LDSM.16.M88.4 R168, [R196] ;  /* 0x00000000c4a8783b */ /* 0x000e640000000200 */
[C---:B------:R-:W-:Y:S01]  /*1bf0*/  LOP3.LUT R211, R200.reuse, 0x2, RZ, 0xc0, !PT ;  /* 0x00000002c8d37812 */ /* 0x040fe200078ec0ff */
[----:B------:R-:W-:Y:S01]  /*1c00*/  @!UP0 UIADD3 UR5, UR10, -0x200, URZ ;  /* 0xfffffe000a058890 */ /* 0x000fe2000fffe03f */
[----:B------:R-:W-:Y:S01]  /*1c10*/  LOP3.LUT R205, R200, 0x4, RZ, 0xc0, !PT ;  /* 0x00000004c8cd7812 */ /* 0x000fe200078ec0ff */
[----:B------:R-:W-:Y:S01]  /*1c20*/  @!UP0 UIADD3 UR4, UR8, -0x200, URZ ;  /* 0xfffffe0008048890 */ /* 0x000fe2000fffe03f */
[C---:B------:R-:W-:Y:S01]  /*1c30*/  IMMA.16832.S8.S8.SAT R16, R132.reuse.ROW, R142.COL, R16 ;  /* 0x0000008e84107237 */ /* 0x040fe20000445c10 */
[----:B------:R-:W-:Y:S01]  /*1c40*/  @!UP0 UMOV UR9, URZ ;  /* 0x0000003f00098c82 */ /* 0x000fe20008000000 */
[----:B------:R-:W1:Y:S02]  /*1c50*/  LDSM.16.M88.4 R172, [R196+0xc00] ;  /* 0x000c0000c4ac783b */ /* 0x000e640000000200 */
[----:B------:R-:W-:Y:S02]  /*1c60*/  SHF.R.U32.HI R211, RZ, 0x1, R211 ;  /* 0x00000001ffd37819 */ /* 0x000fe400000116d3 */
[----:B------:R-:W-:Y:S02]  /*1c70*/  SHF.R.U32.HI R205, RZ, 0x2, R205 ;  /* 0x00000002ffcd7819 */ /* 0x000fe400000116cd */
[C---:B------:R-:W-:Y:S02]  /*1c80*/  IMMA.16832.S8.S8.SAT R20, R132.reuse.ROW, R144.COL, R20 ;  /* 0x0000009084147237 */ /* 0x040fe40000445c14 */
[----:B------:R-:W1:Y:S01]  /*1c90*/  LDSM.16.M88.4 R176, [R196+0x1800] ;  /* 0x00180000c4b0783b */ /* 0x000e620000000200 */
[----:B------:R-:W-:Y:S02]  /*1ca0*/  ISETP.NE.U32.AND P5, PT, R211, RZ, PT ;  /* 0x000000ffd300720c */ /* 0x000fe40003fa5070 */
[----:B------:R-:W-:Y:S02]  /*1cb0*/  ISETP.NE.U32.AND P3, PT, R205, RZ, PT ;  /* 0x000000ffcd00720c */ /* 0x000fe40003f65070 */
[----:B------:R-:W-:Y:S01]  /*1cc0*/  IADD3 R205, R202, UR8, RZ ;  /* 0x00000008cacd7c10 */ /* 0x000fe2000fffe0ff */
[C---:B------:R-:W-:Y:S01]  /*1cd0*/  IMMA.16832.S8.S8.SAT R24, R132.reuse.ROW, R146.COL, R24 ;  /* 0x0000009284187237 */ /* 0x040fe20000445c18 */
[----:B------:R-:W-:Y:S01]  /*1ce0*/  UMOV UR8, UR4 ;  /* 0x0000000400087c82 */ /* 0x000fe20008000000 */
[----:B------:R-:W1:Y:S02]  /*1cf0*/  LDSM.16.M88.4 R180, [R196+0x2400] ;  /* 0x00240000c4b4783b */ /* 0x000e640000000200 */
[C---:B------:R-:W-:Y:S02]  /*1d00*/  LOP3.LUT R210, R199.reuse, 0x2, RZ, 0xc0, !PT ;  /* 0x00000002c7d27812 */ /* 0x040fe400078ec0ff */
[----:B------:R-:W-:Y:S02]  /*1d10*/  LOP3.LUT R211, R199, 0x4, RZ, 0xc0, !PT ;  /* 0x00000004c7d37812 */ /* 0x000fe400078ec0ff */
[C---:B------:R-:W-:Y:S02]  /*1d20*/  IMMA.16832.S8.S8.SAT R28, R132.reuse.ROW, R148.COL, R28 ;  /* 0x00000094841c7237 */ /* 0x040fe40000445c1c */
[----:B------:R-:W1:Y:S02]  /*1d30*/  LDSM.16.M88.4 R184, [R198+0xc00] ;  /* 0x000c0000c6b8783b */ /* 0x000e640000000200 */
[----:B------:R-:W-:Y:S02]  /*1d40*/  SHF.R.U32.HI R210, RZ, 0x1, R210 ;  /* 0x00000001ffd27819 */ /* 0x000fe400000116d2 */
[----:B------:R-:W-:Y:S02]  /*1d50*/  SHF.R.U32.HI R211, RZ, 0x2, R211 ;  /* 0x00000002ffd37819 */ /* 0x000fe400000116d3 */
[-C--:B------:R-:W-:Y:S02]  /*1d60*/  IMMA.16832.S8.S8.SAT R32, R132.ROW, R150.reuse.COL, R32 ;  /* 0x0000009684207237 */ /* 0x080fe40000445c20 */
[----:B------:R-:W2:Y:S01]  /*1d70*/  LDSM.16.M88.4 R188, [R198+0x1800] ;  /* 0x00180000c6bc783b */ /* 0x000ea20000000200 */
[----:B------:R-:W-:Y:S02]  /*1d80*/  ISETP.NE.U32.AND P4, PT, R210, RZ, PT ;  /* 0x000000ffd200720c */ /* 0x000fe40003f85070 */
[----:B------:R-:W-:Y:S02]  /*1d90*/  ISETP.NE.U32.AND P1, PT, R211, RZ, PT ;  /* 0x000000ffd300720c */ /* 0x000fe40003f25070 */
[----:B------:R-:W-:Y:S01]  /*1da0*/  IADD3 R211, R201, UR10, RZ ;  /* 0x0000000ac9d37c10 */ /* 0x000fe2000fffe0ff */
[C---:B------:R-:W-:Y:S01]  /*1db0*/  IMMA.16832.S8.S8.SAT R36, R152.reuse.ROW, R150.COL, R36 ;  /* 0x0000009698247237 */ /* 0x040fe20000445c24 */
[----:B------:R-:W-:Y:S01]  /*1dc0*/  UMOV UR10, UR5 ;  /* 0x00000005000a7c82 */ /* 0x000fe20008000000 */
[----:B------:R-:W2:Y:S02]  /*1dd0*/  LDSM.16.M88.4 R192, [R198+0x2400] ;  /* 0x00240000c6c0783b */ /* 0x000ea40000000200 */
[----:B------:R-:W-:Y:S02]  /*1de0*/  LOP3.LUT R212, R200, 0x8, RZ, 0xc0, !PT ;  /* 0x00000008c8d47812 */ /* 0x000fe400078ec0ff */
[----:B------:R-:W-:Y:S02]  /*1df0*/  LOP3.LUT R210, R199, 0x8, RZ, 0xc0, !PT ;  /* 0x00000008c7d27812 */ /* 0x000fe400078ec0ff */
[C---:B------:R-:W-:Y:S02]  /*1e00*/  IMMA.16832.S8.S8.SAT R40, R152.reuse.ROW, R148.COL, R40 ;  /* 0x0000009498287237 */ /* 0x040fe40000445c28 */
[----:B------:R-:W-:Y:S01]  /*1e10*/  @!PT LDS RZ, [RZ] ;  /* 0x00000000fffff984 */ /* 0x000fe20000000800 */
[----:B------:R-:W-:Y:S01]  /*1e20*/  @!PT LDS RZ, [RZ] ;  /* 0x00000000fffff984 */ /* 0x000fe20000000800 */
[----:B------:R-:W-:Y:S01]  /*1e30*/  @!PT LDS RZ, [RZ] ;  /* 0x00000000fffff984 */ /* 0x000fe20000000800 */
[----:B------:R3:W-:Y:S02]  /*1e40*/  @P0 LDGSTS.E.BYPASS.LTC128B.128 [R205], [R206.64] ;  /* 0x00000000cecd0fae */ /* 0x0007e4000b901d46 */
[----:B------:R-:W-:Y:S02]  /*1e50*/  SHF.R.U32.HI R212, RZ, 0x3, R212 ;  /* 0x00000003ffd47819 */ /* 0x000fe400000116d4 */
[----:B------:R-:W-:Y:S02]  /*1e60*/  SHF.R.U32.HI R210, RZ, 0x3, R210 ;  /* 0x00000003ffd27819 */ /* 0x000fe400000116d2 */
[C---:B------:R-:W-:Y:S02]  /*1e70*/  IMMA.16832.S8.S8.SAT R44, R152.reuse.ROW, R146.COL, R44 ;  /* 0x00000092982c7237 */ /* 0x040fe40000445c2c */
[----:B------:R3:W-:Y:S01]  /*1e80*/  @P5 LDGSTS.E.BYPASS.LTC128B.128 [R215], [R206.64+0x200] ;  /* 0x00000200ced75fae */ /* 0x0007e2000b901d46 */
[----:B------:R-:W-:Y:S02]  /*1e90*/  ISETP.NE.U32.AND P2, PT, R212, RZ, PT ;  /* 0x000000ffd400720c */ /* 0x000fe40003f45070 */
[----:B------:R-:W-:Y:S02]  /*1ea0*/  ISETP.NE.U32.AND P0, PT, R210, RZ, PT ;  /* 0x000000ffd200720c */ /* 0x000fe40003f05070 */
[----:B------:R-:W-:Y:S01]  /*1eb0*/  IADD3 R210, R0, 0x80, RZ ;  /* 0x0000008000d27810 */ /* 0x000fe20007ffe0ff */
[C---:B------:R-:W-:Y:S02]  /*1ec0*/  IMMA.16832.S8.S8.SAT R48, R152.reuse.ROW, R144.COL, R48 ;  /* 0x0000009098307237 */ /* 0x040fe40000445c30 */
[----:B------:R4:W-:Y:S02]  /*1ed0*/  @P6 LDGSTS.E.BYPASS.LTC128B.128 [R213+0x6000], [R208.64] ;  /* 0x06000000d0d56fae */ /* 0x0009e4000b901d46 */
[----:B------:R-:W-:Y:S02]  /*1ee0*/  IADD3 R212, R2, 0x80, RZ ;  /* 0x0000008002d47810 */ /* 0x000fe40007ffe0ff */
[----:B------:R-:W-:Y:S02]  /*1ef0*/  IADD3 R204, R204, 0x1, RZ ;  /* 0x00000001cccc7810 */ /* 0x000fe40007ffe0ff */
[C---:B------:R-:W-:Y:S02]  /*1f00*/  IMMA.16832.S8.S8.SAT R52, R152.reuse.ROW, R142.COL, R52 ;  /* 0x0000008e98347237 */ /* 0x040fe40000445c34 */
[----:B------:R5:W-:Y:S06]  /*1f10*/  @P4 LDGSTS.E.BYPASS.LTC128B.128 [R211+0x6000], [R208.64+0x200] ;  /* 0x06000200d0d34fae */ /* 0x000bec000b901d46 */
[C---:B------:R-:W-:Y:S02]  /*1f20*/  IMMA.16832.S8.S8.SAT R56, R152.reuse.ROW, R140.COL, R56 ;  /* 0x0000008c98387237 */ /* 0x040fe40000445c38 */
[----:B------:R3:W-:Y:S06]  /*1f30*/  @P3 LDGSTS.E.BYPASS.LTC128B.128 [R205+0x1800], [R206.64+0x400] ;  /* 0x01800400cecd3fae */ /* 0x0007ec000b901d46 */
[C---:B------:R-:W-:Y:S02]  /*1f40*/  IMMA.16832.S8.S8.SAT R60, R152.reuse.ROW, R138.COL, R60 ;  /* 0x0000008a983c7237 */ /* 0x040fe40000445c3c */
[----:B------:R3:W-:Y:S01]  /*1f50*/  @P2 LDGSTS.E.BYPASS.LTC128B.128 [R215+0x1800], [R206.64+0x600] ;  /* 0x01800600ced72fae */ /* 0x0007e2000b901d46 */
[----:B------:R-:W-:Y:S05]  /*1f60*/  ISETP.NE.AND P2, PT, R204, 0x3, PT ;  /* 0x00000003cc00780c */ /* 0x000fea0003f45270 */
[-C--:B------:R-:W-:Y:S02]  /*1f70*/  IMMA.16832.S8.S8.SAT R64, R152.ROW, R136.reuse.COL, R64 ;  /* 0x0000008898407237 */ /* 0x080fe40000445c40 */
[----:B------:R4:W-:Y:S06]  /*1f80*/  @P1 LDGSTS.E.BYPASS.LTC128B.128 [R213+0x7800], [R208.64+0x400] ;  /* 0x07800400d0d51fae */ /* 0x0009ec000b901d46 */
[C---:B------:R-:W-:Y:S01]  /*1f90*/  IMMA.16832.S8.S8.SAT R68, R156.reuse.ROW, R136.COL, R68 ;  /* 0x000000889c447237 */ /* 0x040fe20000445c44 */
[----:B------:R-:W-:Y:S01]  /*1fa0*/  @!P2 IMAD.MOV.U32 R204, RZ, RZ, RZ ;  /* 0x000000ffffcca224 */ /* 0x000fe200078e00ff */
[----:B------:R5:W-:Y:S02]  /*1fb0*/  @P0 LDGSTS.E.BYPASS.LTC128B.128 [R211+0x7800], [R208.64+0x600] ;  /* 0x07800600d0d30fae */ /* 0x000be4000b901d46 */
[----:B------:R-:W-:Y:S02]  /*1fc0*/  @!P2 IADD3 R210, R0, -0x280, RZ ;  /* 0xfffffd8000d2a810 */ /* 0x000fe40007ffe0ff */
[----:B------:R-:W-:Y:S02]  /*1fd0*/  @!P2 IADD3 R212, R2, -0x280, RZ ;  /* 0xfffffd8002d4a810 */ /* 0x000fe40007ffe0ff */
[C---:B------:R-:W-:Y:S02]  /*1fe0*/  IMMA.16832.S8.S8.SAT R72, R156.reuse.ROW, R138.COL, R72 ;  /* 0x0000008a9c487237 */ /* 0x040fe40000445c48 */
[----:B------:R-:W0:Y:S02]  /*1ff0*/  LDGDEPBAR ;  /* 0x00000000000079af */ /* 0x000e240000000000 */
[----:B------:R-:W-:Y:S02]  /*2000*/  IADD3 R0, R210, 0x80, RZ ;  /* 0x00000080d2007810 */ /* 0x000fe40007ffe0ff */
[----:B---3--:R-:W-:Y:S02]  /*2010*/  IADD3 R206, P0, R206, c[0x0][0x190], RZ ;  /* 0x00006400cece7a10 */ /* 0x008fe40007f1e0ff */
[C---:B------:R-:W-:Y:S04]  /*2020*/  IMMA.16832.S8.S8.SAT R76, R156.reuse.ROW, R140.COL, R76 ;  /* 0x0000008c9c4c7237 */ /* 0x040fe80000445c4c */
[----:B------:R-:W-:Y:S02]  /*2030*/  IADD3.X R205, R207, c[0x0][0x194], RZ, P0, !PT ;  /* 0x00006500cfcd7a10 */ /* 0x000fe400007fe4ff */
[----:B------:R-:W-:Y:S02]  /*2040*/  IADD3 R207, R203, -0x1, RZ ;  /* 0xffffffffcbcf7810 */ /* 0x000fe40007ffe0ff */
[C---:B------:R-:W-:Y:S03]  /*2050*/  IMMA.16832.S8.S8.SAT R80, R156.reuse.ROW, R142.COL, R80 ;  /* 0x0000008e9c507237 */ /* 0x040fe60000445c50 */
[----:B------:R-:W-:Y:S01]  /*2060*/  ISETP.NE.AND P0, PT, R207, RZ, PT ;  /* 0x000000ffcf00720c */ /* 0x000fe20003f05270 */
[----:B-----5:R-:W-:Y:S01]  /*2070*/  IMAD R211, R197, 0x10, R210 ;  /* 0x00000010c5d37824 */ /* 0x020fe200078e02d2 */
[----:B----4-:R-:W-:Y:S01]  /*2080*/  IADD3 R208, P1, R208, c[0x0][0x1c0], RZ ;  /* 0x00007000d0d07a10 */ /* 0x010fe20007f3e0ff */
[----:B------:R-:W-:Y:S02]  /*2090*/  IMAD R210, R3, 0x10, R212 ;  /* 0x0000001003d27824 */ /* 0x000fe400078e02d4 */
[C---:B------:R-:W-:Y:S01]  /*20a0*/  IMMA.16832.S8.S8.SAT R84, R156.reuse.ROW, R144.COL, R84 ;  /* 0x000000909c547237 */ /* 0x040fe20000445c54 */
[----:B------:R-:W-:Y:S04]  /*20b0*/  DEPBAR.LE SB0, 0x1 ;  /* 0x000080400000791a */ /* 0x000fe80000000000 */
[----:B------:R-:W-:Y:S01]  /*20c0*/  BAR.SYNC.DEFER_BLOCKING 0x0 ;  /* 0x0000000000007b1d */ /* 0x000fe20000010000 */
[----:B------:R-:W-:Y:S02]  /*20d0*/  SEL R200, R200, RZ, P0 ;  /* 0x000000ffc8c87207 */ /* 0x000fe40000000000 */
[C---:B------:R-:W-:Y:S05]  /*20e0*/  IMMA.16832.S8.S8.SAT R88, R156.reuse.ROW, R146.COL, R88 ;  /* 0x000000929c587237 */ /* 0x040fea0000445c58 */
[----:B------:R-:W-:Y:S02]  /*20f0*/  SEL R199, R199, RZ, P0 ;  /* 0x000000ffc7c77207 */ /* 0x000fe40000000000 */
[----:B------:R-:W-:Y:S01]  /*2100*/  ISETP.GT.AND P0, PT, R203, -0x1, PT ;  /* 0xffffffffcb00780c */ /* 0x000fe20003f04270 */
[C---:B------:R-:W-:Y:S04]  /*2110*/  IMMA.16832.S8.S8.SAT R92, R156.reuse.ROW, R148.COL, R92 ;  /* 0x000000949c5c7237 */ /* 0x040fe80000445c5c */
[----:B------:R-:W-:Y:S01]  /*2120*/  IMAD.MOV.U32 R203, RZ, RZ, R207 ;  /* 0x000000ffffcb7224 */ /* 0x000fe200078e00cf */
[----:B------:R-:W-:Y:S02]  /*2130*/  IADD3.X R209, R209, c[0x0][0x1c4], RZ, P1, !PT ;  /* 0x00007100d1d17a10 */ /* 0x000fe40000ffe4ff */
[----:B------:R-:W-:Y:S01]  /*2140*/  IADD3 R2, R212, 0x80, RZ ;  /* 0x00000080d4027810 */ /* 0x000fe20007ffe0ff */
[-C--:B------:R-:W-:Y:S08]  /*2150*/  IMMA.16832.S8.S8.SAT R96, R156.ROW, R150.reuse.COL, R96 ;  /* 0x000000969c607237 */ /* 0x080ff00000445c60 */
[C---:B------:R-:W-:Y:S08]  /*2160*/  IMMA.16832.S8.S8.SAT R100, R160.reuse.ROW, R150.COL, R100 ;  /* 0x00000096a0647237 */ /* 0x040ff00000445c64 */
[C---:B------:R-:W-:Y:S08]  /*2170*/  IMMA.16832.S8.S8.SAT R104, R160.reuse.ROW, R148.COL, R104 ;  /* 0x00000094a0687237 */ /* 0x040ff00000445c68 */
[C---:B------:R-:W-:Y:S08]  /*2180*/  IMMA.16832.S8.S8.SAT R108, R160.reuse.ROW, R146.COL, R108 ;  /* 0x00000092a06c7237 */ /* 0x040ff00000445c6c */
[C---:B------:R-:W-:Y:S08]  /*2190*/  IMMA.16832.S8.S8.SAT R112, R160.reuse.ROW, R144.COL, R112 ;  /* 0x00000090a0707237 */ /* 0x040ff00000445c70 */
[C---:B------:R-:W-:Y:S08]  /*21a0*/  IMMA.16832.S8.S8.SAT R116, R160.reuse.ROW, R142.COL, R116 ;  /* 0x0000008ea0747237 */ /* 0x040ff00000445c74 */
[C---:B------:R-:W-:Y:S08]  /*21b0*/  IMMA.16832.S8.S8.SAT R120, R160.reuse.ROW, R140.COL, R120 ;  /* 0x0000008ca0787237 */ /* 0x040ff00000445c78 */
[C---:B------:R-:W-:Y:S08]  /*21c0*/  IMMA.16832.S8.S8.SAT R124, R160.reuse.ROW, R138.COL, R124 ;  /* 0x0000008aa07c7237 */ /* 0x040ff00000445c7c */
[----:B------:R-:W-:-:S08]  /*21d0*/  IMMA.16832.S8.S8.SAT R128, R160.ROW, R136.COL, R128 ;  /* 0x00000088a0807237 */ /* 0x000fd00000445c80 */
[C---:B-1----:R-:W-:Y:S08]  /*21e0*/  IMMA.16832.S8.S8.SAT R4, R164.reuse.ROW, R168.COL, R4 ;  /* 0x000000a8a4047237 */ /* 0x042ff00000445c04 */
[C---:B------:R-:W-:Y:S08]  /*21f0*/  IMMA.16832.S8.S8.SAT R8, R164.reuse.ROW, R170.COL, R8 ;  /* 0x000000aaa4087237 */ /* 0x040ff00000445c08 */
[C---:B------:R-:W-:Y:S08]  /*2200*/  IMMA.16832.S8.S8.SAT R12, R164.reuse.ROW, R172.COL, R12 ;  /* 0x000000aca40c7237 */ /* 0x040ff00000445c0c */
[C---:B------:R-:W-:Y:S08]  /*2210*/  IMMA.16832.S8.S8.SAT R16, R164.reuse.ROW, R174.COL, R16 ;  /* 0x000000aea4107237 */ /* 0x040ff00000445c10 */
[C---:B------:R-:W-:Y:S08]  /*2220*/  IMMA.16832.S8.S8.SAT R20, R164.reuse.ROW, R176.COL, R20 ;  /* 0x000000b0a4147237 */ /* 0x040ff00000445c14 */
[C---:B------:R-:W-:Y:S08]  /*2230*/  IMMA.16832.S8.S8.SAT R24, R164.reuse.ROW, R178.COL, R24 ;  /* 0x000000b2a4187237 */ /* 0x040ff00000445c18 */
[C---:B------:R-:W-:Y:S08]  /*2240*/  IMMA.16832.S8.S8.SAT R28, R164.reuse.ROW, R180.COL, R28 ;  /* 0x000000b4a41c7237 */ /* 0x040ff00000445c1c */
        /* <DEDUP_REMOVED lines=8> */
[-C--:B------:R-:W-:Y:S01]  /*22d0*/  IMMA.16832.S8.S8.SAT R64, R184.ROW, R168.reuse.COL, R64 ;  /* 0x000000a8b8407237 */ /* 0x080fe20000445c40 */
[----:B------:R1:W3:Y:S07]  /*22e0*/  LDSM.16.M88.4 R132, [R211] ;  /* 0x00000000d384783b */ /* 0x0002ee0000000200 */
[C---:B--2---:R-:W-:Y:S01]  /*22f0*/  IMMA.16832.S8.S8.SAT R68, R188.reuse.ROW, R168.COL, R68 ;  /* 0x000000a8bc447237 */ /* 0x044fe20000445c44 */
[----:B------:R1:W3:Y:S07]  /*2300*/  LDSM.16.M88.4 R152, [R211+0xc00] ;  /* 0x000c0000d398783b */ /* 0x0002ee0000000200 */
[C---:B------:R-:W-:Y:S01]  /*2310*/  IMMA.16832.S8.S8.SAT R72, R188.reuse.ROW, R170.COL, R72 ;  /* 0x000000aabc487237 */ /* 0x040fe20000445c48 */
[----:B------:R1:W3:Y:S07]  /*2320*/  LDSM.16.M88.4 R156, [R211+0x1800] ;  /* 0x00180000d39c783b */ /* 0x0002ee0000000200 */
[C---:B------:R-:W-:Y:S01]  /*2330*/  IMMA.16832.S8.S8.SAT R76, R188.reuse.ROW, R172.COL, R76 ;  /* 0x000000acbc4c7237 */ /* 0x040fe20000445c4c */
[----:B------:R1:W3:Y:S07]  /*2340*/  LDSM.16.M88.4 R160, [R211+0x2400] ;  /* 0x00240000d3a0783b */ /* 0x0002ee0000000200 */
[C---:B------:R-:W-:Y:S01]  /*2350*/  IMMA.16832.S8.S8.SAT R80, R188.reuse.ROW, R174.COL, R80 ;  /* 0x000000aebc507237 */ /* 0x040fe20000445c50 */
[----:B------:R1:W3:Y:S07]  /*2360*/  LDSM.16.M88.4 R136, [R210] ;  /* 0x00000000d288783b */ /* 0x0002ee0000000200 */
[C---:B------:R-:W-:Y:S01]  /*2370*/  IMMA.16832.S8.S8.SAT R84, R188.reuse.ROW, R176.COL, R84 ;  /* 0x000000b0bc547237 */ /* 0x040fe20000445c54 */
[----:B------:R1:W3:Y:S07]  /*2380*/  LDSM.16.M88.4 R140, [R210+0xc00] ;  /* 0x000c0000d28c783b */ /* 0x0002ee0000000200 */
[C---:B------:R-:W-:Y:S01]  /*2390*/  IMMA.16832.S8.S8.SAT R88, R188.reuse.ROW, R178.COL, R88 ;  /* 0x000000b2bc587237 */ /* 0x040fe20000445c58 */
[----:B------:R1:W3:Y:S07]  /*23a0*/  LDSM.16.M88.4 R144, [R210+0x1800] ;  /* 0x00180000d290783b */ /* 0x0002ee0000000200 */
[C---:B------:R-:W-:Y:S01]  /*23b0*/  IMMA.16832.S8.S8.SAT R92, R188.reuse.ROW, R180.COL, R92 ;  /* 0x000000b4bc5c7237 */ /* 0x040fe20000445c5c */
[----:B------:R1:W3:Y:S07]  /*23c0*/  LDSM.16.M88.4 R148, [R210+0x2400] ;  /* 0x00240000d294783b */ /* 0x0002ee0000000200 */
        /* <DEDUP_REMOVED lines=8> */
[----:B------:R-:W-:Y:S01]  /*2450*/  IMMA.16832.S8.S8.SAT R128, R192.ROW, R168.COL, R128 ;  /* 0x000000a8c0807237 */ /* 0x000fe20000445c80 */
[----:B------:R-:W-:-:S10]  /*2460*/  @P0 BRA `(.L_x_368) ;  /* 0xfffff68000000947 */ /* 0x000fd4000383ffff */
[----:B------:R2:W4:Y:S08]  /*2470*/  I2F R0, R112 ;  /* 0x0000007000007306 */ /* 0x0005300000201400 */
[----:B------:R2:W1:Y:S08]  /*2480*/  I2F R2, R113 ;  /* 0x0000007100027306 */ /* 0x0004700000201400 */
[----:B------:R-:W3:Y:S08]  /*2490*/  I2F R114, R114 ;  /* 0x0000007200727306 */ /* 0x000ef00000201400 */
[----:B------:R-:W1:Y:S08]  /*24a0*/  I2F R115, R115 ;  /* 0x0000007300737306 */ /* 0x000e700000201400 */
        /* <DEDUP_REMOVED lines=76> */
[----:B------:R2:W1:Y:S08]  /*2970*/  I2F R112, R20 ;  /* 0x0000001400707306 */ /* 0x0004700000201400 */
[----:B------:R2:W1:Y:S08]  /*2980*/  I2F R113, R21 ;  /* 0x0000001500717306 */ /* 0x0004700000201400 */
        /* <DEDUP_REMOVED lines=45> */
[----:B------:R-:W1:Y:S02]  /*2c60*/  I2F R99, R99 ;  /* 0x0000006300637306 */ /* 0x000e640000201400 */
.L_x_367:
[----:B-1234-:R-:W1:Y:S01]  /*2c70*/  S2R R134, SR_TID.X ;  /* 0x0000000000867919 */ /* 0x01ee620000002100 */
[----:B------:R-:W2:Y:S01]  /*2c80*/  S2UR UR8, SR_CTAID.Y ;  /* 0x00000000000879c3 */ /* 0x000ea20000002600 */
[----:B------:R-:W-:Y:S01]  /*2c90*/  ULDC UR4, c[0x0][0x178] ;  /* 0x00005e0000047ab9 */ /* 0x000fe20000000800 */
[----:B------:R-:W-:Y:S01]  /*2ca0*/  ISETP.NE.U32.AND P1, PT, RZ, c[0x0][0x240], PT ;  /* 0x00009000ff007a0c */ /* 0x000fe20003f25070 */
[----:B------:R-:W3:Y:S01]  /*2cb0*/  S2R R132, SR_CTAID.X ;  /* 0x0000000000847919 */ /* 0x000ee20000002500 */
[----:B------:R-:W-:-:S02]  /*2cc0*/  UMOV UR5, 0xffffffff ;  /* 0xffffffff00057882 */ /* 0x000fc40000000000 */
[----:B------:R-:W-:Y:S01]  /*2cd0*/  USHF.L.U32 UR5, UR5, UR4, URZ ;  /* 0x0000000405057299 */ /* 0x000fe2000800063f */
[----:B------:R-:W0:Y:S01]  /*2ce0*/  LDGDEPBAR ;  /* 0x00000000000079af */ /* 0x000e220000000000 */
[----:B------:R-:W-:-:S03]  /*2cf0*/  ISETP.NE.AND.EX P1, PT, RZ, c[0x0][0x244], PT, P1 ;  /* 0x00009100ff007a0c */ /* 0x000fc60003f25310 */
[----:B------:R-:W0:Y:S01]  /*2d00*/  LDGDEPBAR ;  /* 0x00000000000079af */ /* 0x000e220000000000 */
[----:B-1----:R-:W-:Y:S01]  /*2d10*/  SHF.R.S32.HI R3, RZ, 0x1f, R134 ;  /* 0x0000001fff037819 */ /* 0x002fe20000011486 */
[----:B--2---:R-:W-:-:S03]  /*2d20*/  USHF.L.U32 UR8, UR8, UR4, URZ ;  /* 0x0000000408087299 */ /* 0x004fc6000800063f */
[----:B------:R-:W-:-:S04]  /*2d30*/  LEA.HI R36, R3, R134, RZ, 0x5 ;  /* 0x0000008603247211 */ /* 0x000fc800078f28ff */
[----:B------:R-:W-:Y:S02]  /*2d40*/  SHF.R.S32.HI R37, RZ, 0x5, R36 ;  /* 0x00000005ff257819 */ /* 0x000fe40000011424 */
[C---:B------:R-:W-:Y:S02]  /*2d50*/  LOP3.LUT R21, R36.reuse, 0xffffffe0, RZ, 0xc0, !PT ;  /* 0xffffffe024157812 */ /* 0x040fe400078ec0ff */
[----:B------:R-:W-:Y:S01]  /*2d60*/  LEA.HI R20, R36, R37, RZ, 0x1 ;  /* 0x0000002524147211 */ /* 0x000fe200078f08ff */
[----:B------:R-:W-:-:S04]  /*2d70*/  DEPBAR.LE SB0, 0x0 ;  /* 0x000080000000791a */ /* 0x000fc80000000000 */
[----:B------:R-:W-:Y:S01]  /*2d80*/  LOP3.LUT R20, R20, 0xfffffffe, RZ, 0xc0, !PT ;  /* 0xfffffffe14147812 */ /* 0x000fe200078ec0ff */
[----:B------:R-:W-:Y:S01]  /*2d90*/  IMAD.IADD R21, R134, 0x1, -R21 ;  /* 0x0000000186157824 */ /* 0x000fe200078e0a15 */
[----:B------:R-:W-:Y:S02]  /*2da0*/  LEA.HI R36, R3, R134, RZ, 0x6 ;  /* 0x0000008603247211 */ /* 0x000fe400078f30ff */
[----:B---3--:R-:W-:Y:S01]  /*2db0*/  LOP3.LUT R3, R132, UR5, RZ, 0x30, !PT ;  /* 0x0000000584037c12 */ /* 0x008fe2000f8e30ff */
[----:B------:R-:W-:Y:S01]  /*2dc0*/  IMAD.IADD R20, R37, 0x1, -R20 ;  /* 0x0000000125147824 */ /* 0x000fe200078e0a14 */
[----:B------:R-:W-:Y:S01]  /*2dd0*/  SHF.R.S32.HI R36, RZ, 0x6, R36 ;  /* 0x00000006ff247819 */ /* 0x000fe20000011424 */
[----:B------:R-:W-:Y:S01]  /*2de0*/  ULDC.64 UR4, c[0x0][0x160] ;  /* 0x0000580000047ab9 */ /* 0x000fe20000000a00 */
[----:B------:R-:W-:Y:S01]  /*2df0*/  IADD3 R3, R3, UR8, RZ ;  /* 0x0000000803037c10 */ /* 0x000fe2000fffe0ff */
[----:B------:R-:W-:Y:S01]  /*2e00*/  IMAD R20, R20, 0x100, R21 ;  /* 0x0000010014147824 */ /* 0x000fe200078e0215 */
[----:B------:R-:W-:Y:S01]  /*2e10*/  SHF.R.S32.HI R21, RZ, c[0x0][0x178], R132 ;  /* 0x00005e00ff157a19 */ /* 0x000fe20000011484 */
[----:B------:R-:W-:-:S02]  /*2e20*/  USHF.R.S32.HI UR8, URZ, 0x1f, UR5 ;  /* 0x0000001f3f087899 */ /* 0x000fc40008011405 */
[----:B------:R-:W-:Y:S01]  /*2e30*/  IMAD R3, R3, 0x2, R36 ;  /* 0x0000000203037824 */ /* 0x000fe200078e0224 */
[----:B------:R-:W-:Y:S01]  /*2e40*/  USHF.L.U32 UR4, UR4, 0x5, URZ ;  /* 0x0000000504047899 */ /* 0x000fe2000800063f */
[----:B------:R-:W-:Y:S01]  /*2e50*/  IMAD R20, R21, 0x200, R20 ;  /* 0x0000020015147824 */ /* 0x000fe200078e0214 */
[----:B------:R-:W-:Y:S01]  /*2e60*/  ULEA.HI UR5, UR8, UR5, URZ, 0x5 ;  /* 0x0000000508057291 */ /* 0x000fe2000f8f283f */
[----:B------:R-:W-:Y:S02]  /*2e70*/  IMAD.SHL.U32 R3, R3, 0x2, RZ ;  /* 0x0000000203037824 */ /* 0x000fe400078e00ff */
[----:B------:R-:W-:Y:S01]  /*2e80*/  IMAD.SHL.U32 R36, R20, 0x8, RZ ;  /* 0x0000000814247824 */ /* 0x000fe200078e00ff */
[----:B------:R-:W-:Y:S02]  /*2e90*/  USHF.R.S32.HI UR5, URZ, 0x5, UR5 ;  /* 0x000000053f057899 */ /* 0x000fe40008011405 */
[----:B------:R-:W-:Y:S02]  /*2ea0*/  SHF.R.S32.HI R138, RZ, 0x1f, R3 ;  /* 0x0000001fff8a7819 */ /* 0x000fe40000011403 */
[----:B------:R-:W-:-:S02]  /*2eb0*/  SHF.R.S32.HI R21, RZ, 0x1f, R36 ;  /* 0x0000001fff157819 */ /* 0x000fc40000011424 */
[----:B------:R-:W-:Y:S01]  /*2ec0*/  LOP3.LUT R144, R36, 0xfffffff8, RZ, 0xc0, !PT ;  /* 0xfffffff824907812 */ /* 0x000fe200078ec0ff */
[----:B------:R-:W-:Y:S01]  /*2ed0*/  IMAD R20, R138, c[0x0][0x1e0], RZ ;  /* 0x000078008a147a24 */ /* 0x000fe200078e02ff */
[----:B------:R-:W-:Y:S01]  /*2ee0*/  LOP3.LUT R145, R21, 0x1fffffff, RZ, 0xc0, !PT ;  /* 0x1fffffff15917812 */ /* 0x000fe200078ec0ff */
[----:B------:R-:W-:Y:S01]  /*2ef0*/  BAR.SYNC.DEFER_BLOCKING 0x0 ;  /* 0x0000000000007b1d */ /* 0x000fe20000010000 */
[----:B------:R-:W-:Y:S01]  /*2f00*/  ISETP.GE.AND P0, PT, R36, UR4, PT ;  /* 0x0000000424007c0c */ /* 0x000fe2000bf06270 */
[C---:B------:R-:W-:Y:S02]  /*2f10*/  IMAD R21, R3.reuse, c[0x0][0x1e4], R20 ;  /* 0x0000790003157a24 */ /* 0x040fe400078e0214 */
[C---:B------:R-:W-:Y:S01]  /*2f20*/  IMAD.WIDE.U32 R134, R3.reuse, c[0x0][0x1e0], R144 ;  /* 0x0000780003867a25 */ /* 0x040fe200078e0090 */
[----:B------:R-:W-:Y:S02]  /*2f30*/  ISETP.LT.AND P2, PT, R3, UR5, !P0 ;  /* 0x0000000503007c0c */ /* 0x000fe4000c741270 */
[----:B------:R-:W-:Y:S01]  /*2f40*/  P2R R133, PR, RZ, 0x1 ;  /* 0x00000001ff857803 */ /* 0x000fe20000000000 */
[----:B------:R-:W-:Y:S01]  /*2f50*/  IMAD.IADD R132, R135, 0x1, R21 ;  /* 0x0000000187847824 */ /* 0x000fe200078e0215 */
[----:B------:R-:W-:Y:S01]  /*2f60*/  IADD3 R136, P0, R134, c[0x0][0x1f8], RZ ;  /* 0x00007e0086887a10 */ /* 0x000fe20007f1e0ff */
[----:B------:R-:W-:-:S03]  /*2f70*/  CS2R R20, SRZ ;  /* 0x0000000000147805 */ /* 0x000fc6000001ff00 */
[----:B------:R-:W-:Y:S01]  /*2f80*/  IADD3.X R137, R132, c[0x0][0x1fc], RZ, P0, !PT ;  /* 0x00007f0084897a10 */ /* 0x000fe200007fe4ff */
[----:B------:R-:W-:Y:S02]  /*2f90*/  @P1 IMAD.MOV.U32 R142, RZ, RZ, c[0x0][0x240] ;  /* 0x00009000ff8e1624 */ /* 0x000fe400078e00ff */
[----:B------:R-:W-:Y:S02]  /*2fa0*/  @P1 IMAD.MOV.U32 R143, RZ, RZ, c[0x0][0x244] ;  /* 0x00009100ff8f1624 */ /* 0x000fe400078e00ff */
[----:B------:R1:W2:Y:S04]  /*2fb0*/  @P2 LDG.E.LTC128B.64 R20, [R136.64] ;  /* 0x0000000688142981 */ /* 0x0002a8000c1e1b20 */
[----:B------:R3:W4:Y:S01]  /*2fc0*/  @P1 LDG.E R37, [R142.64] ;  /* 0x000000068e251981 */ /* 0x000722000c1e1900 */
[----:B-1----:R-:W-:-:S04]  /*2fd0*/  IADD3 R136, P0, R136, c[0x0][0x1e8], RZ ;  /* 0x00007a0088887a10 */ /* 0x002fc80007f1e0ff */
[----:B------:R-:W-:Y:S02]  /*2fe0*/  IADD3.X R137, R137, c[0x0][0x1ec], RZ, P0, !PT ;  /* 0x00007b0089897a10 */ /* 0x000fe400007fe4ff */
[C-C-:B--2---:R-:W-:Y:S02]  /*2ff0*/  PRMT R135, R20.reuse, 0xaaa2, R20.reuse ;  /* 0x0000aaa214877816 */ /* 0x144fe40000000014 */
[--C-:B------:R-:W-:Y:S02]  /*3000*/  PRMT R140, R20, 0xbbb3, R20.reuse ;  /* 0x0000bbb3148c7816 */ /* 0x100fe40000000014 */
[----:B------:R-:W-:Y:S01]  /*3010*/  IADD3 R135, R135, 0x4b400000, RZ ;  /* 0x4b40000087877810 */ /* 0x000fe20007ffe0ff */
[----:B------:R-:W-:Y:S01]  /*3020*/  @!P1 IMAD.MOV.U32 R37, RZ, RZ, c[0x0][0x230] ;  /* 0x00008c00ff259624 */ /* 0x000fe200078e00ff */
[----:B------:R-:W-:Y:S02]  /*3030*/  IADD3 R140, R140, 0x4b400000, RZ ;  /* 0x4b4000008c8c7810 */ /* 0x000fe40007ffe0ff */
[--C-:B------:R-:W-:Y:S01]  /*3040*/  PRMT R139, R21, 0xbbb3, R21.reuse ;  /* 0x0000bbb3158b7816 */ /* 0x100fe20000000015 */
[----:B------:R-:W-:Y:S01]  /*3050*/  FADD R135, R135, -12582912 ;  /* 0xcb40000087877421 */ /* 0x000fe20000000000 */
[----:B---3--:R-:W-:Y:S01]  /*3060*/  PRMT R142, R21, 0x8880, R21 ;  /* 0x00008880158e7816 */ /* 0x008fe20000000015 */
[----:B------:R-:W-:Y:S01]  /*3070*/  FADD R140, R140, -12582912 ;  /* 0xcb4000008c8c7421 */ /* 0x000fe20000000000 */
[----:B------:R-:W-:Y:S01]  /*3080*/  IADD3 R139, R139, 0x4b400000, RZ ;  /* 0x4b4000008b8b7810 */ /* 0x000fe20007ffe0ff */
[C---:B----4-:R-:W-:Y:S01]  /*3090*/  FFMA R135, R37.reuse, R8, R135 ;  /* 0x0000000825877223 */ /* 0x050fe20000000087 */
[C---:B------:R-:W-:Y:S01]  /*30a0*/  PRMT R8, R20.reuse, 0x8880, R20 ;  /* 0x0000888014087816 */ /* 0x040fe20000000014 */
[----:B------:R-:W-:Y:S01]  /*30b0*/  FFMA R141, R37, R9, R140 ;  /* 0x00000009258d7223 */ /* 0x000fe2000000008c */
[----:B------:R-:W-:-:S02]  /*30c0*/  PRMT R140, R20, 0x9991, R20 ;  /* 0x00009991148c7816 */ /* 0x000fc40000000014 */
[----:B------:R-:W-:Y:S02]  /*30d0*/  IADD3 R8, R8, 0x4b400000, RZ ;  /* 0x4b40000008087810 */ /* 0x000fe40007ffe0ff */
[----:B------:R-:W-:Y:S02]  /*30e0*/  IADD3 R140, R140, 0x4b400000, RZ ;  /* 0x4b4000008c8c7810 */ /* 0x000fe40007ffe0ff */
[----:B------:R-:W-:Y:S01]  /*30f0*/  IADD3 R142, R142, 0x4b400000, RZ ;  /* 0x4b4000008e8e7810 */ /* 0x000fe20007ffe0ff */
[----:B------:R-:W-:Y:S01]  /*3100*/  FADD R9, R8, -12582912 ;  /* 0xcb40000008097421 */ /* 0x000fe20000000000 */
[----:B------:R-:W-:Y:S01]  /*3110*/  PRMT R8, R21, 0xaaa2, R21 ;  /* 0x0000aaa215087816 */ /* 0x000fe20000000015 */
[----:B------:R-:W-:Y:S01]  /*3120*/  FADD R140, R140, -12582912 ;  /* 0xcb4000008c8c7421 */ /* 0x000fe20000000000 */
[----:B------:R-:W-:Y:S01]  /*3130*/  FMNMX.NAN R135, R135, c[0x0][0x238], !PT ;  /* 0x00008e0087877a09 */ /* 0x000fe20007820000 */
[C---:B------:R-:W-:Y:S01]  /*3140*/  FFMA R9, R37.reuse, R4, R9 ;  /* 0x0000000425097223 */ /* 0x040fe20000000009 */
[----:B------:R-:W-:Y:S01]  /*3150*/  IADD3 R8, R8, 0x4b400000, RZ ;  /* 0x4b40000008087810 */ /* 0x000fe20007ffe0ff */
[----:B------:R-:W-:Y:S01]  /*3160*/  FFMA R140, R37, R5, R140 ;  /* 0x00000005258c7223 */ /* 0x000fe2000000008c */
[----:B------:R-:W-:Y:S01]  /*3170*/  FMNMX.NAN R141, R141, c[0x0][0x238], !PT ;  /* 0x00008e008d8d7a09 */ /* 0x000fe20007820000 */
[----:B------:R-:W-:Y:S01]  /*3180*/  FADD R142, R142, -12582912 ;  /* 0xcb4000008e8e7421 */ /* 0x000fe20000000000 */
[----:B------:R-:W-:Y:S01]  /*3190*/  FMNMX.NAN R9, R9, c[0x0][0x238], !PT ;  /* 0x00008e0009097a09 */ /* 0x000fe20007820000 */
[----:B------:R-:W-:Y:S01]  /*31a0*/  FADD R8, R8, -12582912 ;  /* 0xcb40000008087421 */ /* 0x000fe20000000000 */
[----:B------:R-:W-:Y:S01]  /*31b0*/  FMNMX.NAN R140, R140, c[0x0][0x238], !PT ;  /* 0x00008e008c8c7a09 */ /* 0x000fe20007820000 */
[C---:B------:R-:W-:Y:S01]  /*31c0*/  FFMA R12, R37.reuse, R12, R142 ;  /* 0x0000000c250c7223 */ /* 0x040fe2000000008e */
[----:B------:R1:W-:Y:S01]  /*31d0*/  F2I.NTZ R5, R9 ;  /* 0x0000000900057305 */ /* 0x0003e20000203100 */
[----:B------:R-:W-:-:S02]  /*31e0*/  FFMA R8, R37, R16, R8 ;  /* 0x0000001025087223 */ /* 0x000fc40000000008 */
[----:B------:R-:W-:Y:S01]  /*31f0*/  FADD R16, R139, -12582912 ;  /* 0xcb4000008b107421 */ /* 0x000fe20000000000 */
[----:B------:R-:W-:Y:S02]  /*3200*/  PRMT R139, R21, 0x9991, R21 ;  /* 0x00009991158b7816 */ /* 0x000fe40000000015 */
[----:B------:R-:W-:Y:S01]  /*3210*/  FMNMX.NAN R8, R8, c[0x0][0x238], !PT ;  /* 0x00008e0008087a09 */ /* 0x000fe20007820000 */
[----:B------:R-:W-:Y:S01]  /*3220*/  FFMA R16, R37, R17, R16 ;  /* 0x0000001125107223 */ /* 0x000fe20000000010 */
[----:B------:R-:W-:Y:S04]  /*3230*/  F2I.NTZ R135, R135 ;  /* 0x0000008700877305 */ /* 0x000fe80000203100 */
[----:B------:R-:W-:Y:S02]  /*3240*/  FMNMX.NAN R142, R16, c[0x0][0x238], !PT ;  /* 0x00008e00108e7a09 */ /* 0x000fe40007820000 */
[----:B-1----:R-:W-:-:S02]  /*3250*/  IADD3 R9, R139, 0x4b400000, RZ ;  /* 0x4b4000008b097810 */ /* 0x002fc40007ffe0ff */
[----:B------:R1:W2:Y:S03]  /*3260*/  F2I.NTZ R4, R141 ;  /* 0x0000008d00047305 */ /* 0x0002a60000203100 */
[----:B------:R-:W-:Y:S01]  /*3270*/  FADD R16, R9, -12582912 ;  /* 0xcb40000009107421 */ /* 0x000fe20000000000 */
[----:B------:R-:W-:-:S03]  /*3280*/  IADD3 R9, R36, 0x100, RZ ;  /* 0x0000010024097810 */ /* 0x000fc60007ffe0ff */
[----:B------:R-:W-:Y:S01]  /*3290*/  FFMA R16, R37, R13, R16 ;  /* 0x0000000d25107223 */ /* 0x000fe20000000010 */
[----:B------:R-:W-:Y:S01]  /*32a0*/  FMNMX.NAN R13, R12, c[0x0][0x238], !PT ;  /* 0x00008e000c0d7a09 */ /* 0x000fe20007820000 */
[----:B------:R3:W-:Y:S01]  /*32b0*/  F2I.NTZ R139, R8 ;  /* 0x00000008008b7305 */ /* 0x0007e20000203100 */
[----:B------:R-:W-:Y:S01]  /*32c0*/  IMAD R12, R138, c[0x0][0x208], RZ ;  /* 0x000082008a0c7a24 */ /* 0x000fe200078e02ff */
[----:B------:R-:W-:Y:S02]  /*32d0*/  ISETP.GE.AND P6, PT, R9, UR4, PT ;  /* 0x0000000409007c0c */ /* 0x000fe4000bfc6270 */
[----:B------:R-:W-:Y:S01]  /*32e0*/  FMNMX.NAN R143, R16, c[0x0][0x238], !PT ;  /* 0x00008e00108f7a09 */ /* 0x000fe20007820000 */
[C---:B------:R-:W-:Y:S01]  /*32f0*/  IMAD.WIDE.U32 R16, R3.reuse, c[0x0][0x208], R144 ;  /* 0x0000820003107a25 */ /* 0x040fe200078e0090 */
[C---:B------:R-:W-:Y:S02]  /*3300*/  ISETP.LT.AND P3, PT, R3.reuse, UR5, !P6 ;  /* 0x0000000503007c0c */ /* 0x040fe4000f761270 */
[----:B------:R-:W4:Y:S01]  /*3310*/  F2I.NTZ R142, R142 ;  /* 0x0000008e008e7305 */ /* 0x000f220000203100 */
[----:B-1----:R-:W-:Y:S01]  /*3320*/  IMAD R141, R3, c[0x0][0x20c], R12 ;  /* 0x00008300038d7a24 */ /* 0x002fe200078e020c */
[----:B--2---:R-:W-:-:S02]  /*3330*/  I2IP.S8.S32.SAT R4, R4, R135, RZ ;  /* 0x0000008704047239 */ /* 0x004fc400000010ff */
[----:B------:R-:W-:Y:S01]  /*3340*/  IADD3 R144, P1, R16, c[0x0][0x220], RZ ;  /* 0x0000880010907a10 */ /* 0x000fe20007f3e0ff */
[----:B------:R-:W-:-:S03]  /*3350*/  IMAD.IADD R12, R17, 0x1, R141 ;  /* 0x00000001110c7824 */ /* 0x000fc600078e028d */
[----:B------:R-:W1:Y:S01]  /*3360*/  F2I.NTZ R140, R140 ;  /* 0x0000008c008c7305 */ /* 0x000e620000203100 */
[----:B---3--:R-:W-:Y:S02]  /*3370*/  P2R R8, PR, RZ, 0x40 ;  /* 0x00000040ff087803 */ /* 0x008fe40000000000 */
[----:B------:R-:W-:Y:S02]  /*3380*/  IADD3.X R145, R12, c[0x0][0x224], RZ, P1, !PT ;  /* 0x000089000c917a10 */ /* 0x000fe40000ffe4ff */
[----:B------:R-:W-:-:S03]  /*3390*/  ISETP.NE.AND P6, PT, R133, RZ, PT ;  /* 0x000000ff8500720c */ /* 0x000fc60003fc5270 */
[----:B------:R-:W-:Y:S01]  /*33a0*/  F2I.NTZ R13, R13 ;  /* 0x0000000d000d7305 */ /* 0x000fe20000203100 */
[----:B----4-:R-:W-:Y:S02]  /*33b0*/  I2IP.S8.S32.SAT R139, R142, R139, RZ ;  /* 0x0000008b8e8b7239 */ /* 0x010fe400000010ff */
[----:B------:R-:W-:-:S05]  /*33c0*/  P2R R9, PR, RZ, 0x40 ;  /* 0x00000040ff097803 */ /* 0x000fca0000000000 */
[----:B------:R-:W2:Y:S01]  /*33d0*/  F2I.NTZ R138, R143 ;  /* 0x0000008f008a7305 */ /* 0x000ea20000203100 */
[----:B-1----:R-:W-:Y:S02]  /*33e0*/  I2IP.S8.S32.SAT R4, R140, R5, R4 ;  /* 0x000000058c047239 */ /* 0x002fe40000001004 */
[----:B--2---:R-:W-:-:S05]  /*33f0*/  I2IP.S8.S32.SAT R5, R138, R13, R139 ;  /* 0x0000000d8a057239 */ /* 0x004fca000000108b */
[----:B------:R1:W-:Y:S04]  /*3400*/  @P2 STG.E.64 [R144.64], R4 ;  /* 0x0000000490002986 */ /* 0x0003e8000c101b06 */
[----:B------:R-:W2:Y:S02]  /*3410*/  @P3 LDG.E.LTC128B.64 R20, [R136.64] ;  /* 0x0000000688143981 */ /* 0x000ea4000c1e1b20 */
[C-C-:B--2---:R-:W-:Y:S02]  /*3420*/  PRMT R17, R20.reuse, 0xaaa2, R20.reuse ;  /* 0x0000aaa214117816 */ /* 0x144fe40000000014 */
[----:B------:R-:W-:Y:S02]  /*3430*/  PRMT R133, R20, 0xbbb3, R20 ;  /* 0x0000bbb314857816 */ /* 0x000fe40000000014 */
[----:B------:R-:W-:-:S02]  /*3440*/  IADD3 R17, R17, 0x4b400000, RZ ;  /* 0x4b40000011117810 */ /* 0x000fc40007ffe0ff */
[----:B------:R-:W-:Y:S02]  /*3450*/  IADD3 R133, R133, 0x4b400000, RZ ;  /* 0x4b40000085857810 */ /* 0x000fe40007ffe0ff */
[----:B------:R-:W-:Y:S01]  /*3460*/  PRMT R13, R20, 0x8880, R20 ;  /* 0x00008880140d7816 */ /* 0x000fe20000000014 */
[----:B------:R-:W-:-:S03]  /*3470*/  FADD R17, R17, -12582912 ;  /* 0xcb40000011117421 */ /* 0x000fc60000000000 */
[----:B------:R-:W-:Y:S01]  /*3480*/  IADD3 R13, R13, 0x4b400000, RZ ;  /* 0x4b4000000d0d7810 */ /* 0x000fe20007ffe0ff */
[----:B------:R-:W-:Y:S02]  /*3490*/  FFMA R17, R37, R10, R17 ;  /* 0x0000000a25117223 */ /* 0x000fe40000000011 */
[----:B------:R-:W-:-:S03]  /*34a0*/  FADD R10, R133, -12582912 ;  /* 0xcb400000850a7421 */ /* 0x000fc60000000000 */
[----:B------:R-:W-:Y:S01]  /*34b0*/  FMNMX.NAN R17, R17, c[0x0][0x238], !PT ;  /* 0x00008e0011117a09 */ /* 0x000fe20007820000 */
[----:B-1----:R-:W-:Y:S01]  /*34c0*/  FFMA R5, R37, R11, R10 ;  /* 0x0000000b25057223 */ /* 0x002fe2000000000a */
[----:B------:R-:W-:Y:S01]  /*34d0*/  PRMT R10, R20, 0x9991, R20 ;  /* 0x00009991140a7816 */ /* 0x000fe20000000014 */
[----:B------:R-:W-:Y:S01]  /*34e0*/  FADD R11, R13, -12582912 ;  /* 0xcb4000000d0b7421 */ /* 0x000fe20000000000 */
[----:B------:R-:W-:Y:S01]  /*34f0*/  PRMT R13, R21, 0xbbb3, R21 ;  /* 0x0000bbb3150d7816 */ /* 0x000fe20000000015 */
[----:B------:R-:W-:Y:S01]  /*3500*/  F2I.NTZ R4, R17 ;  /* 0x0000001100047305 */ /* 0x000fe20000203100 */
[----:B------:R-:W-:Y:S01]  /*3510*/  IADD3 R10, R10, 0x4b400000, RZ ;  /* 0x4b4000000a0a7810 */ /* 0x000fe20007ffe0ff */
[----:B------:R-:W-:Y:S01]  /*3520*/  FFMA R6, R37, R6, R11 ;  /* 0x0000000625067223 */ /* 0x000fe2000000000b */
[----:B------:R-:W-:Y:S02]  /*3530*/  PRMT R11, R21, 0xaaa2, R21 ;  /* 0x0000aaa2150b7816 */ /* 0x000fe40000000015 */
[----:B------:R-:W-:Y:S01]  /*3540*/  IADD3 R13, R13, 0x4b400000, RZ ;  /* 0x4b4000000d0d7810 */ /* 0x000fe20007ffe0ff */
[----:B------:R-:W-:Y:S01]  /*3550*/  FADD R10, R10, -12582912 ;  /* 0xcb4000000a0a7421 */ /* 0x000fe20000000000 */
[----:B------:R-:W-:-:S02]  /*3560*/  IADD3 R11, R11, 0x4b400000, RZ ;  /* 0x4b4000000b0b7810 */ /* 0x000fc40007ffe0ff */
[----:B------:R-:W-:Y:S01]  /*3570*/  FMNMX.NAN R5, R5, c[0x0][0x238], !PT ;  /* 0x00008e0005057a09 */ /* 0x000fe20007820000 */
[----:B------:R-:W-:Y:S01]  /*3580*/  FFMA R7, R37, R7, R10 ;  /* 0x0000000725077223 */ /* 0x000fe2000000000a */
[----:B------:R-:W-:Y:S01]  /*3590*/  PRMT R10, R21, 0x8880, R21 ;  /* 0x00008880150a7816 */ /* 0x000fe20000000015 */
[----:B------:R-:W-:Y:S01]  /*35a0*/  FADD R11, R11, -12582912 ;  /* 0xcb4000000b0b7421 */ /* 0x000fe20000000000 */
[----:B------:R-:W-:Y:S02]  /*35b0*/  FMNMX.NAN R6, R6, c[0x0][0x238], !PT ;  /* 0x00008e0006067a09 */ /* 0x000fe40007820000 */
[----:B------:R-:W-:Y:S01]  /*35c0*/  IADD3 R10, R10, 0x4b400000, RZ ;  /* 0x4b4000000a0a7810 */ /* 0x000fe20007ffe0ff */
[----:B------:R-:W-:Y:S01]  /*35d0*/  FFMA R11, R37, R18, R11 ;  /* 0x00000012250b7223 */ /* 0x000fe2000000000b */
[----:B------:R-:W1:Y:S01]  /*35e0*/  F2I.NTZ R5, R5 ;  /* 0x0000000500057305 */ /* 0x000e620000203100 */
[----:B------:R-:W-:Y:S01]  /*35f0*/  FADD R18, R13, -12582912 ;  /* 0xcb4000000d127421 */ /* 0x000fe20000000000 */
[----:B------:R-:W-:Y:S01]  /*3600*/  PRMT R13, R21, 0x9991, R21 ;  /* 0x00009991150d7816 */ /* 0x000fe20000000015 */
[----:B------:R-:W-:Y:S01]  /*3610*/  FADD R10, R10, -12582912 ;  /* 0xcb4000000a0a7421 */ /* 0x000fe20000000000 */
[----:B------:R-:W-:Y:S01]  /*3620*/  FMNMX.NAN R11, R11, c[0x0][0x238], !PT ;  /* 0x00008e000b0b7a09 */ /* 0x000fe20007820000 */
[----:B------:R-:W-:Y:S01]  /*3630*/  FFMA R18, R37, R19, R18 ;  /* 0x0000001325127223 */ /* 0x000fe20000000012 */
[----:B------:R-:W-:Y:S01]  /*3640*/  IADD3 R13, R13, 0x4b400000, RZ ;  /* 0x4b4000000d0d7810 */ /* 0x000fe20007ffe0ff */
[----:B------:R-:W-:Y:S01]  /*3650*/  FFMA R10, R37, R14, R10 ;  /* 0x0000000e250a7223 */ /* 0x000fe2000000000a */
[----:B------:R-:W-:Y:S01]  /*3660*/  FMNMX.NAN R7, R7, c[0x0][0x238], !PT ;  /* 0x00008e0007077a09 */ /* 0x000fe20007820000 */
[----:B------:R-:W-:Y:S01]  /*3670*/  F2I.NTZ R6, R6 ;  /* 0x0000000600067305 */ /* 0x000fe20000203100 */
[----:B------:R-:W-:Y:S01]  /*3680*/  FMNMX.NAN R18, R18, c[0x0][0x238], !PT ;  /* 0x00008e0012127a09 */ /* 0x000fe20007820000 */
[----:B------:R-:W-:Y:S01]  /*3690*/  FADD R14, R13, -12582912 ;  /* 0xcb4000000d0e7421 */ /* 0x000fe20000000000 */
[----:B------:R-:W-:-:S03]  /*36a0*/  FMNMX.NAN R13, R10, c[0x0][0x238], !PT ;  /* 0x00008e000a0d7a09 */ /* 0x000fc60007820000 */
[----:B------:R-:W-:Y:S01]  /*36b0*/  FFMA R14, R37, R15, R14 ;  /* 0x0000000f250e7223 */ /* 0x000fe2000000000e */
[----:B-1----:R-:W-:Y:S01]  /*36c0*/  I2IP.S8.S32.SAT R4, R5, R4, RZ ;  /* 0x0000000405047239 */ /* 0x002fe200000010ff */
[----:B------:R-:W-:Y:S03]  /*36d0*/  F2I.NTZ R11, R11 ;  /* 0x0000000b000b7305 */ /* 0x000fe60000203100 */
[----:B------:R-:W-:Y:S02]  /*36e0*/  FMNMX.NAN R10, R14, c[0x0][0x238], !PT ;  /* 0x00008e000e0a7a09 */ /* 0x000fe40007820000 */
[----:B------:R-:W-:-:S03]  /*36f0*/  IADD3 R14, R36, 0x200, RZ ;  /* 0x00000200240e7810 */ /* 0x000fc60007ffe0ff */
[----:B------:R-:W1:Y:S01]  /*3700*/  F2I.NTZ R18, R18 ;  /* 0x0000001200127305 */ /* 0x000e620000203100 */
[----:B------:R-:W-:Y:S02]  /*3710*/  ISETP.GE.AND P5, PT, R14, UR4, PT ;  /* 0x000000040e007c0c */ /* 0x000fe4000bfa6270 */
[----:B------:R-:W-:Y:S02]  /*3720*/  IADD3 R14, P0, R136, c[0x0][0x1e8], RZ ;  /* 0x00007a00880e7a10 */ /* 0x000fe40007f1e0ff */
[----:B------:R-:W-:Y:S02]  /*3730*/  ISETP.LT.AND P2, PT, R3, UR5, !P5 ;  /* 0x0000000503007c0c */ /* 0x000fe4000ef41270 */
[----:B------:R-:W-:Y:S01]  /*3740*/  IADD3.X R15, R137, c[0x0][0x1ec], RZ, P0, !PT ;  /* 0x00007b00890f7a10 */ /* 0x000fe200007fe4ff */
[----:B------:R-:W2:Y:S08]  /*3750*/  F2I.NTZ R7, R7 ;  /* 0x0000000700077305 */ /* 0x000eb00000203100 */
[----:B------:R-:W-:Y:S01]  /*3760*/  F2I.NTZ R13, R13 ;  /* 0x0000000d000d7305 */ /* 0x000fe20000203100 */
[----:B-1----:R-:W-:-:S02]  /*3770*/  I2IP.S8.S32.SAT R5, R18, R11, RZ ;  /* 0x0000000b12057239 */ /* 0x002fc400000010ff */
[----:B------:R-:W-:-:S04]  /*3780*/  IADD3 R18, P1, R144, c[0x0][0x210], RZ ;  /* 0x0000840090127a10 */ /* 0x000fc80007f3e0ff */
[----:B------:R-:W-:Y:S01]  /*3790*/  IADD3.X R19, R145, c[0x0][0x214], RZ, P1, !PT ;  /* 0x0000850091137a10 */ /* 0x000fe20000ffe4ff */
[----:B------:R-:W1:Y:S01]  /*37a0*/  F2I.NTZ R10, R10 ;  /* 0x0000000a000a7305 */ /* 0x000e620000203100 */
[----:B--2---:R-:W-:Y:S02]  /*37b0*/  I2IP.S8.S32.SAT R4, R7, R6, R4 ;  /* 0x0000000607047239 */ /* 0x004fe40000001004 */
[----:B-1----:R-:W-:-:S05]  /*37c0*/  I2IP.S8.S32.SAT R5, R10, R13, R5 ;  /* 0x0000000d0a057239 */ /* 0x002fca0000001005 */
[----:B------:R1:W-:Y:S04]  /*37d0*/  @P3 STG.E.64 [R18.64], R4 ;  /* 0x0000000412003986 */ /* 0x0003e8000c101b06 */
[----:B------:R2:W3:Y:S01]  /*37e0*/  @P2 LDG.E.LTC128B.64 R20, [R14.64] ;  /* 0x000000060e142981 */ /* 0x0004e2000c1e1b20 */
[----:B-1----:R-:W-:-:S04]  /*37f0*/  IADD3 R18, P0, R18, c[0x0][0x210], RZ ;  /* 0x0000840012127a10 */ /* 0x002fc80007f1e0ff */
[----:B------:R-:W-:Y:S02]  /*3800*/  IADD3.X R19, R19, c[0x0][0x214], RZ, P0, !PT ;  /* 0x0000850013137a10 */ /* 0x000fe400007fe4ff */
[----:B--2---:R-:W-:-:S04]  /*3810*/  IADD3 R14, P0, R14, c[0x0][0x1e8], RZ ;  /* 0x00007a000e0e7a10 */ /* 0x004fc80007f1e0ff */
[----:B------:R-:W-:Y:S02]  /*3820*/  IADD3.X R15, R15, c[0x0][0x1ec], RZ, P0, !PT ;  /* 0x00007b000f0f7a10 */ /* 0x000fe400007fe4ff */
[C-C-:B---3--:R-:W-:Y:S02]  /*3830*/  PRMT R6, R20.reuse, 0xbbb3, R20.reuse ;  /* 0x0000bbb314067816 */ /* 0x148fe40000000014 */
[--C-:B------:R-:W-:Y:S02]  /*3840*/  PRMT R11, R20, 0xaaa2, R20.reuse ;  /* 0x0000aaa2140b7816 */ /* 0x100fe40000000014 */
[----:B------:R-:W-:Y:S02]  /*3850*/  IADD3 R6, R6, 0x4b400000, RZ ;  /* 0x4b40000006067810 */ /* 0x000fe40007ffe0ff */
[----:B------:R-:W-:Y:S02]  /*3860*/  IADD3 R11, R11, 0x4b400000, RZ ;  /* 0x4b4000000b0b7810 */ /* 0x000fe40007ffe0ff */
[----:B------:R-:W-:Y:S01]  /*3870*/  PRMT R7, R20, 0x8880, R20 ;  /* 0x0000888014077816 */ /* 0x000fe20000000014 */
[----:B------:R-:W-:Y:S01]  /*3880*/  FADD R6, R6, -12582912 ;  /* 0xcb40000006067421 */ /* 0x000fe20000000000 */
[----:B------:R-:W-:Y:S01]  /*3890*/  PRMT R10, R21, 0xbbb3, R21 ;  /* 0x0000bbb3150a7816 */ /* 0x000fe20000000015 */
[----:B------:R-:W-:Y:S01]  /*38a0*/  FADD R11, R11, -12582912 ;  /* 0xcb4000000b0b7421 */ /* 0x000fe20000000000 */
[----:B------:R-:W-:Y:S01]  /*38b0*/  IADD3 R7, R7, 0x4b400000, RZ ;  /* 0x4b40000007077810 */ /* 0x000fe20007ffe0ff */
[C---:B------:R-:W-:Y:S01]  /*38c0*/  FFMA R5, R37.reuse, R61, R6 ;  /* 0x0000003d25057223 */ /* 0x040fe20000000006 */
[----:B------:R-:W-:Y:S01]  /*38d0*/  PRMT R6, R20, 0x9991, R20 ;  /* 0x0000999114067816 */ /* 0x000fe20000000014 */
[----:B------:R-:W-:Y:S01]  /*38e0*/  FFMA R11, R37, R60, R11 ;  /* 0x0000003c250b7223 */ /* 0x000fe2000000000b */
[----:B------:R-:W-:Y:S01]  /*38f0*/  IADD3 R10, R10, 0x4b400000, RZ ;  /* 0x4b4000000a0a7810 */ /* 0x000fe20007ffe0ff */
[----:B------:R-:W-:Y:S01]  /*3900*/  FADD R7, R7, -12582912 ;  /* 0xcb40000007077421 */ /* 0x000fe20000000000 */
[----:B------:R-:W-:-:S02]  /*3910*/  IADD3 R6, R6, 0x4b400000, RZ ;  /* 0x4b40000006067810 */ /* 0x000fc40007ffe0ff */
[----:B------:R-:W-:Y:S01]  /*3920*/  FMNMX.NAN R11, R11, c[0x0][0x238], !PT ;  /* 0x00008e000b0b7a09 */ /* 0x000fe20007820000 */
[----:B------:R-:W-:Y:S01]  /*3930*/  FFMA R64, R37, R64, R7 ;  /* 0x0000004025407223 */ /* 0x000fe20000000007 */
[C-C-:B------:R-:W-:Y:S01]  /*3940*/  PRMT R7, R21.reuse, 0xaaa2, R21.reuse ;  /* 0x0000aaa215077816 */ /* 0x140fe20000000015 */
[----:B------:R-:W-:Y:S01]  /*3950*/  FADD R6, R6, -12582912 ;  /* 0xcb40000006067421 */ /* 0x000fe20000000000 */
[----:B------:R1:W-:Y:S01]  /*3960*/  F2I.NTZ R4, R11 ;  /* 0x0000000b00047305 */ /* 0x0003e20000203100 */
[----:B------:R-:W-:Y:S01]  /*3970*/  PRMT R17, R21, 0x9991, R21 ;  /* 0x0000999115117816 */ /* 0x000fe20000000015 */
[----:B------:R-:W-:Y:S01]  /*3980*/  FADD R10, R10, -12582912 ;  /* 0xcb4000000a0a7421 */ /* 0x000fe20000000000 */
[----:B------:R-:W-:Y:S01]  /*3990*/  IADD3 R7, R7, 0x4b400000, RZ ;  /* 0x4b40000007077810 */ /* 0x000fe20007ffe0ff */
[----:B------:R-:W-:Y:S01]  /*39a0*/  FFMA R6, R37, R65, R6 ;  /* 0x0000004125067223 */ /* 0x000fe20000000006 */
[----:B------:R-:W-:Y:S01]  /*39b0*/  IADD3 R17, R17, 0x4b400000, RZ ;  /* 0x4b40000011117810 */ /* 0x000fe20007ffe0ff */
[----:B------:R-:W-:Y:S01]  /*39c0*/  FFMA R10, R37, R53, R10 ;  /* 0x00000035250a7223 */ /* 0x000fe2000000000a */
[----:B------:R-:W-:Y:S01]  /*39d0*/  FMNMX.NAN R5, R5, c[0x0][0x238], !PT ;  /* 0x00008e0005057a09 */ /* 0x000fe20007820000 */
[----:B------:R-:W-:Y:S01]  /*39e0*/  FADD R7, R7, -12582912 ;  /* 0xcb40000007077421 */ /* 0x000fe20000000000 */
[----:B------:R-:W-:-:S02]  /*39f0*/  FMNMX.NAN R6, R6, c[0x0][0x238], !PT ;  /* 0x00008e0006067a09 */ /* 0x000fc40007820000 */
[----:B------:R-:W-:Y:S01]  /*3a00*/  FMNMX.NAN R10, R10, c[0x0][0x238], !PT ;  /* 0x00008e000a0a7a09 */ /* 0x000fe20007820000 */
[----:B------:R-:W-:Y:S01]  /*3a10*/  FFMA R7, R37, R52, R7 ;  /* 0x0000003425077223 */ /* 0x000fe20000000007 */
[----:B------:R2:W-:Y:S01]  /*3a20*/  F2I.NTZ R13, R6 ;  /* 0x00000006000d7305 */ /* 0x0005e20000203100 */
[----:B------:R-:W-:Y:S01]  /*3a30*/  FADD R52, R17, -12582912 ;  /* 0xcb40000011347421 */ /* 0x000fe20000000000 */
[----:B------:R-:W-:Y:S02]  /*3a40*/  FMNMX.NAN R64, R64, c[0x0][0x238], !PT ;  /* 0x00008e0040407a09 */ /* 0x000fe40007820000 */
[----:B-1----:R-:W-:Y:S02]  /*3a50*/  PRMT R11, R21, 0x8880, R21 ;  /* 0x00008880150b7816 */ /* 0x002fe40000000015 */
[----:B------:R-:W-:Y:S02]  /*3a60*/  FMNMX.NAN R7, R7, c[0x0][0x238], !PT ;  /* 0x00008e0007077a09 */ /* 0x000fe40007820000 */
[----:B------:R-:W-:Y:S01]  /*3a70*/  IADD3 R11, R11, 0x4b400000, RZ ;  /* 0x4b4000000b0b7810 */ /* 0x000fe20007ffe0ff */
[----:B------:R-:W1:Y:S01]  /*3a80*/  F2I.NTZ R5, R5 ;  /* 0x0000000500057305 */ /* 0x000e620000203100 */
[----:B------:R-:W-:-:S03]  /*3a90*/  IADD3 R17, R36, 0x300, RZ ;  /* 0x0000030024117810 */ /* 0x000fc60007ffe0ff */
[----:B------:R-:W-:Y:S01]  /*3aa0*/  FADD R11, R11, -12582912 ;  /* 0xcb4000000b0b7421 */ /* 0x000fe20000000000 */
[----:B------:R-:W-:Y:S01]  /*3ab0*/  ISETP.GE.AND P4, PT, R17, UR4, PT ;  /* 0x0000000411007c0c */ /* 0x000fe2000bf86270 */
[C---:B--2---:R-:W-:Y:S02]  /*3ac0*/  FFMA R6, R37.reuse, R57, R52 ;  /* 0x0000003925067223 */ /* 0x044fe40000000034 */
[----:B------:R-:W-:Y:S01]  /*3ad0*/  F2I.NTZ R7, R7 ;  /* 0x0000000700077305 */ /* 0x000fe20000203100 */
[----:B------:R-:W-:Y:S01]  /*3ae0*/  FFMA R11, R37, R56, R11 ;  /* 0x00000038250b7223 */ /* 0x000fe2000000000b */
[----:B------:R-:W-:Y:S02]  /*3af0*/  ISETP.LT.AND P1, PT, R3, UR5, !P4 ;  /* 0x0000000503007c0c */ /* 0x000fe4000e721270 */
[----:B------:R-:W-:Y:S02]  /*3b00*/  FMNMX.NAN R6, R6, c[0x0][0x238], !PT ;  /* 0x00008e0006067a09 */ /* 0x000fe40007820000 */
[----:B------:R-:W-:-:S02]  /*3b10*/  FMNMX.NAN R11, R11, c[0x0][0x238], !PT ;  /* 0x00008e000b0b7a09 */ /* 0x000fc40007820000 */
[----:B------:R-:W2:Y:S01]  /*3b20*/  F2I.NTZ R10, R10 ;  /* 0x0000000a000a7305 */ /* 0x000ea20000203100 */
[----:B-1----:R-:W-:-:S07]  /*3b30*/  I2IP.S8.S32.SAT R4, R5, R4, RZ ;  /* 0x0000000405047239 */ /* 0x002fce00000010ff */
[----:B------:R-:W1:Y:S08]  /*3b40*/  F2I.NTZ R64, R64 ;  /* 0x0000004000407305 */ /* 0x000e700000203100 */
[----:B------:R-:W-:Y:S01]  /*3b50*/  F2I.NTZ R11, R11 ;  /* 0x0000000b000b7305 */ /* 0x000fe20000203100 */
[----:B--2---:R-:W-:-:S07]  /*3b60*/  I2IP.S8.S32.SAT R5, R10, R7, RZ ;  /* 0x000000070a057239 */ /* 0x004fce00000010ff */
[----:B------:R-:W2:Y:S01]  /*3b70*/  F2I.NTZ R6, R6 ;  /* 0x0000000600067305 */ /* 0x000ea20000203100 */
[----:B-1----:R-:W-:Y:S02]  /*3b80*/  I2IP.S8.S32.SAT R4, R13, R64, R4 ;  /* 0x000000400d047239 */ /* 0x002fe40000001004 */
[----:B--2---:R-:W-:-:S05]  /*3b90*/  I2IP.S8.S32.SAT R5, R6, R11, R5 ;  /* 0x0000000b06057239 */ /* 0x004fca0000001005 */
[----:B------:R1:W-:Y:S04]  /*3ba0*/  @P2 STG.E.64 [R18.64], R4 ;  /* 0x0000000412002986 */ /* 0x0003e8000c101b06 */
[----:B------:R-:W2:Y:S01]  /*3bb0*/  @P1 LDG.E.LTC128B.64 R20, [R14.64] ;  /* 0x000000060e141981 */ /* 0x000ea2000c1e1b20 */
[----:B-1----:R-:W-:-:S04]  /*3bc0*/  IADD3 R18, P0, R18, c[0x0][0x210], RZ ;  /* 0x0000840012127a10 */ /* 0x002fc80007f1e0ff */
[----:B------:R-:W-:Y:S02]  /*3bd0*/  IADD3.X R19, R19, c[0x0][0x214], RZ, P0, !PT ;  /* 0x0000850013137a10 */ /* 0x000fe400007fe4ff */
[C-C-:B--2---:R-:W-:Y:S02]  /*3be0*/  PRMT R11, R20.reuse, 0xaaa2, R20.reuse ;  /* 0x0000aaa2140b7816 */ /* 0x144fe40000000014 */
[C-C-:B------:R-:W-:Y:S02]  /*3bf0*/  PRMT R6, R20.reuse, 0xbbb3, R20.reuse ;  /* 0x0000bbb314067816 */ /* 0x140fe40000000014 */
[----:B------:R-:W-:Y:S02]  /*3c00*/  IADD3 R11, R11, 0x4b400000, RZ ;  /* 0x4b4000000b0b7810 */ /* 0x000fe40007ffe0ff */
[----:B------:R-:W-:Y:S02]  /*3c10*/  PRMT R7, R20, 0x8880, R20 ;  /* 0x0000888014077816 */ /* 0x000fe40000000014 */
[----:B------:R-:W-:Y:S01]  /*3c20*/  IADD3 R6, R6, 0x4b400000, RZ ;  /* 0x4b40000006067810 */ /* 0x000fe20007ffe0ff */
[----:B------:R-:W-:Y:S01]  /*3c30*/  FADD R11, R11, -12582912 ;  /* 0xcb4000000b0b7421 */ /* 0x000fe20000000000 */
[----:B------:R-:W-:-:S02]  /*3c40*/  IADD3 R7, R7, 0x4b400000, RZ ;  /* 0x4b40000007077810 */ /* 0x000fc40007ffe0ff */
[----:B------:R-:W-:Y:S01]  /*3c50*/  PRMT R10, R21, 0xbbb3, R21 ;  /* 0x0000bbb3150a7816 */ /* 0x000fe20000000015 */
[----:B------:R-:W-:Y:S01]  /*3c60*/  FFMA R11, R37, R62, R11 ;  /* 0x0000003e250b7223 */ /* 0x000fe2000000000b */
[----:B------:R-:W-:Y:S01]  /*3c70*/  PRMT R17, R21, 0x9991, R21 ;  /* 0x0000999115117816 */ /* 0x000fe20000000015 */
[----:B------:R-:W-:Y:S01]  /*3c80*/  FADD R6, R6, -12582912 ;  /* 0xcb40000006067421 */ /* 0x000fe20000000000 */
[----:B------:R-:W-:Y:S01]  /*3c90*/  IADD3 R10, R10, 0x4b400000, RZ ;  /* 0x4b4000000a0a7810 */ /* 0x000fe20007ffe0ff */
[----:B------:R-:W-:Y:S01]  /*3ca0*/  FADD R7, R7, -12582912 ;  /* 0xcb40000007077421 */ /* 0x000fe20000000000 */
[----:B------:R-:W-:Y:S01]  /*3cb0*/  FMNMX.NAN R11, R11, c[0x0][0x238], !PT ;  /* 0x00008e000b0b7a09 */ /* 0x000fe20007820000 */
[C---:B------:R-:W-:Y:S01]  /*3cc0*/  FFMA R5, R37.reuse, R63, R6 ;  /* 0x0000003f25057223 */ /* 0x040fe20000000006 */
[----:B------:R-:W-:Y:S01]  /*3cd0*/  PRMT R6, R20, 0x9991, R20 ;  /* 0x0000999114067816 */ /* 0x000fe20000000014 */
[----:B------:R-:W-:Y:S01]  /*3ce0*/  FFMA R66, R37, R66, R7 ;  /* 0x0000004225427223 */ /* 0x000fe20000000007 */
[----:B------:R-:W-:Y:S01]  /*3cf0*/  PRMT R7, R21, 0xaaa2, R21 ;  /* 0x0000aaa215077816 */ /* 0x000fe20000000015 */
[----:B------:R1:W-:Y:S01]  /*3d00*/  F2I.NTZ R4, R11 ;  /* 0x0000000b00047305 */ /* 0x0003e20000203100 */
[----:B------:R-:W-:Y:S01]  /*3d10*/  IADD3 R6, R6, 0x4b400000, RZ ;  /* 0x4b40000006067810 */ /* 0x000fe20007ffe0ff */
[----:B------:R-:W-:Y:S01]  /*3d20*/  FADD R10, R10, -12582912 ;  /* 0xcb4000000a0a7421 */ /* 0x000fe20000000000 */
[----:B------:R-:W-:-:S02]  /*3d30*/  IADD3 R7, R7, 0x4b400000, RZ ;  /* 0x4b40000007077810 */ /* 0x000fc40007ffe0ff */
[----:B------:R-:W-:Y:S01]  /*3d40*/  IADD3 R17, R17, 0x4b400000, RZ ;  /* 0x4b40000011117810 */ /* 0x000fe20007ffe0ff */
[----:B------:R-:W-:Y:S01]  /*3d50*/  FADD R6, R6, -12582912 ;  /* 0xcb40000006067421 */ /* 0x000fe20000000000 */
[----:B------:R-:W-:Y:S01]  /*3d60*/  FMNMX.NAN R5, R5, c[0x0][0x238], !PT ;  /* 0x00008e0005057a09 */ /* 0x000fe20007820000 */
[----:B------:R-:W-:Y:S01]  /*3d70*/  FADD R7, R7, -12582912 ;  /* 0xcb40000007077421 */ /* 0x000fe20000000000 */
[----:B------:R-:W-:Y:S01]  /*3d80*/  FMNMX.NAN R66, R66, c[0x0][0x238], !PT ;  /* 0x00008e0042427a09 */ /* 0x000fe20007820000 */
[C---:B------:R-:W-:Y:S02]  /*3d90*/  FFMA R6, R37.reuse, R67, R6 ;  /* 0x0000004325067223 */ /* 0x040fe40000000006 */
[C---:B------:R-:W-:Y:S01]  /*3da0*/  FFMA R7, R37.reuse, R54, R7 ;  /* 0x0000003625077223 */ /* 0x040fe20000000007 */
[----:B------:R-:W2:Y:S01]  /*3db0*/  F2I.NTZ R5, R5 ;  /* 0x0000000500057305 */ /* 0x000ea20000203100 */
[----:B------:R-:W-:Y:S01]  /*3dc0*/  FFMA R10, R37, R55, R10 ;  /* 0x00000037250a7223 */ /* 0x000fe2000000000a */
[----:B------:R-:W-:Y:S01]  /*3dd0*/  FMNMX.NAN R6, R6, c[0x0][0x238], !PT ;  /* 0x00008e0006067a09 */ /* 0x000fe20007820000 */
[----:B------:R-:W-:Y:S01]  /*3de0*/  FADD R52, R17, -12582912 ;  /* 0xcb40000011347421 */ /* 0x000fe20000000000 */
[----:B-1----:R-:W-:-:S02]  /*3df0*/  PRMT R11, R21, 0x8880, R21 ;  /* 0x00008880150b7816 */ /* 0x002fc40000000015 */
[----:B------:R-:W-:Y:S01]  /*3e00*/  FMNMX.NAN R7, R7, c[0x0][0x238], !PT ;  /* 0x00008e0007077a09 */ /* 0x000fe20007820000 */
[----:B------:R-:W-:Y:S01]  /*3e10*/  FFMA R52, R37, R59, R52 ;  /* 0x0000003b25347223 */ /* 0x000fe20000000034 */
[----:B------:R-:W-:Y:S01]  /*3e20*/  IADD3 R11, R11, 0x4b400000, RZ ;  /* 0x4b4000000b0b7810 */ /* 0x000fe20007ffe0ff */
[----:B------:R1:W-:Y:S01]  /*3e30*/  F2I.NTZ R13, R6 ;  /* 0x00000006000d7305 */ /* 0x0003e20000203100 */
[----:B------:R-:W-:Y:S02]  /*3e40*/  FMNMX.NAN R10, R10, c[0x0][0x238], !PT ;  /* 0x00008e000a0a7a09 */ /* 0x000fe40007820000 */
[----:B------:R-:W-:Y:S01]  /*3e50*/  IADD3 R17, R36, 0x400, RZ ;  /* 0x0000040024117810 */ /* 0x000fe20007ffe0ff */
[----:B------:R-:W-:Y:S01]  /*3e60*/  FADD R11, R11, -12582912 ;  /* 0xcb4000000b0b7421 */ /* 0x000fe20000000000 */
[----:B--2---:R-:W-:-:S03]  /*3e70*/  I2IP.S8.S32.SAT R4, R5, R4, RZ ;  /* 0x0000000405047239 */ /* 0x004fc600000010ff */
[----:B------:R-:W-:Y:S01]  /*3e80*/  FFMA R11, R37, R58, R11 ;  /* 0x0000003a250b7223 */ /* 0x000fe2000000000b */
[----:B------:R-:W-:Y:S01]  /*3e90*/  F2I.NTZ R7, R7 ;  /* 0x0000000700077305 */ /* 0x000fe20000203100 */
[----:B------:R-:W-:-:S03]  /*3ea0*/  ISETP.GE.AND P3, PT, R17, UR4, PT ;  /* 0x0000000411007c0c */ /* 0x000fc6000bf66270 */
[----:B------:R-:W-:Y:S02]  /*3eb0*/  FMNMX.NAN R11, R11, c[0x0][0x238], !PT ;  /* 0x00008e000b0b7a09 */ /* 0x000fe40007820000 */
[----:B------:R-:W-:Y:S02]  /*3ec0*/  ISETP.LT.AND P0, PT, R3, UR5, !P3 ;  /* 0x0000000503007c0c */ /* 0x000fe4000df01270 */
[----:B-1----:R-:W-:Y:S01]  /*3ed0*/  FMNMX.NAN R6, R52, c[0x0][0x238], !PT ;  /* 0x00008e0034067a09 */ /* 0x002fe20007820000 */
[----:B------:R-:W1:Y:S08]  /*3ee0*/  F2I.NTZ R10, R10 ;  /* 0x0000000a000a7305 */ /* 0x000e700000203100 */
[----:B------:R-:W2:Y:S08]  /*3ef0*/  F2I.NTZ R66, R66 ;  /* 0x0000004200427305 */ /* 0x000eb00000203100 */
[----:B------:R-:W-:Y:S01]  /*3f00*/  F2I.NTZ R11, R11 ;  /* 0x0000000b000b7305 */ /* 0x000fe20000203100 */
[----:B-1----:R-:W-:-:S07]  /*3f10*/  I2IP.S8.S32.SAT R5, R10, R7, RZ ;  /* 0x000000070a057239 */ /* 0x002fce00000010ff */
[----:B------:R-:W1:Y:S01]  /*3f20*/  F2I.NTZ R6, R6 ;  /* 0x0000000600067305 */ /* 0x000e620000203100 */
[----:B--2---:R-:W-:Y:S02]  /*3f30*/  I2IP.S8.S32.SAT R4, R13, R66, R4 ;  /* 0x000000420d047239 */ /* 0x004fe40000001004 */
[----:B-1----:R-:W-:-:S05]  /*3f40*/  I2IP.S8.S32.SAT R5, R6, R11, R5 ;  /* 0x0000000b06057239 */ /* 0x002fca0000001005 */
[----:B------:R1:W-:Y:S01]  /*3f50*/  @P1 STG.E.64 [R18.64], R4 ;  /* 0x0000000412001986 */ /* 0x0003e2000c101b06 */
[----:B------:R-:W-:-:S04]  /*3f60*/  IADD3 R6, P1, R14, c[0x0][0x1e8], RZ ;  /* 0x00007a000e067a10 */ /* 0x000fc80007f3e0ff */
[----:B------:R-:W-:-:S05]  /*3f70*/  IADD3.X R7, R15, c[0x0][0x1ec], RZ, P1, !PT ;  /* 0x00007b000f077a10 */ /* 0x000fca0000ffe4ff */
[----:B------:R2:W3:Y:S01]  /*3f80*/  @P0 LDG.E.LTC128B.64 R20, [R6.64] ;  /* 0x0000000606140981 */ /* 0x0004e2000c1e1b20 */
[----:B------:R-:W-:-:S04]  /*3f90*/  IADD3 R134, P1, R134, c[0x0][0x1e8], RZ ;  /* 0x00007a0086867a10 */ /* 0x000fc80007f3e0ff */
[----:B------:R-:W-:Y:S02]  /*3fa0*/  IADD3.X R132, R132, c[0x0][0x1ec], RZ, P1, !PT ;  /* 0x00007b0084847a10 */ /* 0x000fe40000ffe4ff */
[----:B------:R-:W-:-:S04]  /*3fb0*/  IADD3 R16, P1, R16, c[0x0][0x210], RZ ;  /* 0x0000840010107a10 */ /* 0x000fc80007f3e0ff */
[----:B------:R-:W-:Y:S02]  /*3fc0*/  IADD3.X R12, R12, c[0x0][0x214], RZ, P1, !PT ;  /* 0x000085000c0c7a10 */ /* 0x000fe40000ffe4ff */
        /* <DEDUP_REMOVED lines=10> */
[--C-:B------:R-:W-:Y:S01]  /*4070*/  PRMT R13, R21, 0xaaa2, R21.reuse ;  /* 0x0000aaa2150d7816 */ /* 0x100fe20000000015 */
[----:B------:R-:W-:Y:S01]  /*4080*/  FADD R14, R14, -12582912 ;  /* 0xcb4000000e0e7421 */ /* 0x000fe20000000000 */
[----:B------:R-:W-:Y:S01]  /*4090*/  IADD3 R5, R5, 0x4b400000, RZ ;  /* 0x4b40000005057810 */ /* 0x000fe20007ffe0ff */
[C---:B------:R-:W-:Y:S01]  /*40a0*/  FFMA R4, R37.reuse, R72, R10 ;  /* 0x0000004825047223 */ /* 0x040fe2000000000a */
[----:B------:R-:W-:Y:S01]  /*40b0*/  PRMT R10, R20, 0x8880, R20 ;  /* 0x00008880140a7816 */ /* 0x000fe20000000014 */
[----:B------:R-:W-:Y:S01]  /*40c0*/  FFMA R11, R37, R73, R14 ;  /* 0x00000049250b7223 */ /* 0x000fe2000000000e */
[----:B------:R-:W-:Y:S01]  /*40d0*/  PRMT R15, R21, 0x8880, R21 ;  /* 0x00008880150f7816 */ /* 0x000fe20000000015 */
[----:B------:R-:W-:Y:S01]  /*40e0*/  FADD R14, R5, -12582912 ;  /* 0xcb400000050e7421 */ /* 0x000fe20000000000 */
[----:B------:R-:W-:-:S02]  /*40f0*/  IADD3 R10, R10, 0x4b400000, RZ ;  /* 0x4b4000000a0a7810 */ /* 0x000fc40007ffe0ff */
[----:B------:R-:W-:Y:S01]  /*4100*/  IADD3 R13, R13, 0x4b400000, RZ ;  /* 0x4b4000000d0d7810 */ /* 0x000fe20007ffe0ff */
[----:B------:R-:W-:Y:S01]  /*4110*/  FFMA R14, R37, R69, R14 ;  /* 0x00000045250e7223 */ /* 0x000fe2000000000e */
[--C-:B------:R-:W-:Y:S01]  /*4120*/  PRMT R52, R21, 0x9991, R21.reuse ;  /* 0x0000999115347816 */ /* 0x100fe20000000015 */
[----:B------:R-:W-:Y:S01]  /*4130*/  FADD R10, R10, -12582912 ;  /* 0xcb4000000a0a7421 */ /* 0x000fe20000000000 */
[----:B------:R-:W-:Y:S01]  /*4140*/  IADD3 R15, R15, 0x4b400000, RZ ;  /* 0x4b4000000f0f7810 */ /* 0x000fe20007ffe0ff */
[----:B------:R-:W-:Y:S01]  /*4150*/  FADD R13, R13, -12582912 ;  /* 0xcb4000000d0d7421 */ /* 0x000fe20000000000 */
[----:B------:R-:W-:Y:S01]  /*4160*/  FMNMX.NAN R17, R14, c[0x0][0x238], !PT ;  /* 0x00008e000e117a09 */ /* 0x000fe20007820000 */
[----:B------:R-:W-:Y:S01]  /*4170*/  FFMA R68, R37, R68, R10 ;  /* 0x0000004425447223 */ /* 0x000fe2000000000a */
[----:B------:R-:W-:Y:S01]  /*4180*/  PRMT R10, R21, 0xbbb3, R21 ;  /* 0x0000bbb3150a7816 */ /* 0x000fe20000000015 */
[----:B------:R-:W-:Y:S01]  /*4190*/  FADD R15, R15, -12582912 ;  /* 0xcb4000000f0f7421 */ /* 0x000fe20000000000 */
[----:B------:R-:W-:Y:S01]  /*41a0*/  IADD3 R52, R52, 0x4b400000, RZ ;  /* 0x4b40000034347810 */ /* 0x000fe20007ffe0ff */
        /* <DEDUP_REMOVED lines=9> */
[----:B------:R-:W-:Y:S01]  /*4240*/  FMNMX.NAN R5, R68, c[0x0][0x238], !PT ;  /* 0x00008e0044057a09 */ /* 0x000fe20007820000 */
[----:B------:R-:W-:Y:S01]  /*4250*/  FFMA R14, R37, R81, R14 ;  /* 0x00000051250e7223 */ /* 0x000fe2000000000e */
[----:B------:R-:W-:Y:S01]  /*4260*/  FMNMX.NAN R52, R15, c[0x0][0x238], !PT ;  /* 0x00008e000f347a09 */ /* 0x000fe20007820000 */
[----:B------:R-:W-:Y:S01]  /*4270*/  F2I.NTZ R4, R4 ;  /* 0x0000000400047305 */ /* 0x000fe20000203100 */
[----:B------:R-:W-:-:S02]  /*4280*/  FMNMX.NAN R15, R77, c[0x0][0x238], !PT ;  /* 0x00008e004d0f7a09 */ /* 0x000fc40007820000 */
[----:B------:R-:W-:-:S05]  /*4290*/  FMNMX.NAN R14, R14, c[0x0][0x238], !PT ;  /* 0x00008e000e0e7a09 */ /* 0x000fca0007820000 */
        /* <DEDUP_REMOVED lines=10> */
[----:B------:R-:W-:-:S04]  /*4340*/  IADD3 R10, R36, 0x500, RZ ;  /* 0x00000500240a7810 */ /* 0x000fc80007ffe0ff */
[----:B------:R-:W-:Y:S02]  /*4350*/  ISETP.GE.AND P2, PT, R10, UR4, PT ;  /* 0x000000040a007c0c */ /* 0x000fe4000bf46270 */
[----:B--2---:R-:W-:-:S05]  /*4360*/  I2IP.S8.S32.SAT R5, R15, R52, R13 ;  /* 0x000000340f057239 */ /* 0x004fca000000100d */
[----:B------:R1:W-:Y:S01]  /*4370*/  @P0 STG.E.64 [R18.64], R4 ;  /* 0x0000000412000986 */ /* 0x0003e2000c101b06 */
[----:B------:R-:W-:-:S04]  /*4380*/  IADD3 R14, P0, R18, c[0x0][0x210], RZ ;  /* 0x00008400120e7a10 */ /* 0x000fc80007f1e0ff */
[----:B------:R-:W-:Y:S02]  /*4390*/  IADD3.X R15, R19, c[0x0][0x214], RZ, P0, !PT ;  /* 0x00008500130f7a10 */ /* 0x000fe400007fe4ff */
[----:B------:R-:W-:-:S13]  /*43a0*/  ISETP.LT.AND P0, PT, R3, UR5, !P2 ;  /* 0x0000000503007c0c */ /* 0x000fda000d701270 */
[----:B------:R-:W2:Y:S02]  /*43b0*/  @P0 LDG.E.LTC128B.64 R20, [R6.64] ;  /* 0x0000000606140981 */ /* 0x000ea4000c1e1b20 */
[C-C-:B--2---:R-:W-:Y:S02]  /*43c0*/  PRMT R11, R20.reuse, 0xaaa2, R20.reuse ;  /* 0x0000aaa2140b7816 */ /* 0x144fe40000000014 */
[--C-:B------:R-:W-:Y:S02]  /*43d0*/  PRMT R10, R20, 0xbbb3, R20.reuse ;  /* 0x0000bbb3140a7816 */ /* 0x100fe40000000014 */
[----:B------:R-:W-:Y:S02]  /*43e0*/  IADD3 R11, R11, 0x4b400000, RZ ;  /* 0x4b4000000b0b7810 */ /* 0x000fe40007ffe0ff */
[----:B------:R-:W-:Y:S02]  /*43f0*/  IADD3 R10, R10, 0x4b400000, RZ ;  /* 0x4b4000000a0a7810 */ /* 0x000fe40007ffe0ff */
[--C-:B------:R-:W-:Y:S01]  /*4400*/  PRMT R13, R21, 0xbbb3, R21.reuse ;  /* 0x0000bbb3150d7816 */ /* 0x100fe20000000015 */
[----:B------:R-:W-:Y:S01]  /*4410*/  FADD R11, R11, -12582912 ;  /* 0xcb4000000b0b7421 */ /* 0x000fe20000000000 */
[----:B------:R-:W-:Y:S01]  /*4420*/  PRMT R17, R21, 0x8880, R21 ;  /* 0x0000888015117816 */ /* 0x000fe20000000015 */
[----:B------:R-:W-:Y:S01]  /*4430*/  FADD R10, R10, -12582912 ;  /* 0xcb4000000a0a7421 */ /* 0x000fe20000000000 */
[----:B------:R-:W-:Y:S01]  /*4440*/  IADD3 R13, R13, 0x4b400000, RZ ;  /* 0x4b4000000d0d7810 */ /* 0x000fe20007ffe0ff */
[C---:B-1----:R-:W-:Y:S01]  /*4450*/  FFMA R4, R37.reuse, R74, R11 ;  /* 0x0000004a25047223 */ /* 0x042fe2000000000b */
[C---:B------:R-:W-:Y:S01]  /*4460*/  PRMT R11, R20.reuse, 0x8880, R20 ;  /* 0x00008880140b7816 */ /* 0x040fe20000000014 */
[----:B------:R-:W-:Y:S01]  /*4470*/  FFMA R5, R37, R75, R10 ;  /* 0x0000004b25057223 */ /* 0x000fe2000000000a */
[----:B------:R-:W-:Y:S01]  /*4480*/  PRMT R10, R20, 0x9991, R20 ;  /* 0x00009991140a7816 */ /* 0x000fe20000000014 */
[----:B------:R-:W-:Y:S01]  /*4490*/  FADD R18, R13, -12582912 ;  /* 0xcb4000000d127421 */ /* 0x000fe20000000000 */
[----:B------:R-:W-:-:S02]  /*44a0*/  IADD3 R11, R11, 0x4b400000, RZ ;  /* 0x4b4000000b0b7810 */ /* 0x000fc40007ffe0ff */
[----:B------:R-:W-:Y:S01]  /*44b0*/  IADD3 R10, R10, 0x4b400000, RZ ;  /* 0x4b4000000a0a7810 */ /* 0x000fe20007ffe0ff */
[----:B------:R-:W-:Y:S01]  /*44c0*/  FFMA R18, R37, R83, R18 ;  /* 0x0000005325127223 */ /* 0x000fe20000000012 */
[----:B------:R-:W-:Y:S01]  /*44d0*/  PRMT R19, R21, 0x9991, R21 ;  /* 0x0000999115137816 */ /* 0x000fe20000000015 */
[----:B------:R-:W-:Y:S01]  /*44e0*/  FADD R11, R11, -12582912 ;  /* 0xcb4000000b0b7421 */ /* 0x000fe20000000000 */
[----:B------:R-:W-:Y:S01]  /*44f0*/  IADD3 R17, R17, 0x4b400000, RZ ;  /* 0x4b40000011117810 */ /* 0x000fe20007ffe0ff */
[----:B------:R-:W-:Y:S01]  /*4500*/  FADD R10, R10, -12582912 ;  /* 0xcb4000000a0a7421 */ /* 0x000fe20000000000 */
[----:B------:R-:W-:Y:S01]  /*4510*/  IADD3 R19, R19, 0x4b400000, RZ ;  /* 0x4b40000013137810 */ /* 0x000fe20007ffe0ff */
[----:B------:R-:W-:Y:S01]  /*4520*/  FFMA R70, R37, R70, R11 ;  /* 0x0000004625467223 */ /* 0x000fe2000000000b */
[----:B------:R-:W-:Y:S01]  /*4530*/  PRMT R11, R21, 0xaaa2, R21 ;  /* 0x0000aaa2150b7816 */ /* 0x000fe20000000015 */
[----:B------:R-:W-:Y:S01]  /*4540*/  FFMA R10, R37, R71, R10 ;  /* 0x00000047250a7223 */ /* 0x000fe2000000000a */
[----:B------:R-:W-:Y:S01]  /*4550*/  FMNMX.NAN R4, R4, c[0x0][0x238], !PT ;  /* 0x00008e0004047a09 */ /* 0x000fe20007820000 */
[----:B------:R-:W-:Y:S01]  /*4560*/  FADD R17, R17, -12582912 ;  /* 0xcb40000011117421 */ /* 0x000fe20000000000 */
[----:B------:R-:W-:Y:S01]  /*4570*/  IADD3 R11, R11, 0x4b400000, RZ ;  /* 0x4b4000000b0b7810 */ /* 0x000fe20007ffe0ff */
[----:B------:R-:W-:Y:S01]  /*4580*/  FADD R52, R19, -12582912 ;  /* 0xcb40000013347421 */ /* 0x000fe20000000000 */
[----:B------:R-:W-:Y:S01]  /*4590*/  FMNMX.NAN R5, R5, c[0x0][0x238], !PT ;  /* 0x00008e0005057a09 */ /* 0x000fe20007820000 */
[----:B------:R-:W-:Y:S01]  /*45a0*/  FFMA R17, R37, R78, R17 ;  /* 0x0000004e25117223 */ /* 0x000fe20000000011 */
[----:B------:R-:W-:Y:S01]  /*45b0*/  FMNMX.NAN R10, R10, c[0x0][0x238], !PT ;  /* 0x00008e000a0a7a09 */ /* 0x000fe20007820000 */
[----:B------:R-:W-:Y:S01]  /*45c0*/  FADD R11, R11, -12582912 ;  /* 0xcb4000000b0b7421 */ /* 0x000fe20000000000 */
[----:B------:R-:W-:Y:S01]  /*45d0*/  FMNMX.NAN R18, R18, c[0x0][0x238], !PT ;  /* 0x00008e0012127a09 */ /* 0x000fe20007820000 */
[C---:B------:R-:W-:Y:S01]  /*45e0*/  FFMA R52, R37.reuse, R79, R52 ;  /* 0x0000004f25347223 */ /* 0x040fe20000000034 */
[----:B------:R1:W-:Y:S01]  /*45f0*/  F2I.NTZ R13, R10 ;  /* 0x0000000a000d7305 */ /* 0x0003e20000203100 */
[----:B------:R-:W-:Y:S01]  /*4600*/  FFMA R11, R37, R82, R11 ;  /* 0x00000052250b7223 */ /* 0x000fe2000000000b */
[----:B------:R-:W-:-:S02]  /*4610*/  FMNMX.NAN R70, R70, c[0x0][0x238], !PT ;  /* 0x00008e0046467a09 */ /* 0x000fc40007820000 */
[----:B------:R-:W-:Y:S02]  /*4620*/  FMNMX.NAN R17, R17, c[0x0][0x238], !PT ;  /* 0x00008e0011117a09 */ /* 0x000fe40007820000 */
[----:B------:R-:W-:Y:S02]  /*4630*/  FMNMX.NAN R11, R11, c[0x0][0x238], !PT ;  /* 0x00008e000b0b7a09 */ /* 0x000fe40007820000 */
[----:B------:R-:W-:Y:S01]  /*4640*/  F2I.NTZ R4, R4 ;  /* 0x0000000400047305 */ /* 0x000fe20000203100 */
[----:B-1----:R-:W-:-:S07]  /*4650*/  FMNMX.NAN R10, R52, c[0x0][0x238], !PT ;  /* 0x00008e00340a7a09 */ /* 0x002fce0007820000 */
[----:B------:R-:W1:Y:S08]  /*4660*/  F2I.NTZ R5, R5 ;  /* 0x0000000500057305 */ /* 0x000e700000203100 */
[----:B------:R-:W-:Y:S08]  /*4670*/  F2I.NTZ R11, R11 ;  /* 0x0000000b000b7305 */ /* 0x000ff00000203100 */
        /* <DEDUP_REMOVED lines=8> */
[----:B------:R1:W-:Y:S01]  /*4700*/  @P0 STG.E.64 [R14.64], R4 ;  /* 0x000000040e000986 */ /* 0x0003e2000c101b06 */
[----:B------:R-:W-:-:S04]  /*4710*/  IADD3 R6, P0, R6, c[0x0][0x1e8], RZ ;  /* 0x00007a0006067a10 */ /* 0x000fc80007f1e0ff */
[----:B------:R-:W-:Y:S02]  /*4720*/  IADD3.X R7, R7, c[0x0][0x1ec], RZ, P0, !PT ;  /* 0x00007b0007077a10 */ /* 0x000fe400007fe4ff */
        /* <DEDUP_REMOVED lines=8> */
[----:B------:R-:W-:Y:S02]  /*47b0*/  IADD3 R134, P0, R134, c[0x0][0x1e8], RZ ;  /* 0x00007a0086867a10 */ /* 0x000fe40007f1e0ff */
[----:B-1----:R-:W-:Y:S02]  /*47c0*/  IADD3 R4, R36, 0x600, RZ ;  /* 0x0000060024047810 */ /* 0x002fe40007ffe0ff */
[----:B------:R-:W-:Y:S02]  /*47d0*/  IADD3.X R132, R132, c[0x0][0x1ec], RZ, P0, !PT ;  /* 0x00007b0084847a10 */ /* 0x000fe400007fe4ff */
[----:B------:R-:W-:Y:S02]  /*47e0*/  IADD3 R11, P0, R134, c[0x0][0x1e8], RZ ;  /* 0x00007a00860b7a10 */ /* 0x000fe40007f1e0ff */
[----:B------:R-:W-:-:S02]  /*47f0*/  ISETP.GE.AND P1, PT, R4, UR4, PT ;  /* 0x0000000404007c0c */ /* 0x000fc4000bf26270 */
        /* <DEDUP_REMOVED lines=15> */
[----:B------:R-:W-:-:S13]  /*48f0*/  ISETP.LT.AND P0, PT, R3, UR5, !P1 ;  /* 0x0000000503007c0c */ /* 0x000fda000cf01270 */
[----:B------:R-:W2:Y:S01]  /*4900*/  @P0 LDG.E.LTC128B.64 R20, [R6.64] ;  /* 0x0000000606140981 */ /* 0x000ea2000c1e1b20 */
[----:B------:R-:W-:Y:S02]  /*4910*/  IADD3 R36, R36, 0x700, RZ ;  /* 0x0000070024247810 */ /* 0x000fe40007ffe0ff */
[C-C-:B--2---:R-:W-:Y:S02]  /*4920*/  PRMT R14, R20.reuse, 0xbbb3, R20.reuse ;  /* 0x0000bbb3140e7816 */ /* 0x144fe40000000014 */
        /* <DEDUP_REMOVED lines=16> */
[----:B------:R-:W-:Y:S01]  /*4a30*/  IADD3 R16, R16, 0x4b400000, RZ ;  /* 0x4b40000010107810 */ /* 0x000fe20007ffe0ff */
[----:B------:R-:W-:Y:S01]  /*4a40*/  FADD R14, R14, -12582912 ;  /* 0xcb4000000e0e7421 */ /* 0x000fe20000000000 */
[--C-:B------:R-:W-:Y:S01]  /*4a50*/  PRMT R17, R21, 0x8880, R21.reuse ;  /* 0x0000888015117816 */ /* 0x100fe20000000015 */
[----:B------:R-:W-:Y:S01]  /*4a60*/  FADD R15, R15, -12582912 ;  /* 0xcb4000000f0f7421 */ /* 0x000fe20000000000 */
[----:B------:R-:W-:Y:S01]  /*4a70*/  PRMT R52, R21, 0x9991, R21 ;  /* 0x0000999115347816 */ /* 0x000fe20000000015 */
[----:B------:R-:W-:Y:S01]  /*4a80*/  FADD R16, R16, -12582912 ;  /* 0xcb40000010107421 */ /* 0x000fe20000000000 */
[----:B------:R-:W-:Y:S01]  /*4a90*/  IADD3 R17, R17, 0x4b400000, RZ ;  /* 0x4b40000011117810 */ /* 0x000fe20007ffe0ff */
[C---:B------:R-:W-:Y:S01]  /*4aa0*/  FFMA R14, R37.reuse, R129, R14 ;  /* 0x00000081250e7223 */ /* 0x040fe2000000000e */
[----:B------:R-:W-:Y:S01]  /*4ab0*/  IADD3 R52, R52, 0x4b400000, RZ ;  /* 0x4b40000034347810 */ /* 0x000fe20007ffe0ff */
[C---:B------:R-:W-:Y:S01]  /*4ac0*/  FFMA R15, R37.reuse, R116, R15 ;  /* 0x00000074250f7223 */ /* 0x040fe2000000000f */
[----:B------:R-:W-:Y:S01]  /*4ad0*/  FMNMX.NAN R4, R4, c[0x0][0x238], !PT ;  /* 0x00008e0004047a09 */ /* 0x000fe20007820000 */
        /* <DEDUP_REMOVED lines=9> */
[----:B------:R1:W-:Y:S01]  /*4b70*/  F2I.NTZ R53, R14 ;  /* 0x0000000e00357305 */ /* 0x0003e20000203100 */
[----:B------:R-:W-:-:S02]  /*4b80*/  FMNMX.NAN R128, R128, c[0x0][0x238], !PT ;  /* 0x00008e0080807a09 */ /* 0x000fc40007820000 */
[----:B------:R-:W-:-:S05]  /*4b90*/  FMNMX.NAN R17, R17, c[0x0][0x238], !PT ;  /* 0x00008e0011117a09 */ /* 0x000fca0007820000 */
        /* <DEDUP_REMOVED lines=24> */
[----:B-1----:R-:W-:Y:S02]  /*4d20*/  IADD3.X R4, R12, c[0x0][0x21c], RZ, P0, !PT ;  /* 0x000087000c047a10 */ /* 0x002fe400007fe4ff */
        /* <DEDUP_REMOVED lines=8> */
[----:B------:R-:W-:-:S04]  /*4db0*/  ISETP.GE.AND P0, PT, R36, UR4, PT ;  /* 0x0000000424007c0c */ /* 0x000fc8000bf06270 */
        /* <DEDUP_REMOVED lines=56> */
[----:B------:R-:W-:-:S04]  /*5140*/  ISETP.NE.AND P6, PT, R9, RZ, PT ;  /* 0x000000ff0900720c */ /* 0x000fc80003fc5270 */
        /* <DEDUP_REMOVED lines=21> */
[----:B------:R-:W-:Y:S01]  /*52a0*/  PRMT R9, R21, 0x8880, R21 ;  /* 0x0000888015097816 */ /* 0x000fe20000000015 */
[----:B------:R-:W-:Y:S01]  /*52b0*/  FADD R14, R14, -12582912 ;  /* 0xcb4000000e0e7421 */ /* 0x000fe20000000000 */
[----:B------:R-:W-:Y:S01]  /*52c0*/  IADD3 R15, R15, 0x4b400000, RZ ;  /* 0x4b4000000f0f7810 */ /* 0x000fe20007ffe0ff */
[----:B------:R-:W-:Y:S01]  /*52d0*/  FFMA R16, R37, R113, R16 ;  /* 0x0000007125107223 */ /* 0x000fe20000000010 */
[----:B------:R-:W-:Y:S01]  /*52e0*/  IADD3 R9, R9, 0x4b400000, RZ ;  /* 0x4b40000009097810 */ /* 0x000fe20007ffe0ff */
[----:B------:R-:W-:Y:S01]  /*52f0*/  FFMA R14, R37, R32, R14 ;  /* 0x00000020250e7223 */ /* 0x000fe2000000000e */
[----:B------:R-:W-:Y:S01]  /*5300*/  IADD3 R17, R17, 0x4b400000, RZ ;  /* 0x4b40000011117810 */ /* 0x000fe20007ffe0ff */
[----:B------:R-:W-:Y:S01]  /*5310*/  FADD R18, R15, -12582912 ;  /* 0xcb4000000f127421 */ /* 0x000fe20000000000 */
[----:B------:R-:W-:Y:S01]  /*5320*/  FMNMX.NAN R16, R16, c[0x0][0x238], !PT ;  /* 0x00008e0010107a09 */ /* 0x000fe20007820000 */
[----:B------:R-:W-:Y:S01]  /*5330*/  FADD R9, R9, -12582912 ;  /* 0xcb40000009097421 */ /* 0x000fe20000000000 */
[----:B------:R-:W-:Y:S01]  /*5340*/  FMNMX.NAN R4, R4, c[0x0][0x238], !PT ;  /* 0x00008e0004047a09 */ /* 0x000fe20007820000 */
[----:B------:R-:W-:Y:S01]  /*5350*/  FADD R24, R17, -12582912 ;  /* 0xcb40000011187421 */ /* 0x000fe20000000000 */
[----:B------:R-:W-:Y:S01]  /*5360*/  FMNMX.NAN R5, R5, c[0x0][0x238], !PT ;  /* 0x00008e0005057a09 */ /* 0x000fe20007820000 */
[C---:B------:R-:W-:Y:S01]  /*5370*/  FFMA R18, R37.reuse, R33, R18 ;  /* 0x0000002125127223 */ /* 0x040fe20000000012 */
[----:B------:R-:W-:Y:S01]  /*5380*/  FMNMX.NAN R14, R14, c[0x0][0x238], !PT ;  /* 0x00008e000e0e7a09 */ /* 0x000fe20007820000 */
[C---:B------:R-:W-:Y:S01]  /*5390*/  FFMA R9, R37.reuse, R28, R9 ;  /* 0x0000001c25097223 */ /* 0x040fe20000000009 */
[----:B------:R1:W-:Y:S01]  /*53a0*/  F2I.NTZ R15, R16 ;  /* 0x00000010000f7305 */ /* 0x0003e20000203100 */
[----:B------:R-:W-:Y:S01]  /*53b0*/  FFMA R24, R37, R29, R24 ;  /* 0x0000001d25187223 */ /* 0x000fe20000000018 */
[----:B------:R-:W-:-:S02]  /*53c0*/  FMNMX.NAN R18, R18, c[0x0][0x238], !PT ;  /* 0x00008e0012127a09 */ /* 0x000fc40007820000 */
[----:B------:R-:W-:-:S04]  /*53d0*/  FMNMX.NAN R112, R112, c[0x0][0x238], !PT ;  /* 0x00008e0070707a09 */ /* 0x000fc80007820000 */
[----:B------:R-:W-:Y:S01]  /*53e0*/  F2I.NTZ R4, R4 ;  /* 0x0000000400047305 */ /* 0x000fe20000203100 */
[----:B-1----:R-:W-:-:S07]  /*53f0*/  FMNMX.NAN R16, R9, c[0x0][0x238], !PT ;  /* 0x00008e0009107a09 */ /* 0x002fce0007820000 */
[----:B------:R-:W1:Y:S01]  /*5400*/  F2I.NTZ R5, R5 ;  /* 0x0000000500057305 */ /* 0x000e620000203100 */
[----:B------:R-:W-:-:S07]  /*5410*/  FMNMX.NAN R9, R24, c[0x0][0x238], !PT ;  /* 0x00008e0018097a09 */ /* 0x000fce0007820000 */
        /* <DEDUP_REMOVED lines=12> */
[----:B------:R-:W2:Y:S01]  /*54e0*/  @P6 LDG.E.LTC128B.64 R20, [R10.64] ;  /* 0x000000060a146981 */ /* 0x000ea2000c1e1b20 */
[----:B------:R-:W-:Y:S02]  /*54f0*/  ISETP.LT.AND P5, PT, R3, UR5, !P5 ;  /* 0x0000000503007c0c */ /* 0x000fe4000efa1270 */
[C-C-:B--2---:R-:W-:Y:S02]  /*5500*/  PRMT R14, R20.reuse, 0xaaa2, R20.reuse ;  /* 0x0000aaa2140e7816 */ /* 0x144fe40000000014 */
[--C-:B------:R-:W-:Y:S02]  /*5510*/  PRMT R8, R20, 0xbbb3, R20.reuse ;  /* 0x0000bbb314087816 */ /* 0x100fe40000000014 */
[----:B------:R-:W-:Y:S02]  /*5520*/  IADD3 R14, R14, 0x4b400000, RZ ;  /* 0x4b4000000e0e7810 */ /* 0x000fe40007ffe0ff */
[----:B------:R-:W-:Y:S02]  /*5530*/  IADD3 R8, R8, 0x4b400000, RZ ;  /* 0x4b40000008087810 */ /* 0x000fe40007ffe0ff */
[C-C-:B-1----:R-:W-:Y:S01]  /*5540*/  PRMT R12, R21.reuse, 0xbbb3, R21.reuse ;  /* 0x0000bbb3150c7816 */ /* 0x142fe20000000015 */
[----:B------:R-:W-:Y:S01]  /*5550*/  FADD R9, R14, -12582912 ;  /* 0xcb4000000e097421 */ /* 0x000fe20000000000 */
[----:B------:R-:W-:Y:S01]  /*5560*/  PRMT R13, R21, 0x8880, R21 ;  /* 0x00008880150d7816 */ /* 0x000fe20000000015 */
[----:B------:R-:W-:Y:S01]  /*5570*/  FADD R8, R8, -12582912 ;  /* 0xcb40000008087421 */ /* 0x000fe20000000000 */
[----:B------:R-:W-:Y:S01]  /*5580*/  IADD3 R12, R12, 0x4b400000, RZ ;  /* 0x4b4000000c0c7810 */ /* 0x000fe20007ffe0ff */
[C---:B------:R-:W-:Y:S01]  /*5590*/  FFMA R26, R37.reuse, R26, R9 ;  /* 0x0000001a251a7223 */ /* 0x040fe20000000009 */
        /* <DEDUP_REMOVED lines=44> */
[----:B------:R-:W-:-:S05]  /*5860*/  IADD3.X R11, R11, c[0x0][0x1ec], RZ, P6, !PT ;  /* 0x00007b000b0b7a10 */ /* 0x000fca00037fe4ff */
[----:B------:R2:W3:Y:S01]  /*5870*/  @P5 LDG.E.LTC128B.64 R20, [R10.64] ;  /* 0x000000060a145981 */ /* 0x0004e2000c1e1b20 */
[----:B------:R-:W-:Y:S02]  /*5880*/  ISETP.LT.AND P4, PT, R3, UR5, !P4 ;  /* 0x0000000503007c0c */ /* 0x000fe4000e781270 */
        /* <DEDUP_REMOVED lines=57> */
[----:B------:R2:W3:Y:S01]  /*5c20*/  @P4 LDG.E.LTC128B.64 R20, [R10.64] ;  /* 0x000000060a144981 */ /* 0x0004e2000c1e1b20 */
[----:B------:R-:W-:Y:S02]  /*5c30*/  ISETP.LT.AND P6, PT, R3, UR5, !P3 ;  /* 0x0000000503007c0c */ /* 0x000fe4000dfc1270 */
[----:B-1----:R-:W-:Y:S02]  /*5c40*/  IADD3 R6, P5, R6, c[0x0][0x210], RZ ;  /* 0x0000840006067a10 */ /* 0x002fe40007fbe0ff */
[----:B--2---:R-:W-:Y:S02]  /*5c50*/  IADD3 R10, P3, R10, c[0x0][0x1e8], RZ ;  /* 0x00007a000a0a7a10 */ /* 0x004fe40007f7e0ff */
[----:B------:R-:W-:-:S02]  /*5c60*/  IADD3.X R7, R7, c[0x0][0x214], RZ, P5, !PT ;  /* 0x0000850007077a10 */ /* 0x000fc40002ffe4ff */
[----:B------:R-:W-:Y:S02]  /*5c70*/  IADD3.X R11, R11, c[0x0][0x1ec], RZ, P3, !PT ;  /* 0x00007b000b0b7a10 */ /* 0x000fe40001ffe4ff */
[C-C-:B---3--:R-:W-:Y:S02]  /*5c80*/  PRMT R13, R20.reuse, 0xaaa2, R20.reuse ;  /* 0x0000aaa2140d7816 */ /* 0x148fe40000000014 */
        /* <DEDUP_REMOVED lines=37> */
[----:B------:R-:W-:-:S03]  /*5ee0*/  FMNMX.NAN R12, R12, c[0x0][0x238], !PT ;  /* 0x00008e000c0c7a09 */ /* 0x000fc60007820000 */
[----:B------:R-:W-:Y:S01]  /*5ef0*/  FADD R13, R13, -12582912 ;  /* 0xcb4000000d0d7421 */ /* 0x000fe20000000000 */
[----:B--2---:R-:W-:-:S03]  /*5f00*/  I2IP.S8.S32.SAT R4, R5, R4, RZ ;  /* 0x0000000405047239 */ /* 0x004fc600000010ff */
[----:B------:R-:W-:Y:S01]  /*5f10*/  FFMA R13, R37, R42, R13 ;  /* 0x0000002a250d7223 */ /* 0x000fe2000000000d */
[----:B------:R-:W-:Y:S04]  /*5f20*/  F2I.NTZ R9, R9 ;  /* 0x0000000900097305 */ /* 0x000fe80000203100 */
[----:B------:R-:W-:Y:S02]  /*5f30*/  FMNMX.NAN R13, R13, c[0x0][0x238], !PT ;  /* 0x00008e000d0d7a09 */ /* 0x000fe40007820000 */
[----:B-1----:R-:W-:Y:S02]  /*5f40*/  FMNMX.NAN R8, R14, c[0x0][0x238], !PT ;  /* 0x00008e000e087a09 */ /* 0x002fe40007820000 */
[----:B------:R-:W1:Y:S08]  /*5f50*/  F2I.NTZ R12, R12 ;  /* 0x0000000c000c7305 */ /* 0x000e700000203100 */
[----:B------:R-:W2:Y:S08]  /*5f60*/  F2I.NTZ R50, R50 ;  /* 0x0000003200327305 */ /* 0x000eb00000203100 */
[----:B------:R-:W-:Y:S01]  /*5f70*/  F2I.NTZ R13, R13 ;  /* 0x0000000d000d7305 */ /* 0x000fe20000203100 */
[----:B-1----:R-:W-:-:S07]  /*5f80*/  I2IP.S8.S32.SAT R5, R12, R9, RZ ;  /* 0x000000090c057239 */ /* 0x002fce00000010ff */
[----:B------:R-:W1:Y:S01]  /*5f90*/  F2I.NTZ R8, R8 ;  /* 0x0000000800087305 */ /* 0x000e620000203100 */
[----:B--2---:R-:W-:Y:S02]  /*5fa0*/  I2IP.S8.S32.SAT R4, R15, R50, R4 ;  /* 0x000000320f047239 */ /* 0x004fe40000001004 */
[----:B-1----:R-:W-:-:S05]  /*5fb0*/  I2IP.S8.S32.SAT R5, R8, R13, R5 ;  /* 0x0000000d08057239 */ /* 0x002fca0000001005 */
        /* <DEDUP_REMOVED lines=119> */
[----:B------:R-:W2:Y:S01]  /*6730*/  @P3 LDG.E.LTC128B.64 R20, [R10.64] ;  /* 0x000000060a143981 */ /* 0x000ea2000c1e1b20 */
[----:B------:R-:W-:Y:S02]  /*6740*/  ISETP.LT.AND P2, PT, R3, UR5, !P0 ;  /* 0x0000000503007c0c */ /* 0x000fe4000c741270 */
[C-C-:B--2---:R-:W-:Y:S02]  /*6750*/  PRMT R8, R20.reuse, 0xbbb3, R20.reuse ;  /* 0x0000bbb314087816 */ /* 0x144fe40000000014 */
[----:B------:R-:W-:Y:S02]  /*6760*/  PRMT R9, R20, 0x8880, R20 ;  /* 0x0000888014097816 */ /* 0x000fe40000000014 */
[----:B------:R-:W-:-:S02]  /*6770*/  IADD3 R8, R8, 0x4b400000, RZ ;  /* 0x4b40000008087810 */ /* 0x000fc40007ffe0ff */
[----:B------:R-:W-:Y:S02]  /*6780*/  IADD3 R9, R9, 0x4b400000, RZ ;  /* 0x4b40000009097810 */ /* 0x000fe40007ffe0ff */
[----:B------:R-:W-:Y:S01]  /*6790*/  PRMT R12, R21, 0xbbb3, R21 ;  /* 0x0000bbb3150c7816 */ /* 0x000fe20000000015 */
        /* <DEDUP_REMOVED lines=16> */
[----:B------:R-:W-:Y:S01]  /*68a0*/  IADD3 R14, R14, 0x4b400000, RZ ;  /* 0x4b4000000e0e7810 */ /* 0x000fe20007ffe0ff */
[----:B------:R-:W-:Y:S01]  /*68b0*/  FFMA R2, R37, R2, R8 ;  /* 0x0000000225027223 */ /* 0x000fe20000000008 */
[----:B------:R-:W-:Y:S01]  /*68c0*/  PRMT R8, R21, 0x8880, R21 ;  /* 0x0000888015087816 */ /* 0x000fe20000000015 */
[----:B------:R-:W-:Y:S01]  /*68d0*/  FADD R13, R13, -12582912 ;  /* 0xcb4000000d0d7421 */ /* 0x000fe20000000000 */
[----:B------:R-:W-:Y:S01]  /*68e0*/  FMNMX.NAN R5, R5, c[0x0][0x238], !PT ;  /* 0x00008e0005057a09 */ /* 0x000fe20007820000 */
[C---:B------:R-:W-:Y:S01]  /*68f0*/  FFMA R9, R37.reuse, R100, R9 ;  /* 0x0000006425097223 */ /* 0x040fe20000000009 */
[----:B------:R-:W-:Y:S01]  /*6900*/  IADD3 R8, R8, 0x4b400000, RZ ;  /* 0x4b40000008087810 */ /* 0x000fe20007ffe0ff */
[----:B------:R-:W-:Y:S01]  /*6910*/  FADD R14, R14, -12582912 ;  /* 0xcb4000000e0e7421 */ /* 0x000fe20000000000 */
[----:B------:R-:W-:Y:S01]  /*6920*/  FMNMX.NAN R12, R12, c[0x0][0x238], !PT ;  /* 0x00008e000c0c7a09 */ /* 0x000fe20007820000 */
[----:B------:R-:W-:Y:S01]  /*6930*/  FFMA R13, R37, R108, R13 ;  /* 0x0000006c250d7223 */ /* 0x000fe2000000000d */
[----:B------:R-:W-:Y:S01]  /*6940*/  FMNMX.NAN R9, R9, c[0x0][0x238], !PT ;  /* 0x00008e0009097a09 */ /* 0x000fe20007820000 */
[----:B------:R-:W-:Y:S01]  /*6950*/  FADD R8, R8, -12582912 ;  /* 0xcb40000008087421 */ /* 0x000fe20000000000 */
[----:B------:R-:W-:Y:S01]  /*6960*/  FMNMX.NAN R0, R0, c[0x0][0x238], !PT ;  /* 0x00008e0000007a09 */ /* 0x000fe20007820000 */
[----:B------:R-:W-:Y:S01]  /*6970*/  FFMA R14, R37, R105, R14 ;  /* 0x00000069250e7223 */ /* 0x000fe2000000000e */
[----:B------:R-:W-:Y:S01]  /*6980*/  FMNMX.NAN R13, R13, c[0x0][0x238], !PT ;  /* 0x00008e000d0d7a09 */ /* 0x000fe20007820000 */
[----:B------:R-:W-:Y:S01]  /*6990*/  FFMA R8, R37, R104, R8 ;  /* 0x0000006825087223 */ /* 0x000fe20000000008 */
[----:B------:R-:W-:Y:S01]  /*69a0*/  F2I.NTZ R5, R5 ;  /* 0x0000000500057305 */ /* 0x000fe20000203100 */
[----:B------:R-:W-:-:S03]  /*69b0*/  FMNMX.NAN R2, R2, c[0x0][0x238], !PT ;  /* 0x00008e0002027a09 */ /* 0x000fc60007820000 */
[----:B------:R-:W-:Y:S02]  /*69c0*/  FMNMX.NAN R15, R8, c[0x0][0x238], !PT ;  /* 0x00008e00080f7a09 */ /* 0x000fe40007820000 */
[----:B------:R-:W-:Y:S02]  /*69d0*/  FMNMX.NAN R8, R14, c[0x0][0x238], !PT ;  /* 0x00008e000e087a09 */ /* 0x000fe40007820000 */
[----:B------:R-:W-:Y:S08]  /*69e0*/  F2I.NTZ R4, R13 ;  /* 0x0000000d00047305 */ /* 0x000ff00000203100 */
[----:B------:R-:W-:Y:S08]  /*69f0*/  F2I.NTZ R9, R9 ;  /* 0x0000000900097305 */ /* 0x000ff00000203100 */
[----:B------:R-:W1:Y:S08]  /*6a00*/  F2I.NTZ R12, R12 ;  /* 0x0000000c000c7305 */ /* 0x000e700000203100 */
[----:B------:R-:W-:Y:S08]  /*6a10*/  F2I.NTZ R0, R0 ;  /* 0x0000000000007305 */ /* 0x000ff00000203100 */
[----:B------:R2:W3:Y:S01]  /*6a20*/  F2I.NTZ R13, R2 ;  /* 0x00000002000d7305 */ /* 0x0004e20000203100 */
[----:B-1----:R-:W-:-:S07]  /*6a30*/  I2IP.S8.S32.SAT R3, R12, R9, RZ ;  /* 0x000000090c037239 */ /* 0x002fce00000010ff */
[----:B------:R-:W-:Y:S08]  /*6a40*/  F2I.NTZ R15, R15 ;  /* 0x0000000f000f7305 */ /* 0x000ff00000203100 */
[----:B------:R-:W1:Y:S01]  /*6a50*/  F2I.NTZ R8, R8 ;  /* 0x0000000800087305 */ /* 0x000e620000203100 */
[----:B--2---:R-:W-:Y:S02]  /*6a60*/  I2IP.S8.S32.SAT R2, R5, R4, RZ ;  /* 0x0000000405027239 */ /* 0x004fe400000010ff */
[----:B------:R-:W-:-:S02]  /*6a70*/  IADD3 R4, P1, R6, c[0x0][0x210], RZ ;  /* 0x0000840006047a10 */ /* 0x000fc40007f3e0ff */
[----:B------:R-:W-:Y:S02]  /*6a80*/  IADD3 R6, P0, R10, c[0x0][0x1e8], RZ ;  /* 0x00007a000a067a10 */ /* 0x000fe40007f1e0ff */
[----:B---3--:R-:W-:Y:S02]  /*6a90*/  I2IP.S8.S32.SAT R2, R13, R0, R2 ;  /* 0x000000000d027239 */ /* 0x008fe40000001002 */
[----:B------:R-:W-:Y:S02]  /*6aa0*/  IADD3.X R5, R7, c[0x0][0x214], RZ, P1, !PT ;  /* 0x0000850007057a10 */ /* 0x000fe40000ffe4ff */
[----:B------:R-:W-:Y:S02]  /*6ab0*/  IADD3.X R7, R11, c[0x0][0x1ec], RZ, P0, !PT ;  /* 0x00007b000b077a10 */ /* 0x000fe400007fe4ff */
[----:B-1----:R-:W-:-:S05]  /*6ac0*/  I2IP.S8.S32.SAT R3, R8, R15, R3 ;  /* 0x0000000f08037239 */ /* 0x002fca0000001003 */
[----:B------:R1:W-:Y:S04]  /*6ad0*/  @P3 STG.E.64 [R4.64], R2 ;  /* 0x0000000204003986 */ /* 0x0003e8000c101b06 */
[----:B------:R-:W2:Y:S01]  /*6ae0*/  @P2 LDG.E.LTC128B.64 R20, [R6.64] ;  /* 0x0000000606142981 */ /* 0x000ea2000c1e1b20 */
[----:B-1----:R-:W-:-:S04]  /*6af0*/  IADD3 R4, P0, R4, c[0x0][0x210], RZ ;  /* 0x0000840004047a10 */ /* 0x002fc80007f1e0ff */
[----:B------:R-:W-:Y:S02]  /*6b00*/  IADD3.X R5, R5, c[0x0][0x214], RZ, P0, !PT ;  /* 0x0000850005057a10 */ /* 0x000fe400007fe4ff */
[C-C-:B--2---:R-:W-:Y:S02]  /*6b10*/  PRMT R8, R20.reuse, 0x8880, R20.reuse ;  /* 0x0000888014087816 */ /* 0x144fe40000000014 */
[----:B------:R-:W-:Y:S02]  /*6b20*/  PRMT R0, R20, 0x9991, R20 ;  /* 0x0000999114007816 */ /* 0x000fe40000000014 */
[----:B------:R-:W-:Y:S02]  /*6b30*/  IADD3 R8, R8, 0x4b400000, RZ ;  /* 0x4b40000008087810 */ /* 0x000fe40007ffe0ff */
[----:B------:R-:W-:Y:S02]  /*6b40*/  IADD3 R0, R0, 0x4b400000, RZ ;  /* 0x4b40000000007810 */ /* 0x000fe40007ffe0ff */
[C-C-:B------:R-:W-:Y:S01]  /*6b50*/  PRMT R6, R21.reuse, 0xaaa2, R21.reuse ;  /* 0x0000aaa215067816 */ /* 0x140fe20000000015 */
[----:B------:R-:W-:Y:S01]  /*6b60*/  FADD R8, R8, -12582912 ;  /* 0xcb40000008087421 */ /* 0x000fe20000000000 */
[C-C-:B------:R-:W-:Y:S01]  /*6b70*/  PRMT R7, R21.reuse, 0xbbb3, R21.reuse ;  /* 0x0000bbb315077816 */ /* 0x140fe20000000015 */
[----:B------:R-:W-:Y:S01]  /*6b80*/  FADD R0, R0, -12582912 ;  /* 0xcb40000000007421 */ /* 0x000fe20000000000 */
[----:B------:R-:W-:Y:S01]  /*6b90*/  PRMT R2, R21, 0x8880, R21 ;  /* 0x0000888015027816 */ /* 0x000fe20000000015 */
[C---:B------:R-:W-:Y:S01]  /*6ba0*/  FFMA R114, R37.reuse, R114, R8 ;  /* 0x0000007225727223 */ /* 0x040fe20000000008 */
[C---:B------:R-:W-:Y:S01]  /*6bb0*/  PRMT R8, R20.reuse, 0xaaa2, R20 ;  /* 0x0000aaa214087816 */ /* 0x040fe20000000014 */
[----:B------:R-:W-:Y:S01]  /*6bc0*/  FFMA R0, R37, R115, R0 ;  /* 0x0000007325007223 */ /* 0x000fe20000000000 */
[----:B------:R-:W-:-:S02]  /*6bd0*/  PRMT R20, R20, 0xbbb3, R20 ;  /* 0x0000bbb314147816 */ /* 0x000fc40000000014 */
[----:B------:R-:W-:Y:S02]  /*6be0*/  IADD3 R8, R8, 0x4b400000, RZ ;  /* 0x4b40000008087810 */ /* 0x000fe40007ffe0ff */
[----:B------:R-:W-:Y:S02]  /*6bf0*/  IADD3 R6, R6, 0x4b400000, RZ ;  /* 0x4b40000006067810 */ /* 0x000fe40007ffe0ff */
[----:B------:R-:W-:Y:S01]  /*6c00*/  FMNMX.NAN R0, R0, c[0x0][0x238], !PT ;  /* 0x00008e0000007a09 */ /* 0x000fe20007820000 */
[----:B------:R-:W-:Y:S01]  /*6c10*/  FADD R8, R8, -12582912 ;  /* 0xcb40000008087421 */ /* 0x000fe20000000000 */
[----:B------:R-:W-:Y:S01]  /*6c20*/  IADD3 R20, R20, 0x4b400000, RZ ;  /* 0x4b40000014147810 */ /* 0x000fe20007ffe0ff */
[----:B------:R-:W-:Y:S01]  /*6c30*/  FADD R6, R6, -12582912 ;  /* 0xcb40000006067421 */ /* 0x000fe20000000000 */
[----:B------:R-:W-:Y:S01]  /*6c40*/  IADD3 R7, R7, 0x4b400000, RZ ;  /* 0x4b40000007077810 */ /* 0x000fe20007ffe0ff */
[----:B------:R1:W-:Y:S01]  /*6c50*/  F2I.NTZ R3, R0 ;  /* 0x0000000000037305 */ /* 0x0003e20000203100 */
[----:B------:R-:W-:Y:S01]  /*6c60*/  PRMT R21, R21, 0x9991, R21 ;  /* 0x0000999115157816 */ /* 0x000fe20000000015 */
[----:B------:R-:W-:Y:S01]  /*6c70*/  FADD R20, R20, -12582912 ;  /* 0xcb40000014147421 */ /* 0x000fe20000000000 */
[----:B------:R-:W-:Y:S01]  /*6c80*/  IADD3 R2, R2, 0x4b400000, RZ ;  /* 0x4b40000002027810 */ /* 0x000fe20007ffe0ff */
[----:B------:R-:W-:Y:S01]  /*6c90*/  FFMA R8, R37, R110, R8 ;  /* 0x0000006e25087223 */ /* 0x000fe20000000008 */
[----:B------:R-:W-:Y:S01]  /*6ca0*/  IADD3 R21, R21, 0x4b400000, RZ ;  /* 0x4b40000015157810 */ /* 0x000fe20007ffe0ff */
[C---:B------:R-:W-:Y:S01]  /*6cb0*/  FFMA R6, R37.reuse, R102, R6 ;  /* 0x0000006625067223 */ /* 0x040fe20000000006 */
[----:B------:R-:W-:Y:S01]  /*6cc0*/  FMNMX.NAN R114, R114, c[0x0][0x238], !PT ;  /* 0x00008e0072727a09 */ /* 0x000fe20007820000 */
[----:B------:R-:W-:Y:S01]  /*6cd0*/  FADD R2, R2, -12582912 ;  /* 0xcb40000002027421 */ /* 0x000fe20000000000 */
[----:B------:R-:W-:Y:S01]  /*6ce0*/  FMNMX.NAN R8, R8, c[0x0][0x238], !PT ;  /* 0x00008e0008087a09 */ /* 0x000fe20007820000 */
[----:B------:R-:W-:Y:S01]  /*6cf0*/  FFMA R20, R37, R111, R20 ;  /* 0x0000006f25147223 */ /* 0x000fe20000000014 */
[----:B------:R-:W-:Y:S01]  /*6d00*/  FMNMX.NAN R6, R6, c[0x0][0x238], !PT ;  /* 0x00008e0006067a09 */ /* 0x000fe20007820000 */
[----:B------:R-:W-:Y:S01]  /*6d10*/  FADD R10, R21, -12582912 ;  /* 0xcb400000150a7421 */ /* 0x000fe20000000000 */
[----:B------:R-:W-:Y:S01]  /*6d20*/  F2I.NTZ R114, R114 ;  /* 0x0000007200727305 */ /* 0x000fe20000203100 */
[----:B------:R-:W-:Y:S01]  /*6d30*/  FFMA R2, R37, R106, R2 ;  /* 0x0000006a25027223 */ /* 0x000fe20000000002 */
[----:B------:R-:W-:Y:S01]  /*6d40*/  FMNMX.NAN R20, R20, c[0x0][0x238], !PT ;  /* 0x00008e0014147a09 */ /* 0x000fe20007820000 */
[----:B-1----:R-:W-:-:S02]  /*6d50*/  FADD R0, R7, -12582912 ;  /* 0xcb40000007007421 */ /* 0x002fc40000000000 */
[C---:B------:R-:W-:Y:S01]  /*6d60*/  FFMA R10, R37.reuse, R107, R10 ;  /* 0x0000006b250a7223 */ /* 0x040fe2000000000a */
[----:B------:R-:W-:Y:S01]  /*6d70*/  FMNMX.NAN R2, R2, c[0x0][0x238], !PT ;  /* 0x00008e0002027a09 */ /* 0x000fe20007820000 */
[----:B------:R-:W-:Y:S01]  /*6d80*/  FFMA R0, R37, R103, R0 ;  /* 0x0000006725007223 */ /* 0x000fe20000000000 */
[----:B------:R-:W-:Y:S02]  /*6d90*/  F2I.NTZ R8, R8 ;  /* 0x0000000800087305 */ /* 0x000fe40000203100 */
[----:B------:R-:W-:Y:S02]  /*6da0*/  FMNMX.NAN R10, R10, c[0x0][0x238], !PT ;  /* 0x00008e000a0a7a09 */ /* 0x000fe40007820000 */
[----:B------:R-:W-:-:S04]  /*6db0*/  FMNMX.NAN R0, R0, c[0x0][0x238], !PT ;  /* 0x00008e0000007a09 */ /* 0x000fc80007820000 */
[----:B------:R-:W1:Y:S08]  /*6dc0*/  F2I.NTZ R9, R20 ;  /* 0x0000001400097305 */ /* 0x000e700000203100 */
[----:B------:R-:W-:Y:S08]  /*6dd0*/  F2I.NTZ R6, R6 ;  /* 0x0000000600067305 */ /* 0x000ff00000203100 */
[----:B------:R-:W2:Y:S01]  /*6de0*/  F2I.NTZ R7, R0 ;  /* 0x0000000000077305 */ /* 0x000ea20000203100 */
[----:B-1----:R-:W-:-:S04]  /*6df0*/  I2IP.S8.S32.SAT R8, R9, R8, RZ ;  /* 0x0000000809087239 */ /* 0x002fc800000010ff */
[----:B------:R-:W-:-:S03]  /*6e00*/  I2IP.S8.S32.SAT R8, R3, R114, R8 ;  /* 0x0000007203087239 */ /* 0x000fc60000001008 */
[----:B------:R-:W-:Y:S08]  /*6e10*/  F2I.NTZ R2, R2 ;  /* 0x0000000200027305 */ /* 0x000ff00000203100 */
[----:B------:R-:W1:Y:S01]  /*6e20*/  F2I.NTZ R11, R10 ;  /* 0x0000000a000b7305 */ /* 0x000e620000203100 */
[----:B--2---:R-:W-:-:S04]  /*6e30*/  I2IP.S8.S32.SAT R7, R7, R6, RZ ;  /* 0x0000000607077239 */ /* 0x004fc800000010ff */
[----:B-1----:R-:W-:Y:S01]  /*6e40*/  I2IP.S8.S32.SAT R9, R11, R2, R7 ;  /* 0x000000020b097239 */ /* 0x002fe20000001007 */
[----:B------:R-:W-:Y:S06]  /*6e50*/  @!P2 EXIT ;  /* 0x000000000000a94d */ /* 0x000fec0003800000 */
[----:B------:R-:W-:Y:S01]  /*6e60*/  STG.E.64 [R4.64], R8 ;  /* 0x0000000804007986 */ /* 0x000fe2000c101b06 */
[----:B------:R-:W-:Y:S05]  /*6e70*/  EXIT ;  /* 0x000000000000794d */ /* 0x000fea0003800000 */
.L_x_369:
        /* <DEDUP_REMOVED lines=16> */
.L_x_375:


//--------------------- .text._ZN7cutlass6KernelINS_4gemm6kernel4GemmINS1_11threadblock13MmaMultistageINS1_9GemmShapeILi128ELi64ELi64EEENS_9transform11threadblock28PredicatedTileAccessIteratorINS_11MatrixShapeILi128ELi64EEEaNS_6layout22ColumnMajorInterleavedILi32EEELi1ENS8_29PitchLinearWarpRakedThreadMapINS_16PitchLinearShapeILi4096ELi2EEELi64ENSH_ILi32ELi1EEELi16EEENS_5ArrayIaLi16ELb0EEELb0ENSD_9NoPermuteEEENS9_25RegularTileAccessIteratorISC_aNSD_37RowMajorTensorOpMultiplicandCrosswiseILi8ELi32EEELi0ENS8_29TransposePitchLinearThreadMapISK_NSH_ILi2ELi16EEEEELi16EEELNS_4arch14CacheOperation4KindE1ENSA_INSB_ILi64ELi64EEEaNSD_19RowMajorInterleavedILi32EEELi0ENSG_INSH_ILi2048ELi2EEELi64ESJ_Li16EEESM_Lb0ESN_EENSP_ISZ_aNSD_40ColumnMajorTensorOpMultiplicandCrosswiseILi8ELi32EEELi1ENSS_IS13_ST_EELi16EEELSY_1EiNSD_8RowMajorENS4_9MmaPolicyINS1_4warp11MmaTensorOpINS6_ILi64ELi64ELi64EEEaSR_aS16_iSF_NS1B_17MmaTensorOpPolicyINSW_3MmaINS6_ILi16ELi8ELi32EEELi32EaS19_aNSD_11ColumnMajorEiS19_NSW_21OpMultiplyAddSaturateEEENSB_ILi1ELi1EEEEELi1ELb1EbEENSB_ILi0ELi0EEES1N_Li1EEELi3ELNS1_23SharedMemoryClearOptionE0EbEENS_8epilogue11threadblock19InterleavedEpilogueIS7_S1M_Li1ENS1S_33InterleavedPredicatedTileIteratorINS1S_30InterleavedOutputTileThreadMapINSH_ILi2ELi1EEENSH_ILi8ELi2EEELi64ELi8ELi8EEEaLi32EEENS1R_4warp24FragmentIteratorTensorOpIS1D_S1G_iNSL_IiLi4ELb1EEESF_EENS1R_6thread21LinearCombinationReluIaLi8EifLNS24_9ScaleType4KindE1ELNS_15FloatRoundStyleE2EEELi32EEENS4_30GemmIdentityThreadblockSwizzleILi1EEELb0EEEEEvNT_6ParamsE --------------------------
	.section	.text._ZN7cutlass6KernelINS_4gemm6kernel4GemmINS1_11threadblock13MmaMultistageINS1_9GemmShapeILi128ELi64ELi64EEENS_9transform11threadblock28PredicatedTileAccessIteratorINS_11MatrixShapeILi128ELi64EEEaNS_6layout22ColumnMajorInterleavedILi32EEELi1ENS8_29PitchLinearWarpRakedThreadMapINS_16PitchLinearShapeILi4096ELi2EEELi64ENSH_ILi32ELi1EEELi16EEENS_5ArrayIaLi16ELb0EEELb0ENSD_9NoPermuteEEENS9_25RegularTileAccessIteratorISC_aNSD_37RowMajorTensorOpMultiplicandCrosswiseILi8ELi32EEELi0ENS8_29TransposePitchLinearThreadMapISK_NSH_ILi2ELi16EEEEELi16EEELNS_4arch14CacheOperation4KindE1ENSA_INSB_ILi64ELi64EEEaNSD_19RowMajorInterleavedILi32EEELi0ENSG_INSH_ILi2048ELi2EEELi64ESJ_Li16EEESM_Lb0ESN_EENSP_ISZ_aNSD_40ColumnMajorTensorOpMultiplicandCrosswiseILi8ELi32EEELi1ENSS_IS13_ST_EELi16EEELSY_1EiNSD_8RowMajorENS4_9MmaPolicyINS1_4warp11MmaTensorOpINS6_ILi64ELi64ELi64EEEaSR_aS16_iSF_NS1B_17MmaTensorOpPolicyINSW_3MmaINS6_ILi16ELi8ELi32EEELi32EaS19_aNSD_11ColumnMajorEiS19_NSW_21OpMultiplyAddSaturateEEENSB_ILi1ELi1EEEEELi1ELb1EbEENSB_ILi0ELi0EEES1N_Li1EEELi3ELNS1_23SharedMemoryClearOptionE0EbEENS_8epilogue11threadblock19InterleavedEpilogueIS7_S1M_Li1ENS1S_33InterleavedPredicatedTileIteratorINS1S_30InterleavedOutputTileThreadMapINSH_ILi2ELi1EEENSH_ILi8ELi2EEELi64ELi8ELi8EEEaLi32EEENS1R_4warp24FragmentIteratorTensorOpIS1D_S1G_iNSL_IiLi4ELb1EEESF_EENS1R_6thread21LinearCombinationReluIaLi8EifLNS24_9ScaleType4KindE1ELNS_15FloatRoundStyleE2EEELi32EEENS4_30GemmIdentityThreadblockSwizzleILi1EEELb0EEEEEvNT_6ParamsE,"ax",@progbits
	.sectioninfo	@"SHI_REGISTERS=226"
	.align	128
.text._ZN7cutlass6KernelINS_4gemm6kernel4GemmINS1_11threadblock13MmaMultistageINS1_9GemmShapeILi128ELi64ELi64EEENS_9transform11threadblock28PredicatedTileAccessIteratorINS_11MatrixShapeILi128ELi64EEEaNS_6layout22ColumnMajorInterleavedILi32EEELi1ENS8_29PitchLinearWarpRakedThreadMapINS_16PitchLinearShapeILi4096ELi2EEELi64ENSH_ILi32ELi1EEELi16EEENS_5ArrayIaLi16ELb0EEELb0ENSD_9NoPermuteEEENS9_25RegularTileAccessIteratorISC_aNSD_37RowMajorTensorOpMultiplicandCrosswiseILi8ELi32EEELi0ENS8_29TransposePitchLinearThreadMapISK_NSH_ILi2ELi16EEEEELi16EEELNS_4arch14CacheOperation4KindE1ENSA_INSB_ILi64ELi64EEEaNSD_19RowMajorInterleavedILi32EEELi0ENSG_INSH_ILi2048ELi2EEELi64ESJ_Li16EEESM_Lb0ESN_EENSP_ISZ_aNSD_40ColumnMajorTensorOpMultiplicandCrosswiseILi8ELi32EEELi1ENSS_IS13_ST_EELi16EEELSY_1EiNSD_8RowMajorENS4_9MmaPolicyINS1_4warp11MmaTensorOpINS6_ILi64ELi64ELi64EEEaSR_aS16_iSF_NS1B_17MmaTensorOpPolicyINSW_3MmaINS6_ILi16ELi8ELi32EEELi32EaS19_aNSD_11ColumnMajorEiS19_NSW_21OpMultiplyAddSaturateEEENSB_ILi1ELi1EEEEELi1ELb1EbEENSB_ILi0ELi0EEES1N_Li1EEELi3ELNS1_23SharedMemoryClearOptionE0EbEENS_8epilogue11threadblock19InterleavedEpilogueIS7_S1M_Li1ENS1S_33InterleavedPredicatedTileIteratorINS1S_30InterleavedOutputTileThreadMapINSH_ILi2ELi1EEENSH_ILi8ELi2EEELi64ELi8ELi8EEEaLi32EEENS1R_4warp24FragmentIteratorTensorOpIS1D_S1G_iNSL_IiLi4ELb1EEESF_EENS1R_6thread21LinearCombinationReluIaLi8EifLNS24_9ScaleType4KindE1ELNS_15FloatRoundStyleE2EEELi32EEENS4_30GemmIdentityThreadblockSwizzleILi1EEELb0EEEEEvNT_6ParamsE:
        .type           _ZN7cutlass6KernelINS_4gemm6kernel4GemmINS1_11threadblock13MmaMultistageINS1_9GemmShapeILi128ELi64ELi64EEENS_9transform11threadblock28PredicatedTileAccessIteratorINS_11MatrixShapeILi128ELi64EEEaNS_6layout22ColumnMajorInterleavedILi32EEELi1ENS8_29PitchLinearWarpRakedThreadMapINS_16PitchLinearShapeILi4096ELi2EEELi64ENSH_ILi32ELi1EEELi16EEENS_5ArrayIaLi16ELb0EEELb0ENSD_9NoPermuteEEENS9_25RegularTileAccessIteratorISC_aNSD_37RowMajorTensorOpMultiplicandCrosswiseILi8ELi32EEELi0ENS8_29TransposePitchLinearThreadMapISK_NSH_ILi2ELi16EEEEELi16EEELNS_4arch14CacheOperation4KindE1ENSA_INSB_ILi64ELi64EEEaNSD_19RowMajorInterleavedILi32EEELi0ENSG_INSH_ILi2048ELi2EEELi64ESJ_Li16EEESM_Lb0ESN_EENSP_ISZ_aNSD_40ColumnMajorTensorOpMultiplicandCrosswiseILi8ELi32EEELi1ENSS_IS13_ST_EELi16EEELSY_1EiNSD_8RowMajorENS4_9MmaPolicyINS1_4warp11MmaTensorOpINS6_ILi64ELi64ELi64EEEaSR_aS16_iSF_NS1B_17MmaTensorOpPolicyINSW_3MmaINS6_ILi16ELi8ELi32EEELi32EaS19_aNSD_11ColumnMajorEiS19_NSW_21OpMultiplyAddSaturateEEENSB_ILi1ELi1EEEEELi1ELb1EbEENSB_ILi0ELi0EEES1N_Li1EEELi3ELNS1_23SharedMemoryClearOptionE0EbEENS_8epilogue11threadblock19InterleavedEpilogueIS7_S1M_Li1ENS1S_33InterleavedPredicatedTileIteratorINS1S_30InterleavedOutputTileThreadMapINSH_ILi2ELi1EEENSH_ILi8ELi2EEELi64ELi8ELi8EEEaLi32EEENS1R_4warp24FragmentIteratorTensorOpIS1D_S1G_iNSL_IiLi4ELb1EEESF_EENS1R_6thread21LinearCombinationReluIaLi8EifLNS24_9ScaleType4KindE1ELNS_15FloatRoundStyleE2EEELi32EEENS4_30GemmIdentityThreadblockSwizzleILi1EEELb0EEEEEvNT_6ParamsE,@function
        .size           _ZN7cutlass6KernelINS_4gemm6kernel4GemmINS1_11threadblock13MmaMultistageINS1_9GemmShapeILi128ELi64ELi64EEENS_9transform11threadblock28PredicatedTileAccessIteratorINS_11MatrixShapeILi128ELi64EEEaNS_6layout22ColumnMajorInterleavedILi32EEELi1ENS8_29PitchLinearWarpRakedThreadMapINS_16PitchLinearShapeILi4096ELi2EEELi64ENSH_ILi32ELi1EEELi16EEENS_5ArrayIaLi16ELb0EEELb0ENSD_9NoPermuteEEENS9_25RegularTileAccessIteratorISC_aNSD_37RowMajorTensorOpMultiplicandCrosswiseILi8ELi32EEELi0ENS8_29TransposePitchLinearThreadMapISK_NSH_ILi2ELi16EEEEELi16EEELNS_4arch14CacheOperation4KindE1ENSA_INSB_ILi64ELi64EEEaNSD_19RowMajorInterleavedILi32EEELi0ENSG_INSH_ILi2048ELi2EEELi64ESJ_Li16EEESM_Lb0ESN_EENSP_ISZ_aNSD_40ColumnMajorTensorOpMultiplicandCrosswiseILi8ELi32EEELi1ENSS_IS13_ST_EELi16EEELSY_1EiNSD_8RowMajorENS4_9MmaPolicyINS1_4warp11MmaTensorOpINS6_ILi64ELi64ELi64EEEaSR_aS16_iSF_NS1B_17MmaTensorOpPolicyINSW_3MmaINS6_ILi16ELi8ELi32EEELi32EaS19_aNSD_11ColumnMajorEiS19_NSW_21OpMultiplyAddSaturateEEENSB_ILi1ELi1EEEEELi1ELb1EbEENSB_ILi0ELi0EEES1N_Li1EEELi3ELNS1_23SharedMemoryClearOptionE0EbEENS_8epilogue11threadblock19InterleavedEpilogueIS7_S1M_Li1ENS1S_33InterleavedPredicatedTileIteratorINS1S_30InterleavedOutputTileThreadMapINSH_ILi2ELi1EEENSH_ILi8ELi2EEELi64ELi8ELi8EEEaLi32EEENS1R_4warp24FragmentIteratorTensorOpIS1D_S1G_iNSL_IiLi4ELb1EEESF_EENS1R_6thread21LinearCombinationReluIaLi8EifLNS24_9ScaleType4KindE1ELNS_15FloatRoundStyleE2EEELi32EEENS4_30GemmIdentityThreadblockSwizzleILi1EEELb0EEEEEvNT_6ParamsE,(.L_x_376 - _ZN7cutlass6KernelINS_4gemm6kernel4GemmINS1_11threadblock13MmaMultistageINS1_9GemmShapeILi128ELi64ELi64EEENS_9transform11threadblock28PredicatedTileAccessIteratorINS_11MatrixShapeILi128ELi64EEEaNS_6layout22ColumnMajorInterleavedILi32EEELi1ENS8_29PitchLinearWarpRakedThreadMapINS_16PitchLinearShapeILi4096ELi2EEELi64ENSH_ILi32ELi1EEELi16EEENS_5ArrayIaLi16ELb0EEELb0ENSD_9NoPermuteEEENS9_25RegularTileAccessIteratorISC_aNSD_37RowMajorTensorOpMultiplicandCrosswiseILi8ELi32EEELi0ENS8_29TransposePitchLinearThreadMapISK_NSH_ILi2ELi16EEEEELi16EEELNS_4arch14CacheOperation4KindE1ENSA_INSB_ILi64ELi64EEEaNSD_19RowMajorInterleavedILi32EEELi0ENSG_INSH_ILi2048ELi2EEELi64ESJ_Li16EEESM_Lb0ESN_EENSP_ISZ_aNSD_40ColumnMajorTensorOpMultiplicandCrosswiseILi8ELi32EEELi1ENSS_IS13_ST_EELi16EEELSY_1EiNSD_8RowMajorENS4_9MmaPolicyINS1_4warp11MmaTensorOpINS6_ILi64ELi64ELi64EEEaSR_aS16_iSF_NS1B_17MmaTensorOpPolicyINSW_3MmaINS6_ILi16ELi8ELi32EEELi32EaS19_aNSD_11ColumnMajorEiS19_NSW_21OpMultiplyAddSaturateEEENSB_ILi1ELi1EEEEELi1ELb1EbEENSB_ILi0ELi0EEES1N_Li1EEELi3ELNS1_23SharedMemoryClearOptionE0EbEENS_8epilogue11threadblock19InterleavedEpilogueIS7_S1M_Li1ENS1S_33InterleavedPredicatedTileIteratorINS1S_30InterleavedOutputTileThreadMapINSH_ILi2ELi1EEENSH_ILi8ELi2EEELi64ELi8ELi8EEEaLi32EEENS1R_4warp24FragmentIteratorTensorOpIS1D_S1G_iNSL_IiLi4ELb1EEESF_EENS1R_6thread21LinearCombinationReluIaLi8EifLNS24_9ScaleType4KindE1ELNS_15FloatRoundStyleE2EEELi32EEENS4_30GemmIdentityThreadblockSwizzleILi1EEELb0EEEEEvNT_6ParamsE)
        .other          _ZN7cutlass6KernelINS_4gemm6kernel4GemmINS1_11threadblock13MmaMultistageINS1_9GemmShapeILi128ELi64ELi64EEENS_9transform11threadblock28PredicatedTileAccessIteratorINS_11MatrixShapeILi128ELi64EEEaNS_6layout22ColumnMajorInterleavedILi32EEELi1ENS8_29PitchLinearWarpRakedThreadMapINS_16PitchLinearShapeILi4096ELi2EEELi64ENSH_ILi32ELi1EEELi16EEENS_5ArrayIaLi16ELb0EEELb0ENSD_9NoPermuteEEENS9_25RegularTileAccessIteratorISC_aNSD_37RowMajorTensorOpMultiplicandCrosswiseILi8ELi32EEELi0ENS8_29TransposePitchLinearThreadMapISK_NSH_ILi2ELi16EEEEELi16EEELNS_4arch14CacheOperation4KindE1ENSA_INSB_ILi64ELi64EEEaNSD_19RowMajorInterleavedILi32EEELi0ENSG_INSH_ILi2048ELi2EEELi64ESJ_Li16EEESM_Lb0ESN_EENSP_ISZ_aNSD_40ColumnMajorTensorOpMultiplicandCrosswiseILi8ELi32EEELi1ENSS_IS13_ST_EELi16EEELSY_1EiNSD_8RowMajorENS4_9MmaPolicyINS1_4warp11MmaTensorOpINS6_ILi64ELi64ELi64EEEaSR_aS16_iSF_NS1B_17MmaTensorOpPolicyINSW_3MmaINS6_ILi16ELi8ELi32EEELi32EaS19_aNSD_11ColumnMajorEiS19_NSW_21OpMultiplyAddSaturateEEENSB_ILi1ELi1EEEEELi1ELb1EbEENSB_ILi0ELi0EEES1N_Li1EEELi3ELNS1_23SharedMemoryClearOptionE0EbEENS_8epilogue11threadblock19InterleavedEpilogueIS7_S1M_Li1ENS1S_33InterleavedPredicatedTileIteratorINS1S_30InterleavedOutputTileThreadMapINSH_ILi2ELi1EEENSH_ILi8ELi2EEELi64ELi8ELi8EEEaLi32EEENS1R_4warp24FragmentIteratorTensorOpIS1D_S1G_iNSL_IiLi4ELb1EEESF_EENS1R_6thread21LinearCombinationReluIaLi8EifLNS24_9ScaleType4KindE1ELNS_15FloatRoundStyleE2EEELi32EEENS4_30GemmIdentityThreadblockSwizzleILi1EEELb0EEEEEvNT_6ParamsE,@"STO_CUDA_ENTRY STV_DEFAULT"
_ZN7cutlass6KernelINS_4gemm6kernel4GemmINS1_11threadblock13MmaMultistageINS1_9GemmShapeILi128ELi64ELi64EEENS_9transform11threadblock28PredicatedTileAccessIteratorINS_11MatrixShapeILi128ELi64EEEaNS_6layout22ColumnMajorInterleavedILi32EEELi1ENS8_29PitchLinearWarpRakedThreadMapINS_16PitchLinearShapeILi4096ELi2EEELi64ENSH_ILi32ELi1EEELi16EEENS_5ArrayIaLi16ELb0EEELb0ENSD_9NoPermuteEEENS9_25RegularTileAccessIteratorISC_aNSD_37RowMajorTensorOpMultiplicandCrosswiseILi8ELi32EEELi0ENS8_29TransposePitchLinearThreadMapISK_NSH_ILi2ELi16EEEEELi16EEELNS_4arch14CacheOperation4KindE1ENSA_INSB_ILi64ELi64EEEaNSD_19RowMajorInterleavedILi32EEELi0ENSG_INSH_ILi2048ELi2EEELi64ESJ_Li16EEESM_Lb0ESN_EENSP_ISZ_aNSD_40ColumnMajorTensorOpMultiplicandCrosswiseILi8ELi32EEELi1ENSS_IS13_ST_EELi16EEELSY_1EiNSD_8RowMajorENS4_9MmaPolicyINS1_4warp11MmaTensorOpINS6_ILi64ELi64ELi64EEEaSR_aS16_iSF_NS1B_17MmaTensorOpPolicyINSW_3MmaINS6_ILi16ELi8ELi32EEELi32EaS19_aNSD_11ColumnMajorEiS19_NSW_21OpMultiplyAddSaturateEEENSB_ILi1ELi1EEEEELi1ELb1EbEENSB_ILi0ELi0EEES1N_Li1EEELi3ELNS1_23SharedMemoryClearOptionE0EbEENS_8epilogue11threadblock19InterleavedEpilogueIS7_S1M_Li1ENS1S_33InterleavedPredicatedTileIteratorINS1S_30InterleavedOutputTileThreadMapINSH_ILi2ELi1EEENSH_ILi8ELi2EEELi64ELi8ELi8EEEaLi32EEENS1R_4warp24FragmentIteratorTensorOpIS1D_S1G_iNSL_IiLi4ELb1EEESF_EENS1R_6thread21LinearCombinationReluIaLi8EifLNS24_9ScaleType4KindE1ELNS_15FloatRoundStyleE2EEELi32EEENS4_30GemmIdentityThreadblockSwizzleILi1EEELb0EEEEEvNT_6ParamsE:
        /* <DEDUP_REMOVED lines=13> */
[----:B------:R-:W-:Y:S01]  /*00d0*/  ULDC.64 UR4, c[0x0][0x160] ;  /* 0x0000580000047ab9 */ /* 0x000fe20000000a00 */
[----:B------:R-:W-:Y:S01]  /*00e0*/  IMAD.MOV.U32 R37, RZ, RZ, c[0x0][0x1c8] ;  /* 0x00007200ff257624 */ /* 0x000fe200078e00ff */
[----:B------:R-:W-:Y:S01]  /*00f0*/  USHF.L.U32 UR4, UR4, 0x5, URZ ;  /* 0x0000000504047899 */ /* 0x000fe2000800063f */
[----:B------:R-:W2:Y:S01]  /*0100*/  S2R R20, SR_TID.X ;  /* 0x0000000000147919 */ /* 0x000ea20000002100 */
[----:B------:R-:W-:Y:S01]  /*0110*/  USHF.L.U32 UR5, UR5, 0x5, URZ ;  /* 0x0000000505057899 */ /* 0x000fe2000800063f */
[----:B------:R-:W-:Y:S01]  /*0120*/  IMAD.MOV.U32 R19, RZ, RZ, c[0x0][0x1cc] ;  /* 0x00007300ff137624 */ /* 0x000fe200078e00ff */
[----:B------:R-:W-:Y:S01]  /*0130*/  ULDC.64 UR6, c[0x0][0x118] ;  /* 0x0000460000067ab9 */ /* 0x000fe20000000a00 */
[----:B------:R-:W-:Y:S01]  /*0140*/  IMAD.MOV.U32 R38, RZ, RZ, c[0x0][0x198] ;  /* 0x00006600ff267624 */ /* 0x000fe200078e00ff */
        /* <DEDUP_REMOVED lines=15> */
[----:B-1----:R-:W-:Y:S01]  /*0240*/  IMAD R4, R4, c[0x0][0x258], RZ ;  /* 0x0000960004047a24 */ /* 0x002fe200078e02ff */
[----:B------:R-:W-:Y:S01]  /*0250*/  CS2R R98, SRZ ;  /* 0x0000000000627805 */ /* 0x000fe2000001ff00 */
[----:B------:R-:W-:Y:S01]  /*0260*/  CS2R R96, SRZ ;  /* 0x0000000000607805 */ /* 0x000fe2000001ff00 */
[----:B------:R-:W-:Y:S01]  /*0270*/  CS2R R94, SRZ ;  /* 0x00000000005e7805 */ /* 0x000fe2000001ff00 */
[----:B--2---:R-:W-:Y:S01]  /*0280*/  IMAD.SHL.U32 R8, R20, 0x2, RZ ;  /* 0x0000000214087824 */ /* 0x004fe200078e00ff */
[----:B------:R-:W-:Y:S01]  /*0290*/  IADD3 R203, R4, c[0x0][0x258], RZ ;  /* 0x0000960004cb7a10 */ /* 0x000fe20007ffe0ff */
[----:B------:R-:W-:Y:S01]  /*02a0*/  CS2R R92, SRZ ;  /* 0x00000000005c7805 */ /* 0x000fe2000001ff00 */
[----:B------:R-:W-:Y:S01]  /*02b0*/  SHF.R.S32.HI R9, RZ, 0x1f, R4 ;  /* 0x0000001fff097819 */ /* 0x000fe20000011404 */
[----:B------:R-:W-:Y:S01]  /*02c0*/  CS2R R90, SRZ ;  /* 0x00000000005a7805 */ /* 0x000fe2000001ff00 */
[----:B------:R-:W-:Y:S01]  /*02d0*/  IMNMX R203, R203, c[0x0][0x168], PT ;  /* 0x00005a00cbcb7a17 */ /* 0x000fe20003800200 */
[----:B------:R-:W-:Y:S01]  /*02e0*/  CS2R R88, SRZ ;  /* 0x0000000000587805 */ /* 0x000fe2000001ff00 */
[----:B------:R-:W-:Y:S01]  /*02f0*/  LEA.HI R10, R9, R4, RZ, 0x5 ;  /* 0x00000004090a7211 */ /* 0x000fe200078f28ff */
[----:B------:R-:W-:Y:S01]  /*0300*/  CS2R R86, SRZ ;  /* 0x0000000000567805 */ /* 0x000fe2000001ff00 */
[----:B------:R-:W-:Y:S01]  /*0310*/  SHF.R.S32.HI R0, RZ, 0x1f, R203 ;  /* 0x0000001fff007819 */ /* 0x000fe200000114cb */
[----:B------:R-:W-:Y:S01]  /*0320*/  CS2R R84, SRZ ;  /* 0x0000000000547805 */ /* 0x000fe2000001ff00 */
[----:B------:R-:W-:Y:S01]  /*0330*/  SHF.R.S32.HI R10, RZ, 0x5, R10 ;  /* 0x00000005ff0a7819 */ /* 0x000fe2000001140a */
[----:B------:R-:W-:Y:S01]  /*0340*/  CS2R R82, SRZ ;  /* 0x0000000000527805 */ /* 0x000fe2000001ff00 */
[----:B------:R-:W-:Y:S01]  /*0350*/  LEA.HI R9, R0, R203, RZ, 0x5 ;  /* 0x000000cb00097211 */ /* 0x000fe200078f28ff */
[----:B------:R-:W-:Y:S01]  /*0360*/  CS2R R80, SRZ ;  /* 0x0000000000507805 */ /* 0x000fe2000001ff00 */
[C---:B------:R-:W-:Y:S01]  /*0370*/  LOP3.LUT R197, R20.reuse, 0x1f, RZ, 0xc0, !PT ;  /* 0x0000001f14c57812 */ /* 0x040fe200078ec0ff */
[----:B------:R-:W-:Y:S01]  /*0380*/  CS2R R78, SRZ ;  /* 0x00000000004e7805 */ /* 0x000fe2000001ff00 */
[----:B------:R-:W-:Y:S01]  /*0390*/  SHF.R.S32.HI R9, RZ, 0x5, R9 ;  /* 0x00000005ff097819 */ /* 0x000fe20000011409 */
[----:B------:R-:W-:Y:S01]  /*03a0*/  CS2R R76, SRZ ;  /* 0x00000000004c7805 */ /* 0x000fe2000001ff00 */
[C---:B------:R-:W-:Y:S01]  /*03b0*/  LOP3.LUT R0, R20.reuse, 0x4, RZ, 0xc0, !PT ;  /* 0x0000000414007812 */ /* 0x040fe200078ec0ff */
[----:B------:R-:W-:Y:S01]  /*03c0*/  CS2R R74, SRZ ;  /* 0x00000000004a7805 */ /* 0x000fe2000001ff00 */
[----:B------:R-:W-:Y:S01]  /*03d0*/  LOP3.LUT R3, R20, 0x8, RZ, 0xc0, !PT ;  /* 0x0000000814037812 */ /* 0x000fe200078ec0ff */
[----:B------:R-:W-:Y:S01]  /*03e0*/  IMAD.IADD R12, R9, 0x1, -R10 ;  /* 0x00000001090c7824 */ /* 0x000fe200078e0a0a */
[----:B------:R-:W-:Y:S01]  /*03f0*/  LOP3.LUT R2, R8, 0x2, RZ, 0xc0, !PT ;  /* 0x0000000208027812 */ /* 0x000fe200078ec0ff */
[----:B------:R-:W-:Y:S01]  /*0400*/  CS2R R72, SRZ ;  /* 0x0000000000487805 */ /* 0x000fe2000001ff00 */
[----:B------:R-:W-:Y:S01]  /*0410*/  SHF.R.S32.HI R5, RZ, 0x1f, R20 ;  /* 0x0000001fff057819 */ /* 0x000fe20000011414 */
[----:B------:R-:W-:Y:S01]  /*0420*/  CS2R R70, SRZ ;  /* 0x0000000000467805 */ /* 0x000fe2000001ff00 */
        /* <DEDUP_REMOVED lines=8> */
[----:B------:R-:W-:Y:S01]  /*04b0*/  LEA.HI R14, R5, R20, RZ, 0x5 ;  /* 0x00000014050e7211 */ /* 0x000fe200078f28ff */
[----:B------:R-:W-:Y:S01]  /*04c0*/  IMAD R0, R197, 0x2, R0 ;  /* 0x00000002c5007824 */ /* 0x000fe200078e0200 */
[----:B------:R-:W-:Y:S01]  /*04d0*/  LOP3.LUT R2, R20, 0xc, RZ, 0xc0, !PT ;  /* 0x0000000c14027812 */ /* 0x000fe200078ec0ff */
[----:B------:R-:W-:Y:S01]  /*04e0*/  CS2R R46, SRZ ;  /* 0x00000000002e7805 */ /* 0x000fe2000001ff00 */
[----:B------:R-:W-:Y:S01]  /*04f0*/  LOP3.LUT R35, R35, 0xfffffffe, RZ, 0xc0, !PT ;  /* 0xfffffffe23237812 */ /* 0x000fe200078ec0ff */
[----:B------:R-:W-:Y:S01]  /*0500*/  CS2R R44, SRZ ;  /* 0x00000000002c7805 */ /* 0x000fe2000001ff00 */
[----:B------:R-:W-:Y:S01]  /*0510*/  LOP3.LUT R5, R14, 0xffffffe0, RZ, 0xc0, !PT ;  /* 0xffffffe00e057812 */ /* 0x000fe200078ec0ff */
[----:B------:R-:W-:Y:S01]  /*0520*/  CS2R R50, SRZ ;  /* 0x0000000000327805 */ /* 0x000fe2000001ff00 */
[----:B------:R-:W-:Y:S01]  /*0530*/  SHF.R.U32.HI R2, RZ, 0x2, R2 ;  /* 0x00000002ff027819 */ /* 0x000fe20000011602 */
[----:B------:R-:W-:Y:S01]  /*0540*/  IMAD.IADD R35, R12, 0x1, -R35 ;  /* 0x000000010c237824 */ /* 0x000fe200078e0a23 */
[----:B------:R-:W-:Y:S01]  /*0550*/  LOP3.LUT R197, R197, 0x2, R8, 0xf8, !PT ;  /* 0x00000002c5c57812 */ /* 0x000fe200078ef808 */
[----:B------:R-:W-:Y:S01]  /*0560*/  CS2R R48, SRZ ;  /* 0x0000000000307805 */ /* 0x000fe2000001ff00 */
[----:B------:R-:W-:Y:S01]  /*0570*/  SHF.R.U32.HI R6, RZ, 0x5, R20 ;  /* 0x00000005ff067819 */ /* 0x000fe20000011614 */
[----:B------:R-:W-:Y:S01]  /*0580*/  IMAD.IADD R20, R20, 0x1, -R5 ;  /* 0x0000000114147824 */ /* 0x000fe200078e0a05 */
[----:B------:R-:W-:Y:S01]  /*0590*/  LOP3.LUT R197, R197, R2, RZ, 0x3c, !PT ;  /* 0x00000002c5c57212 */ /* 0x000fe200078e3cff */
[----:B------:R-:W-:Y:S01]  /*05a0*/  CS2R R54, SRZ ;  /* 0x0000000000367805 */ /* 0x000fe2000001ff00 */
[----:B------:R-:W-:Y:S01]  /*05b0*/  LOP3.LUT R3, R0, R3, RZ, 0x3c, !PT ;  /* 0x0000000300037212 */ /* 0x000fe200078e3cff */
[----:B------:R-:W-:Y:S01]  /*05c0*/  CS2R R52, SRZ ;  /* 0x0000000000347805 */ /* 0x000fe2000001ff00 */
[----:B------:R-:W-:Y:S01]  /*05d0*/  ISETP.NE.AND P0, PT, R35, RZ, PT ;  /* 0x000000ff2300720c */ /* 0x000fe20003f05270 */
[----:B------:R-:W1:Y:S01]  /*05e0*/  SHFL.IDX PT, R6, R6, RZ, 0x1f ;  /* 0x00001fff06067589 */ /* 0x000e6200000e0000 */
[--C-:B------:R-:W-:Y:S01]  /*05f0*/  LOP3.LUT R197, R197, 0x4, R8.reuse, 0xf8, !PT ;  /* 0x00000004c5c57812 */ /* 0x100fe200078ef808 */
[----:B------:R-:W-:Y:S01]  /*0600*/  CS2R R58, SRZ ;  /* 0x00000000003a7805 */ /* 0x000fe2000001ff00 */
[----:B------:R-:W-:Y:S01]  /*0610*/  LOP3.LUT R3, R3, 0x4, R8, 0xf8, !PT ;  /* 0x0000000403037812 */ /* 0x000fe200078ef808 */
[----:B------:R-:W-:Y:S01]  /*0620*/  IMAD.SHL.U32 R8, R20, 0x10, RZ ;  /* 0x0000001014087824 */ /* 0x000fe200078e00ff */
[----:B------:R-:W-:Y:S01]  /*0630*/  SEL R35, R35, 0x2, P0 ;  /* 0x0000000223237807 */ /* 0x000fe20000000000 */
[----:B------:R-:W-:Y:S01]  /*0640*/  IMAD R197, R2, 0x30, R197 ;  /* 0x0000003002c57824 */ /* 0x000fe200078e02c5 */
[----:B------:R-:W-:Y:S01]  /*0650*/  SHF.R.S32.HI R14, RZ, 0x5, R14 ;  /* 0x00000005ff0e7819 */ /* 0x000fe2000001140e */
[----:B------:R-:W-:Y:S01]  /*0660*/  IMAD R26, R27, 0x1000, R8 ;  /* 0x000010001b1a7824 */ /* 0x000fe200078e0208 */
[----:B------:R-:W-:Y:S01]  /*0670*/  IADD3 R203, R203, 0x3f, -R4 ;  /* 0x0000003fcbcb7810 */ /* 0x000fe20007ffe804 */
[----:B------:R-:W-:Y:S01]  /*0680*/  IMAD R8, R7, 0x800, R8 ;  /* 0x0000080007087824 */ /* 0x000fe200078e0208 */
[----:B------:R-:W-:Y:S01]  /*0690*/  LEA.HI R24, R20, R20, RZ, 0x1 ;  /* 0x0000001414187211 */ /* 0x000fe200078f08ff */
[----:B------:R-:W-:Y:S01]  /*06a0*/  IMAD.IADD R7, R10, 0x1, R35 ;  /* 0x000000010a077824 */ /* 0x000fe200078e0223 */
[----:B------:R-:W-:Y:S01]  /*06b0*/  IADD3 R18, R26, 0x200, RZ ;  /* 0x000002001a127810 */ /* 0x000fe20007ffe0ff */
[----:B------:R-:W-:Y:S01]  /*06c0*/  IMAD.IADD R10, R10, 0x1, R14 ;  /* 0x000000010a0a7824 */ /* 0x000fe200078e020e */
[----:B------:R-:W-:Y:S01]  /*06d0*/  IADD3 R17, R26, 0x400, RZ ;  /* 0x000004001a117810 */ /* 0x000fe20007ffe0ff */
[----:B------:R-:W-:Y:S01]  /*06e0*/  IMAD R3, R0, 0x30, R3 ;  /* 0x0000003000037824 */ /* 0x000fe200078e0203 */
[----:B------:R-:W-:Y:S01]  /*06f0*/  IMNMX R7, R9, R7, PT ;  /* 0x0000000709077217 */ /* 0x000fe20003800200 */
[----:B------:R-:W-:Y:S01]  /*0700*/  IMAD.MOV.U32 R2, RZ, RZ, RZ ;  /* 0x000000ffff027224 */ /* 0x000fe200078e00ff */
[----:B------:R-:W-:Y:S01]  /*0710*/  IADD3 R16, R26, 0x600, RZ ;  /* 0x000006001a107810 */ /* 0x000fe20007ffe0ff */
[----:B------:R-:W-:Y:S01]  /*0720*/  CS2R R56, SRZ ;  /* 0x0000000000387805 */ /* 0x000fe2000001ff00 */
[----:B------:R-:W-:Y:S01]  /*0730*/  ISETP.GE.AND P6, PT, R10, R7, PT ;  /* 0x000000070a00720c */ /* 0x000fe20003fc6270 */
[----:B------:R-:W-:Y:S01]  /*0740*/  CS2R R62, SRZ ;  /* 0x00000000003e7805 */ /* 0x000fe2000001ff00 */
[----:B------:R-:W-:Y:S01]  /*0750*/  IADD3 R12, R8, 0x200, RZ ;  /* 0x00000200080c7810 */ /* 0x000fe20007ffe0ff */
[----:B------:R-:W-:Y:S01]  /*0760*/  CS2R R60, SRZ ;  /* 0x00000000003c7805 */ /* 0x000fe2000001ff00 */
[----:B------:R-:W-:Y:S01]  /*0770*/  ISETP.LT.AND P0, PT, R26, UR4, !P6 ;  /* 0x000000041a007c0c */ /* 0x000fe2000f701270 */
[----:B------:R-:W-:Y:S01]  /*0780*/  CS2R R66, SRZ ;  /* 0x0000000000427805 */ /* 0x000fe2000001ff00 */
[----:B-1----:R-:W-:Y:S01]  /*0790*/  LEA.HI R4, R6, R6, RZ, 0x1 ;  /* 0x0000000606047211 */ /* 0x002fe200078f08ff */
[----:B------:R-:W-:Y:S01]  /*07a0*/  CS2R R64, SRZ ;  /* 0x0000000000407805 */ /* 0x000fe2000001ff00 */
[----:B------:R-:W-:Y:S01]  /*07b0*/  ISETP.LT.AND P1, PT, R18, UR4, !P6 ;  /* 0x0000000412007c0c */ /* 0x000fe2000f721270 */
[----:B------:R-:W-:Y:S01]  /*07c0*/  CS2R R112, SRZ ;  /* 0x0000000000707805 */ /* 0x000fe2000001ff00 */
[----:B------:R-:W-:-:S02]  /*07d0*/  ISETP.LT.AND P2, PT, R17, UR4, !P6 ;  /* 0x0000000411007c0c */ /* 0x000fc4000f741270 */
[----:B------:R-:W-:Y:S02]  /*07e0*/  ISETP.LT.AND P3, PT, R16, UR4, !P6 ;  /* 0x0000000410007c0c */ /* 0x000fe4000f761270 */
[----:B------:R-:W-:Y:S02]  /*07f0*/  SEL R34, RZ, 0x1, !P0 ;  /* 0x00000001ff227807 */ /* 0x000fe40004000000 */
[----:B------:R-:W-:Y:S02]  /*0800*/  LOP3.LUT R5, R4, 0xfffffffe, RZ, 0xc0, !PT ;  /* 0xfffffffe04057812 */ /* 0x000fe400078ec0ff */
[----:B------:R-:W-:Y:S02]  /*0810*/  P2R R34, PR, R34, 0xf ;  /* 0x0000000f22227803 */ /* 0x000fe40000000000 */
[----:B------:R-:W-:Y:S01]  /*0820*/  IADD3 R15, R8, 0x400, RZ ;  /* 0x00000400080f7810 */ /* 0x000fe20007ffe0ff */
[----:B------:R-:W-:Y:S01]  /*0830*/  IMAD.IADD R5, R6, 0x1, -R5 ;  /* 0x0000000106057824 */ /* 0x000fe200078e0a05 */
[----:B------:R-:W-:-:S02]  /*0840*/  IADD3 R11, R8, 0x600, RZ ;  /* 0x00000600080b7810 */ /* 0x000fc40007ffe0ff */
[----:B------:R-:W-:Y:S02]  /*0850*/  ISETP.LT.AND P0, PT, R8, UR5, !P6 ;  /* 0x0000000508007c0c */ /* 0x000fe4000f701270 */
[----:B------:R-:W-:Y:S02]  /*0860*/  SHF.R.S32.HI R23, RZ, 0x1f, R10 ;  /* 0x0000001fff177819 */ /* 0x000fe4000001140a */
[----:B------:R-:W-:Y:S02]  /*0870*/  IADD3 R6, R203, 0x3f, RZ ;  /* 0x0000003fcb067810 */ /* 0x000fe40007ffe0ff */
[----:B------:R-:W-:Y:S01]  /*0880*/  ISETP.LT.AND P1, PT, R12, UR5, !P6 ;  /* 0x000000050c007c0c */ /* 0x000fe2000f721270 */
[----:B------:R-:W-:Y:S01]  /*0890*/  IMAD R25, R23, c[0x0][0x1b0], RZ ;  /* 0x00006c0017197a24 */ /* 0x000fe200078e02ff */
[----:B------:R-:W-:Y:S01]  /*08a0*/  ISETP.LT.AND P2, PT, R15, UR5, !P6 ;  /* 0x000000050f007c0c */ /* 0x000fe2000f741270 */
[----:B------:R-:W-:Y:S01]  /*08b0*/  IMAD R23, R23, c[0x0][0x180], RZ ;  /* 0x0000600017177a24 */ /* 0x000fe200078e02ff */
[----:B------:R-:W-:Y:S01]  /*08c0*/  ISETP.LT.AND P3, PT, R11, UR5, !P6 ;  /* 0x000000050b007c0c */ /* 0x000fe2000f761270 */
[C---:B------:R-:W-:Y:S01]  /*08d0*/  IMAD R25, R10.reuse, c[0x0][0x1b4], R25 ;  /* 0x00006d000a197a24 */ /* 0x040fe200078e0219 */
[----:B------:R-:W-:Y:S01]  /*08e0*/  SEL R7, RZ, 0x1, !P0 ;  /* 0x00000001ff077807 */ /* 0x000fe20004000000 */
[----:B------:R-:W-:Y:S01]  /*08f0*/  IMAD R23, R10, c[0x0][0x184], R23 ;  /* 0x000061000a177a24 */ /* 0x000fe200078e0217 */
[----:B------:R-:W-:-:S02]  /*0900*/  SHF.R.S32.HI R9, RZ, 0x1f, R8 ;  /* 0x0000001fff097819 */ /* 0x000fc40000011408 */
[----:B------:R-:W-:Y:S02]  /*0910*/  ISETP.GE.U32.AND P5, PT, R6, 0x7f, PT ;  /* 0x0000007f0600780c */ /* 0x000fe40003fa6070 */
[----:B------:R-:W-:Y:S02]  /*0920*/  P2R R7, PR, R7, 0xf ;  /* 0x0000000f07077803 */ /* 0x000fe40000000000 */
[----:B------:R-:W-:Y:S02]  /*0930*/  LOP3.LUT R6, R203, 0xffffffc0, RZ, 0xc0, !PT ;  /* 0xffffffc0cb067812 */ /* 0x000fe400078ec0ff */
[----:B------:R-:W-:Y:S01]  /*0940*/  ISETP.GE.AND P0, PT, R8, UR5, PT ;  /* 0x0000000508007c0c */ /* 0x000fe2000bf06270 */
[----:B------:R-:W-:Y:S01]  /*0950*/  IMAD.WIDE.U32 R8, R10, c[0x0][0x1b0], R8 ;  /* 0x00006c000a087a25 */ /* 0x000fe200078e0008 */
[----:B------:R-:W-:Y:S02]  /*0960*/  IADD3 R13, R26, 0x800, RZ ;  /* 0x000008001a0d7810 */ /* 0x000fe40007ffe0ff */
[----:B------:R-:W-:Y:S01]  /*0970*/  ISETP.NE.AND P4, PT, R6, 0x40, PT ;  /* 0x000000400600780c */ /* 0x000fe20003f85270 */
[----:B------:R-:W-:Y:S01]  /*0980*/  IMAD.IADD R6, R9, 0x1, R25 ;  /* 0x0000000109067824 */ /* 0x000fe200078e0219 */
[----:B------:R-:W-:-:S02]  /*0990*/  IADD3 R36, P2, P1, R8, c[0x0][0x1c0], -R37 ;  /* 0x0000700008247a10 */ /* 0x000fc4000795e825 */
[----:B------:R-:W-:Y:S02]  /*09a0*/  ISETP.LT.AND P3, PT, R13, UR4, !P6 ;  /* 0x000000040d007c0c */ /* 0x000fe4000f761270 */
[----:B------:R-:W-:Y:S02]  /*09b0*/  LOP3.LUT R29, R24, 0xfffffffe, RZ, 0xc0, !PT ;  /* 0xfffffffe181d7812 */ /* 0x000fe400078ec0ff */
[----:B------:R-:W-:Y:S02]  /*09c0*/  SHF.R.S32.HI R21, RZ, 0x1f, R20 ;  /* 0x0000001fff157819 */ /* 0x000fe40000011414 */
[----:B------:R-:W-:Y:S01]  /*09d0*/  IADD3.X R37, R6, c[0x0][0x1c4], ~R19, P2, P1 ;  /* 0x0000710006257a10 */ /* 0x000fe200017e2c13 */
[----:B------:R-:W-:Y:S01]  /*09e0*/  IMAD.IADD R29, R20, 0x1, -R29 ;  /* 0x00000001141d7824 */ /* 0x000fe200078e0a1d */
[----:B------:R-:W-:Y:S02]  /*09f0*/  SEL R33, RZ, 0x100, !P3 ;  /* 0x00000100ff217807 */ /* 0x000fe40005800000 */
[----:B------:R-:W-:Y:S01]  /*0a00*/  ISETP.GE.AND P1, PT, R18, UR4, PT ;  /* 0x0000000412007c0c */ /* 0x000fe2000bf26270 */
[----:B------:R-:W-:Y:S01]  /*0a10*/  IMAD R29, R14, 0x2, R29 ;  /* 0x000000020e1d7824 */ /* 0x000fe200078e021d */
[----:B------:R-:W-:-:S02]  /*0a20*/  ISETP.GE.AND P3, PT, R17, UR4, PT ;  /* 0x0000000411007c0c */ /* 0x000fc4000bf66270 */
[----:B------:R-:W-:Y:S02]  /*0a30*/  LEA.HI R28, R21, R20, RZ, 0x3 ;  /* 0x00000014151c7211 */ /* 0x000fe400078f18ff */
[----:B------:R-:W-:Y:S02]  /*0a40*/  ISETP.GE.AND P2, PT, R26, UR4, PT ;  /* 0x000000041a007c0c */ /* 0x000fe4000bf46270 */
[--C-:B------:R-:W-:Y:S02]  /*0a50*/  SHF.R.S32.HI R25, RZ, 0x1, R24.reuse ;  /* 0x00000001ff197819 */ /* 0x100fe40000011418 */
[----:B------:R-:W-:Y:S02]  /*0a60*/  SEL R21, RZ, 0xffffffff, P1 ;  /* 0xffffffffff157807 */ /* 0x000fe40000800000 */
[----:B------:R-:W-:Y:S02]  /*0a70*/  SEL R20, RZ, 0x4, P3 ;  /* 0x00000004ff147807 */ /* 0x000fe40001800000 */
[----:B------:R-:W-:Y:S01]  /*0a80*/  SHF.R.S32.HI R24, RZ, 0x1f, R24 ;  /* 0x0000001fff187819 */ /* 0x000fe20000011418 */
[----:B------:R-:W-:Y:S01]  /*0a90*/  IMAD.SHL.U32 R21, R21, 0x2, RZ ;  /* 0x0000000215157824 */ /* 0x000fe200078e00ff */
[----:B------:R-:W-:-:S02]  /*0aa0*/  ISETP.GE.AND P1, PT, R13, UR4, PT ;  /* 0x000000040d007c0c */ /* 0x000fc4000bf26270 */
[----:B------:R-:W-:Y:S02]  /*0ab0*/  ISETP.GE.AND P3, PT, R12, UR5, PT ;  /* 0x000000050c007c0c */ /* 0x000fe4000bf66270 */
[----:B------:R-:W-:Y:S02]  /*0ac0*/  IADD3 R12, R26, 0xc00, RZ ;  /* 0x00000c001a0c7810 */ /* 0x000fe40007ffe0ff */
[----:B------:R-:W-:Y:S02]  /*0ad0*/  SEL R22, RZ, 0x1, P2 ;  /* 0x00000001ff167807 */ /* 0x000fe40001000000 */
[----:B------:R-:W-:Y:S02]  /*0ae0*/  ISETP.GE.AND P2, PT, R16, UR4, PT ;  /* 0x0000000410007c0c */ /* 0x000fe4000bf46270 */
[----:B------:R-:W-:Y:S02]  /*0af0*/  LEA.HI R24, R24, R25, RZ, 0x2 ;  /* 0x0000001918187211 */ /* 0x000fe400078f10ff */
[----:B------:R-:W-:-:S02]  /*0b00*/  IADD3 R13, R26, 0xa00, RZ ;  /* 0x00000a001a0d7810 */ /* 0x000fc40007ffe0ff */
[----:B------:R-:W-:Y:S02]  /*0b10*/  SEL R18, RZ, 0x100, P1 ;  /* 0x00000100ff127807 */ /* 0x000fe40000800000 */
[----:B------:R-:W-:Y:S02]  /*0b20*/  ISETP.GE.AND P1, PT, R12, UR4, PT ;  /* 0x000000040c007c0c */ /* 0x000fe4000bf26270 */
[----:B------:R-:W-:Y:S02]  /*0b30*/  IADD3 R30, R26, 0xe00, RZ ;  /* 0x00000e001a1e7810 */ /* 0x000fe40007ffe0ff */
[----:B------:R-:W-:Y:S02]  /*0b40*/  SEL R19, RZ, 0x8, P2 ;  /* 0x00000008ff137807 */ /* 0x000fe40001000000 */
[----:B------:R-:W-:Y:S02]  /*0b50*/  LOP3.LUT R24, R24, 0x7ffffffc, RZ, 0xc0, !PT ;  /* 0x7ffffffc18187812 */ /* 0x000fe400078ec0ff */
[----:B------:R-:W-:-:S02]  /*0b60*/  ISETP.GE.AND P2, PT, R13, UR4, PT ;  /* 0x000000040d007c0c */ /* 0x000fc4000bf46270 */
[----:B------:R-:W-:Y:S01]  /*0b70*/  SEL R16, RZ, 0x400, P1 ;  /* 0x00000400ff107807 */ /* 0x000fe20000800000 */
[----:B------:R-:W-:Y:S01]  /*0b80*/  IMAD.IADD R24, R25, 0x1, -R24 ;  /* 0x0000000119187824 */ /* 0x000fe200078e0a18 */
[----:B------:R-:W-:Y:S02]  /*0b90*/  ISETP.GE.AND P1, PT, R30, UR4, PT ;  /* 0x000000041e007c0c */ /* 0x000fe4000bf26270 */
[----:B------:R-:W-:Y:S02]  /*0ba0*/  SHF.R.S32.HI R27, RZ, 0x1f, R26 ;  /* 0x0000001fff1b7819 */ /* 0x000fe4000001141a */
[----:B------:R-:W-:Y:S02]  /*0bb0*/  SEL R17, RZ, 0x200, P2 ;  /* 0x00000200ff117807 */ /* 0x000fe40001000000 */
[----:B------:R-:W-:Y:S02]  /*0bc0*/  ISETP.GE.AND P2, PT, R15, UR5, PT ;  /* 0x000000050f007c0c */ /* 0x000fe4000bf46270 */
[----:B------:R-:W-:-:S02]  /*0bd0*/  IADD3 R25, R25, 0x10, RZ ;  /* 0x0000001019197810 */ /* 0x000fc40007ffe0ff */
[----:B------:R-:W-:Y:S02]  /*0be0*/  SEL R15, RZ, 0x800, P1 ;  /* 0x00000800ff0f7807 */ /* 0x000fe40000800000 */
[----:B------:R-:W-:Y:S01]  /*0bf0*/  ISETP.GE.AND P1, PT, R11, UR5, PT ;  /* 0x000000050b007c0c */ /* 0x000fe2000bf26270 */
[----:B------:R-:W-:Y:S01]  /*0c00*/  IMAD.WIDE.U32 R10, R10, c[0x0][0x180], R26 ;  /* 0x000060000a0a7a25 */ /* 0x000fe200078e001a */
[----:B------:R-:W-:Y:S02]  /*0c10*/  SHF.R.S32.HI R26, RZ, 0x1f, R25 ;  /* 0x0000001fff1a7819 */ /* 0x000fe40000011419 */
[----:B------:R-:W-:Y:S01]  /*0c20*/  SEL R9, RZ, 0xffffffff, P3 ;  /* 0xffffffffff097807 */ /* 0x000fe20001800000 */
[----:B------:R-:W-:Y:S01]  /*0c30*/  IMAD.IADD R11, R11, 0x1, R23 ;  /* 0x000000010b0b7824 */ /* 0x000fe200078e0217 */
[----:B------:R-:W-:Y:S02]  /*0c40*/  LEA.HI R27, R29, R29, RZ, 0x1 ;  /* 0x0000001d1d1b7211 */ /* 0x000fe400078f08ff */
[----:B------:R-:W-:Y:S01]  /*0c50*/  LEA.HI R23, R26, R25, RZ, 0x2 ;  /* 0x000000191a177211 */ /* 0x000fe200078f10ff */
[----:B------:R-:W-:Y:S01]  /*0c60*/  IMAD.SHL.U32 R9, R9, 0x2, RZ ;  /* 0x0000000209097824 */ /* 0x000fe200078e00ff */
[----:B------:R-:W-:-:S02]  /*0c70*/  LOP3.LUT R21, R21, 0x2, R22, 0xe2, !PT ;  /* 0x0000000215157812 */ /* 0x000fc400078ee216 */
[----:B------:R-:W-:Y:S02]  /*0c80*/  SEL R14, RZ, 0x1, P0 ;  /* 0x00000001ff0e7807 */ /* 0x000fe40000000000 */
[C---:B------:R-:W-:Y:S01]  /*0c90*/  LOP3.LUT R26, R27.reuse, 0xfffffffe, RZ, 0xc0, !PT ;  /* 0xfffffffe1b1a7812 */ /* 0x040fe200078ec0ff */
[----:B------:R-:W-:Y:S01]  /*0ca0*/  IMAD.SHL.U32 R27, R27, 0x4, RZ ;  /* 0x000000041b1b7824 */ /* 0x000fe200078e00ff */
[----:B------:R-:W-:Y:S02]  /*0cb0*/  LOP3.LUT R22, R23, 0x7ffffffc, RZ, 0xc0, !PT ;  /* 0x7ffffffc17167812 */ /* 0x000fe400078ec0ff */
[----:B------:R-:W-:Y:S01]  /*0cc0*/  ISETP.LT.AND P3, PT, R13, UR4, !P6 ;  /* 0x000000040d007c0c */ /* 0x000fe2000f761270 */
[----:B------:R-:W-:Y:S01]  /*0cd0*/  IMAD.IADD R29, R29, 0x1, -R26 ;  /* 0x000000011d1d7824 */ /* 0x000fe200078e0a1a */
[----:B------:R-:W-:Y:S01]  /*0ce0*/  SEL R13, RZ, 0x4, P2 ;  /* 0x00000004ff0d7807 */ /* 0x000fe20001000000 */
[----:B------:R-:W-:Y:S01]  /*0cf0*/  IMAD.IADD R22, R25, 0x1, -R22 ;  /* 0x0000000119167824 */ /* 0x000fe200078e0a16 */
[----:B------:R-:W-:Y:S01]  /*0d00*/  ISETP.LT.AND P2, PT, R12, UR4, !P6 ;  /* 0x000000040c007c0c */ /* 0x000fe2000f741270 */
[--C-:B------:R-:W-:Y:S01]  /*0d10*/  IMAD R24, R24, 0x2, R29.reuse ;  /* 0x0000000218187824 */ /* 0x100fe200078e021d */
[----:B------:R-:W-:Y:S01]  /*0d20*/  SEL R12, RZ, 0x8, P1 ;  /* 0x00000008ff0c7807 */ /* 0x000fe20000800000 */
[----:B------:R-:W-:Y:S01]  /*0d30*/  IMAD R22, R22, 0x2, R29 ;  /* 0x0000000216167824 */ /* 0x000fe200078e021d */
[----:B------:R-:W-:-:S02]  /*0d40*/  LOP3.LUT R9, R9, 0x2, R14, 0xe2, !PT ;  /* 0x0000000209097812 */ /* 0x000fc400078ee20e */
[----:B------:R-:W-:Y:S02]  /*0d50*/  LOP3.LUT R19, R19, R20, R21, 0xfe, !PT ;  /* 0x0000001413137212 */ /* 0x000fe400078efe15 */
[----:B------:R-:W-:Y:S02]  /*0d60*/  LOP3.LUT R9, R12, R13, R9, 0xfe, !PT ;  /* 0x0000000d0c097212 */ /* 0x000fe400078efe09 */
[----:B------:R-:W-:Y:S02]  /*0d70*/  LOP3.LUT R17, R17, R18, R19, 0xfe, !PT ;  /* 0x0000001211117212 */ /* 0x000fe400078efe13 */
[--C-:B------:R-:W-:Y:S02]  /*0d80*/  SHF.R.S32.HI R12, RZ, 0x3, R28.reuse ;  /* 0x00000003ff0c7819 */ /* 0x100fe4000001141c */
[----:B------:R-:W-:Y:S02]  /*0d90*/  SHF.R.S32.HI R13, RZ, 0x1f, R28 ;  /* 0x0000001fff0d7819 */ /* 0x000fe4000001141c */
[----:B------:R-:W-:Y:S01]  /*0da0*/  LOP3.LUT R15, R15, R16, R17, 0xfe, !PT ;  /* 0x000000100f0f7212 */ /* 0x000fe200078efe11 */
[----:B------:R-:W-:Y:S01]  /*0db0*/  CS2R R28, SRZ ;  /* 0x00000000001c7805 */ /* 0x000fe2000001ff00 */
[----:B------:R-:W-:-:S02]  /*0dc0*/  LEA.HI R14, R13, R12, RZ, 0x2 ;  /* 0x0000000c0d0e7211 */ /* 0x000fc400078f10ff */
[--C-:B------:R-:W-:Y:S02]  /*0dd0*/  SHF.R.S32.HI R13, RZ, 0x2, R23.reuse ;  /* 0x00000002ff0d7819 */ /* 0x100fe40000011417 */
[----:B------:R-:W-:Y:S02]  /*0de0*/  SHF.R.S32.HI R16, RZ, 0x1f, R23 ;  /* 0x0000001fff107819 */ /* 0x000fe40000011417 */
[----:B------:R-:W-:Y:S02]  /*0df0*/  SHF.R.S32.HI R19, RZ, 0x1f, R22 ;  /* 0x0000001fff137819 */ /* 0x000fe40000011416 */
[----:B------:R-:W-:Y:S02]  /*0e00*/  LEA.HI R16, R16, R13, RZ, 0x2 ;  /* 0x0000000d10107211 */ /* 0x000fe400078f10ff */
[----:B------:R-:W-:Y:S02]  /*0e10*/  LEA.HI R19, R19, R22, RZ, 0x2 ;  /* 0x0000001613137211 */ /* 0x000fe400078f10ff */
[----:B------:R-:W-:-:S02]  /*0e20*/  SHF.R.S32.HI R17, RZ, 0x1f, R24 ;  /* 0x0000001fff117819 */ /* 0x000fc40000011418 */
[----:B------:R-:W-:Y:S02]  /*0e30*/  LOP3.LUT R16, R16, 0xffffffc, RZ, 0xc0, !PT ;  /* 0x0ffffffc10107812 */ /* 0x000fe400078ec0ff */
[----:B------:R-:W-:Y:S02]  /*0e40*/  LOP3.LUT R19, R19, 0xfffffffc, RZ, 0xc0, !PT ;  /* 0xfffffffc13137812 */ /* 0x000fe400078ec0ff */
[----:B------:R-:W-:Y:S01]  /*0e50*/  LEA.HI R17, R17, R24, RZ, 0x2 ;  /* 0x0000001811117211 */ /* 0x000fe200078f10ff */
[----:B------:R-:W-:Y:S01]  /*0e60*/  IMAD.IADD R16, R13, 0x1, -R16 ;  /* 0x000000010d107824 */ /* 0x000fe200078e0a10 */
[----:B------:R-:W-:Y:S01]  /*0e70*/  LOP3.LUT R21, R14, 0xffffffc, RZ, 0xc0, !PT ;  /* 0x0ffffffc0e157812 */ /* 0x000fe200078ec0ff */
[----:B------:R-:W-:Y:S01]  /*0e80*/  IMAD.IADD R23, R22, 0x1, -R19 ;  /* 0x0000000116177824 */ /* 0x000fe200078e0a13 */
[----:B------:R-:W-:Y:S02]  /*0e90*/  LOP3.LUT R17, R17, 0xfffffffc, RZ, 0xc0, !PT ;  /* 0xfffffffc11117812 */ /* 0x000fe400078ec0ff */
[----:B------:R-:W-:Y:S01]  /*0ea0*/  SEL R32, RZ, 0x200, !P3 ;  /* 0x00000200ff207807 */ /* 0x000fe20005800000 */
[----:B------:R-:W-:Y:S01]  /*0eb0*/  IMAD.IADD R21, R12, 0x1, -R21 ;  /* 0x000000010c157824 */ /* 0x000fe200078e0a15 */
[----:B------:R-:W-:Y:S01]  /*0ec0*/  ISETP.LT.AND P6, PT, R30, UR4, !P6 ;  /* 0x000000041e007c0c */ /* 0x000fe2000f7c1270 */
[----:B------:R-:W-:Y:S01]  /*0ed0*/  IMAD.IADD R24, R24, 0x1, -R17 ;  /* 0x0000000118187824 */ /* 0x000fe200078e0a11 */
[----:B------:R-:W-:Y:S01]  /*0ee0*/  LOP3.LUT R23, R23, R16, RZ, 0x3c, !PT ;  /* 0x0000001017177212 */ /* 0x000fe200078e3cff */
[----:B------:R-:W-:Y:S01]  /*0ef0*/  IMAD.MOV.U32 R16, RZ, RZ, c[0x0][0x19c] ;  /* 0x00006700ff107624 */ /* 0x000fe200078e00ff */
[----:B------:R-:W-:-:S02]  /*0f00*/  SEL R31, RZ, 0x400, !P2 ;  /* 0x00000400ff1f7807 */ /* 0x000fc40005000000 */
[----:B------:R-:W-:Y:S02]  /*0f10*/  IADD3 R38, P3, P2, R10, c[0x0][0x190], -R38 ;  /* 0x000064000a267a10 */ /* 0x000fe40007a7e826 */
[----:B------:R-:W-:Y:S02]  /*0f20*/  LOP3.LUT R32, R32, R33, R34, 0xfe, !PT ;  /* 0x0000002120207212 */ /* 0x000fe400078efe22 */
[----:B------:R-:W-:Y:S02]  /*0f30*/  SEL R18, RZ, 0x800, !P6 ;  /* 0x00000800ff127807 */ /* 0x000fe40007000000 */
[----:B------:R-:W-:Y:S02]  /*0f40*/  LOP3.LUT R24, R24, R21, RZ, 0x3c, !PT ;  /* 0x0000001518187212 */ /* 0x000fe400078e3cff */
[----:B------:R-:W-:Y:S02]  /*0f50*/  LOP3.LUT R14, R27, 0xfffffff8, RZ, 0xc0, !PT ;  /* 0xfffffff81b0e7812 */ /* 0x000fe400078ec0ff */
[----:B------:R-:W-:Y:S01]  /*0f60*/  IADD3.X R39, R11, c[0x0][0x194], ~R16, P3, P2 ;  /* 0x000065000b277a10 */ /* 0x000fe20001fe4c10 */
[----:B------:R-:W-:Y:S01]  /*0f70*/  CS2R R26, SRZ ;  /* 0x00000000001a7805 */ /* 0x000fe2000001ff00 */
[----:B------:R-:W-:-:S02]  /*0f80*/  LOP3.LUT R16, R18, R31, R32, 0xfe, !PT ;  /* 0x0000001f12107212 */ /* 0x000fc400078efe20 */
[----:B------:R-:W-:Y:S01]  /*0f90*/  IADD3 R17, R24, R17, R14 ;  /* 0x0000001118117210 */ /* 0x000fe20007ffe00e */
[----:B------:R-:W-:Y:S01]  /*0fa0*/  IMAD.WIDE.U32 R38, R35, c[0x0][0x180], R38 ;  /* 0x0000600023267a25 */ /* 0x000fe200078e0026 */
[----:B------:R-:W-:Y:S01]  /*0fb0*/  SEL R16, R16, RZ, P5 ;  /* 0x000000ff10107207 */ /* 0x000fe20002800000 */
[----:B------:R-:W-:Y:S01]  /*0fc0*/  CS2R R32, SRZ ;  /* 0x0000000000207805 */ /* 0x000fe2000001ff00 */
[----:B------:R-:W-:Y:S01]  /*0fd0*/  IADD3 R20, R23, R19, R14 ;  /* 0x0000001317147210 */ /* 0x000fe20007ffe00e */
[----:B------:R-:W-:Y:S01]  /*0fe0*/  IMAD R17, R12, 0x30, R17 ;  /* 0x000000300c117824 */ /* 0x000fe200078e0211 */
[----:B------:R-:W-:Y:S01]  /*0ff0*/  IADD3 R10, P1, R10, c[0x0][0x1a0], RZ ;  /* 0x000068000a0a7a10 */ /* 0x000fe20007f3e0ff */
[C---:B------:R-:W-:Y:S01]  /*1000*/  IMAD.SHL.U32 R12, R16.reuse, 0x10, RZ ;  /* 0x00000010100c7824 */ /* 0x040fe200078e00ff */
[----:B------:R-:W-:Y:S01]  /*1010*/  SEL R164, R9, RZ, P4 ;  /* 0x000000ff09a47207 */ /* 0x000fe20002000000 */
[----:B------:R-:W-:Y:S01]  /*1020*/  IMAD.SHL.U32 R21, R16, 0x8, RZ ;  /* 0x0000000810157824 */ /* 0x000fe200078e00ff */
[----:B------:R-:W-:Y:S01]  /*1030*/  SHF.R.S32.HI R14, RZ, 0x1f, R35 ;  /* 0x0000001fff0e7819 */ /* 0x000fe20000011423 */
[----:B------:R-:W-:Y:S01]  /*1040*/  IMAD R20, R13, 0x30, R20 ;  /* 0x000000300d147824 */ /* 0x000fe200078e0214 */
[----:B------:R-:W-:Y:S01]  /*1050*/  LOP3.LUT P6, RZ, R12, 0x10, RZ, 0xc0, !PT ;  /* 0x000000100cff7812 */ /* 0x000fe200078cc0ff */
[----:B------:R-:W-:Y:S01]  /*1060*/  IMAD.SHL.U32 R13, R16, 0x4, RZ ;  /* 0x00000004100d7824 */ /* 0x000fe200078e00ff */
[----:B------:R-:W-:Y:S01]  /*1070*/  LOP3.LUT P3, RZ, R21, 0x10, RZ, 0xc0, !PT ;  /* 0x0000001015ff7812 */ /* 0x000fe2000786c0ff */
[----:B------:R-:W-:Y:S01]  /*1080*/  IMAD.WIDE.U32 R18, R35, c[0x0][0x1b0], R36 ;  /* 0x00006c0023127a25 */ /* 0x000fe200078e0024 */
[----:B------:R-:W-:Y:S01]  /*1090*/  IADD3.X R11, R11, c[0x0][0x1a4], RZ, P1, !PT ;  /* 0x000069000b0b7a10 */ /* 0x000fe20000ffe4ff */
[----:B------:R-:W-:Y:S01]  /*10a0*/  CS2R R30, SRZ ;  /* 0x00000000001e7805 */ /* 0x000fe2000001ff00 */
[----:B------:R-:W-:Y:S01]  /*10b0*/  LOP3.LUT P2, RZ, R13, 0x10, RZ, 0xc0, !PT ;  /* 0x000000100dff7812 */ /* 0x000fe2000784c0ff */
[----:B------:R-:W-:Y:S01]  /*10c0*/  IMAD.SHL.U32 R37, R17, 0x10, RZ ;  /* 0x0000001011257824 */ /* 0x000fe200078e00ff */
[----:B------:R-:W-:Y:S01]  /*10d0*/  IADD3 R8, P0, R8, c[0x0][0x1d0], RZ ;  /* 0x0000740008087a10 */ /* 0x000fe20007f1e0ff */
[----:B------:R-:W-:Y:S01]  /*10e0*/  IMAD.SHL.U32 R12, R16, 0x2, RZ ;  /* 0x00000002100c7824 */ /* 0x000fe200078e00ff */
[----:B------:R-:W-:Y:S01]  /*10f0*/  SEL R7, R7, RZ, P5 ;  /* 0x000000ff07077207 */ /* 0x000fe20002800000 */
[----:B------:R-:W-:Y:S01]  /*1100*/  IMAD.SHL.U32 R21, R20, 0x10, RZ ;  /* 0x0000001014157824 */ /* 0x000fe200078e00ff */
[----:B------:R-:W-:Y:S01]  /*1110*/  LOP3.LUT R17, R37, 0xfffffff0, RZ, 0xc0, !PT ;  /* 0xfffffff025117812 */ /* 0x000fe200078ec0ff */
[----:B------:R-:W-:Y:S01]  /*1120*/  IMAD.SHL.U32 R9, R164, 0x10, RZ ;  /* 0x00000010a4097824 */ /* 0x000fe200078e00ff */
[----:B------:R-:W-:Y:S01]  /*1130*/  LOP3.LUT P1, RZ, R12, 0x10, RZ, 0xc0, !PT ;  /* 0x000000100cff7812 */ /* 0x000fe2000782c0ff */
[C---:B------:R-:W-:Y:S01]  /*1140*/  IMAD R24, R14.reuse, c[0x0][0x180], RZ ;  /* 0x000060000e187a24 */ /* 0x040fe200078e02ff */
[----:B------:R-:W-:Y:S01]  /*1150*/  LOP3.LUT R13, R21, 0xfffffff0, RZ, 0xc0, !PT ;  /* 0xfffffff0150d7812 */ /* 0x000fe200078ec0ff */
[----:B------:R-:W-:Y:S01]  /*1160*/  IMAD R22, R14, c[0x0][0x1b0], RZ ;  /* 0x00006c000e167a24 */ /* 0x000fe200078e02ff */
[----:B------:R-:W-:Y:S01]  /*1170*/  LOP3.LUT R12, R16, 0x100, RZ, 0xc0, !PT ;  /* 0x00000100100c7812 */ /* 0x000fe200078ec0ff */
[----:B------:R1:W-:Y:S01]  /*1180*/  LDGSTS.E.BYPASS.LTC128B.128 [R17], [R10.64], P6 ;  /* 0x000000000a117fae */ /* 0x0003e2000b101d46 */
[----:B------:R-:W-:Y:S01]  /*1190*/  LOP3.LUT P6, RZ, R9, 0x10, RZ, 0xc0, !PT ;  /* 0x0000001009ff7812 */ /* 0x000fe200078cc0ff */
[C---:B------:R-:W-:Y:S01]  /*11a0*/  IMAD R14, R35.reuse, c[0x0][0x184], R24 ;  /* 0x00006100230e7a24 */ /* 0x040fe200078e0218 */
[----:B------:R-:W-:Y:S01]  /*11b0*/  SHF.R.U32.HI R9, RZ, 0x4, R12 ;  /* 0x00000004ff097819 */ /* 0x000fe2000001160c */
[----:B------:R-:W-:Y:S01]  /*11c0*/  IMAD R35, R35, c[0x0][0x1b4], R22 ;  /* 0x00006d0023237a24 */ /* 0x000fe200078e0216 */
[----:B------:R1:W-:Y:S01]  /*11d0*/  LDGSTS.E.BYPASS.LTC128B.128 [R13], [R10.64+0x200], P3 ;  /* 0x000002000a0d7fae */ /* 0x0003e20009901d46 */
[----:B------:R-:W-:Y:S01]  /*11e0*/  IADD3 R22, P3, R10, 0x1000, RZ ;  /* 0x000010000a167810 */ /* 0x000fe20007f7e0ff */
[----:B------:R-:W-:Y:S01]  /*11f0*/  IMAD.SHL.U32 R36, R4, 0x8, RZ ;  /* 0x0000000804247824 */ /* 0x000fe200078e00ff */
[C---:B------:R-:W-:Y:S01]  /*1200*/  LOP3.LUT R12, R16.reuse, 0x200, RZ, 0xc0, !PT ;  /* 0x00000200100c7812 */ /* 0x040fe200078ec0ff */
[----:B------:R1:W-:Y:S01]  /*1210*/  LDGSTS.E.BYPASS.LTC128B.128 [R17+0x1800], [R10.64+0x400], P2 ;  /* 0x018004000a117fae */ /* 0x0003e20009101d46 */
[----:B------:R-:W-:Y:S01]  /*1220*/  ISETP.NE.U32.AND P2, PT, R9, RZ, PT ;  /* 0x000000ff0900720c */ /* 0x000fe20003f45070 */
[----:B------:R-:W-:Y:S01]  /*1230*/  IMAD.X R23, RZ, RZ, R11, P3 ;  /* 0x000000ffff177224 */ /* 0x000fe200018e060b */
[C---:B------:R-:W-:Y:S01]  /*1240*/  LOP3.LUT R9, R16.reuse, 0x400, RZ, 0xc0, !PT ;  /* 0x0000040010097812 */ /* 0x040fe200078ec0ff */
[----:B------:R1:W-:Y:S01]  /*1250*/  LDGSTS.E.BYPASS.LTC128B.128 [R13+0x1800], [R10.64+0x600], P1 ;  /* 0x018006000a0d7fae */ /* 0x0003e20008901d46 */
[----:B------:R-:W-:Y:S01]  /*1260*/  LOP3.LUT R16, R16, 0x800, RZ, 0xc0, !PT ;  /* 0x0000080010107812 */ /* 0x000fe200078ec0ff */
[----:B------:R-:W-:Y:S01]  /*1270*/  CS2R R24, SRZ ;  /* 0x0000000000187805 */ /* 0x000fe2000001ff00 */
[----:B------:R-:W-:-:S02]  /*1280*/  IADD3 R170, P3, R38, c[0x0][0x1a0], RZ ;  /* 0x0000680026aa7a10 */ /* 0x000fc40007f7e0ff */
[----:B------:R-:W-:Y:S02]  /*1290*/  SHF.R.U32.HI R12, RZ, 0x5, R12 ;  /* 0x00000005ff0c7819 */ /* 0x000fe4000001160c */
[----:B------:R-:W-:Y:S02]  /*12a0*/  SHF.R.U32.HI R9, RZ, 0x6, R9 ;  /* 0x00000006ff097819 */ /* 0x000fe40000011609 */
[----:B------:R-:W-:Y:S01]  /*12b0*/  SHF.R.U32.HI R16, RZ, 0x7, R16 ;  /* 0x00000007ff107819 */ /* 0x000fe20000011610 */
[----:B------:R2:W-:Y:S01]  /*12c0*/  LDGSTS.E.BYPASS.LTC128B.128 [R17+0x3000], [R22.64+-0x800], P2 ;  /* 0x0300080016117fae */ /* 0x0005e20009101d46 */
[----:B------:R-:W-:Y:S02]  /*12d0*/  IADD3.X R171, R39, c[0x0][0x1a4], R14, P3, !PT ;  /* 0x0000690027ab7a10 */ /* 0x000fe40001ffe40e */
[----:B------:R-:W-:Y:S01]  /*12e0*/  ISETP.NE.U32.AND P1, PT, R12, RZ, PT ;  /* 0x000000ff0c00720c */ /* 0x000fe20003f25070 */
[----:B------:R-:W-:Y:S01]  /*12f0*/  CS2R R38, SRZ ;  /* 0x0000000000267805 */ /* 0x000fe2000001ff00 */
[----:B------:R-:W-:-:S02]  /*1300*/  ISETP.NE.U32.AND P3, PT, R9, RZ, PT ;  /* 0x000000ff0900720c */ /* 0x000fc40003f65070 */
[----:B------:R-:W-:Y:S01]  /*1310*/  IADD3.X R9, R6, c[0x0][0x1d4], RZ, P0, !PT ;  /* 0x0000750006097a10 */ /* 0x000fe200007fe4ff */
[----:B------:R-:W-:Y:S01]  /*1320*/  IMAD.SHL.U32 R6, R7, 0x4, RZ ;  /* 0x0000000407067824 */ /* 0x000fe200078e00ff */
[----:B------:R-:W-:Y:S02]  /*1330*/  ISETP.NE.U32.AND P0, PT, R16, RZ, PT ;  /* 0x000000ff1000720c */ /* 0x000fe40003f05070 */
[----:B------:R-:W-:Y:S02]  /*1340*/  SEL R165, R15, RZ, P4 ;  /* 0x000000ff0fa57207 */ /* 0x000fe40002000000 */
[----:B------:R-:W-:Y:S01]  /*1350*/  LOP3.LUT R36, R36, 0xfffffff0, RZ, 0xc0, !PT ;  /* 0xfffffff024247812 */ /* 0x000fe200078ec0ff */
[----:B------:R-:W-:Y:S01]  /*1360*/  CS2R R14, SRZ ;  /* 0x00000000000e7805 */ /* 0x000fe2000001ff00 */
[----:B------:R-:W-:Y:S01]  /*1370*/  SHF.R.S32.HI R0, RZ, 0x1f, R203 ;  /* 0x0000001fff007819 */ /* 0x000fe200000114cb */
[----:B------:R2:W-:Y:S01]  /*1380*/  LDGSTS.E.BYPASS.LTC128B.128 [R13+0x3000], [R22.64+-0x600], P1 ;  /* 0x03000a00160d7fae */ /* 0x0005e20008901d46 */
[C---:B-1----:R-:W-:Y:S01]  /*1390*/  IMAD.SHL.U32 R11, R7.reuse, 0x10, RZ ;  /* 0x00000010070b7824 */ /* 0x042fe200078e00ff */
[----:B------:R-:W-:Y:S01]  /*13a0*/  LOP3.LUT P1, RZ, R6, 0x10, RZ, 0xc0, !PT ;  /* 0x0000001006ff7812 */ /* 0x000fe2000782c0ff */
[C---:B------:R-:W-:Y:S01]  /*13b0*/  IMAD.SHL.U32 R10, R7.reuse, 0x8, RZ ;  /* 0x00000008070a7824 */ /* 0x040fe200078e00ff */
[----:B------:R2:W-:Y:S01]  /*13c0*/  LDGSTS.E.BYPASS.LTC128B.128 [R17+0x4800], [R22.64+-0x400], P3 ;  /* 0x04800c0016117fae */ /* 0x0005e20009901d46 */
[----:B------:R-:W-:Y:S01]  /*13d0*/  IMAD.SHL.U32 R7, R7, 0x2, RZ ;  /* 0x0000000207077824 */ /* 0x000fe200078e00ff */
[----:B------:R-:W-:Y:S01]  /*13e0*/  LOP3.LUT P2, RZ, R11, 0x10, RZ, 0xc0, !PT ;  /* 0x000000100bff7812 */ /* 0x000fe2000784c0ff */
[----:B------:R-:W-:Y:S01]  /*13f0*/  IMAD.SHL.U32 R6, R164, 0x8, RZ ;  /* 0x00000008a4067824 */ /* 0x000fe200078e00ff */
[----:B------:R-:W-:Y:S01]  /*1400*/  LOP3.LUT P5, RZ, R10, 0x10, RZ, 0xc0, !PT ;  /* 0x000000100aff7812 */ /* 0x000fe200078ac0ff */
[----:B------:R2:W-:Y:S01]  /*1410*/  LDGSTS.E.BYPASS.LTC128B.128 [R13+0x4800], [R22.64+-0x200], P0 ;  /* 0x04800e00160d7fae */ /* 0x0005e20008101d46 */
[----:B------:R-:W-:Y:S01]  /*1420*/  LOP3.LUT P0, RZ, R7, 0x10, RZ, 0xc0, !PT ;  /* 0x0000001007ff7812 */ /* 0x000fe2000780c0ff */
[C---:B------:R-:W-:Y:S01]  /*1430*/  IMAD.SHL.U32 R7, R165.reuse, 0x10, RZ ;  /* 0x00000010a5077824 */ /* 0x040fe200078e00ff */
[----:B------:R-:W-:Y:S01]  /*1440*/  LOP3.LUT P3, RZ, R6, 0x10, RZ, 0xc0, !PT ;  /* 0x0000001006ff7812 */ /* 0x000fe2000786c0ff */
[C---:B------:R-:W-:Y:S01]  /*1450*/  IMAD.SHL.U32 R6, R165.reuse, 0x8, RZ ;  /* 0x00000008a5067824 */ /* 0x040fe200078e00ff */
[----:B------:R-:W-:Y:S01]  /*1460*/  LOP3.LUT R10, R165, 0x200, RZ, 0xc0, !PT ;  /* 0x00000200a50a7812 */ /* 0x000fe200078ec0ff */
[----:B------:R-:W-:-:S02]  /*1470*/  IMAD R20, R5, 0x300, R36 ;  /* 0x0000030005147824 */ /* 0x000fc400078e0224 */
[----:B------:R-:W-:Y:S01]  /*1480*/  IMAD.IADD R4, R3, 0x1, R36 ;  /* 0x0000000103047824 */ /* 0x000fe200078e0224 */
[----:B------:R-:W-:Y:S01]  /*1490*/  LOP3.LUT P4, RZ, R6, 0x10, RZ, 0xc0, !PT ;  /* 0x0000001006ff7812 */ /* 0x000fe2000788c0ff */
[----:B------:R1:W-:Y:S01]  /*14a0*/  LDGSTS.E.BYPASS.LTC128B.128 [R17+0x6000], [R8.64], P2 ;  /* 0x0600000008117fae */ /* 0x0003e20009101d46 */
[----:B------:R-:W-:Y:S01]  /*14b0*/  LOP3.LUT P2, RZ, R7, 0x10, RZ, 0xc0, !PT ;  /* 0x0000001007ff7812 */ /* 0x000fe2000784c0ff */
[C---:B------:R-:W-:Y:S01]  /*14c0*/  IMAD.SHL.U32 R7, R165.reuse, 0x4, RZ ;  /* 0x00000004a5077824 */ /* 0x040fe200078e00ff */
[----:B------:R-:W-:Y:S01]  /*14d0*/  LOP3.LUT R6, R165, 0x100, RZ, 0xc0, !PT ;  /* 0x00000100a5067812 */ /* 0x000fe200078ec0ff */
[----:B------:R1:W-:Y:S01]  /*14e0*/  LDGSTS.E.BYPASS.LTC128B.128 [R13+0x6000], [R8.64+0x200], P5 ;  /* 0x06000200080d7fae */ /* 0x0003e2000a901d46 */
[----:B------:R-:W-:Y:S01]  /*14f0*/  SHF.R.U32.HI R10, RZ, 0x5, R10 ;  /* 0x00000005ff0a7819 */ /* 0x000fe2000001160a */
[----:B------:R-:W-:Y:S01]  /*1500*/  IMAD.IADD R5, R197, 0x1, R20 ;  /* 0x00000001c5057824 */ /* 0x000fe200078e0214 */
[----:B------:R-:W-:Y:S01]  /*1510*/  SHF.R.U32.HI R6, RZ, 0x4, R6 ;  /* 0x00000004ff067819 */ /* 0x000fe20000011606 */
[----:B------:R1:W-:Y:S01]  /*1520*/  LDGSTS.E.BYPASS.LTC128B.128 [R17+0x7800], [R8.64+0x400], P1 ;  /* 0x0780040008117fae */ /* 0x0003e20008901d46 */
[----:B------:R-:W-:Y:S01]  /*1530*/  LOP3.LUT P1, RZ, R7, 0x10, RZ, 0xc0, !PT ;  /* 0x0000001007ff7812 */ /* 0x000fe2000782c0ff */
[----:B------:R-:W-:-:S02]  /*1540*/  IMAD.SHL.U32 R7, R165, 0x2, RZ ;  /* 0x00000002a5077824 */ /* 0x000fc400078e00ff */
[----:B------:R1:W-:Y:S01]  /*1550*/  LDGSTS.E.BYPASS.LTC128B.128 [R13+0x7800], [R8.64+0x600], P0 ;  /* 0x07800600080d7fae */ /* 0x0003e20008101d46 */
[----:B------:R-:W-:Y:S01]  /*1560*/  ISETP.NE.U32.AND P0, PT, R6, RZ, PT ;  /* 0x000000ff0600720c */ /* 0x000fe20003f05070 */
[----:B------:R-:W-:Y:S01]  /*1570*/  IMAD.SHL.U32 R5, R5, 0x10, RZ ;  /* 0x0000001005057824 */ /* 0x000fe200078e00ff */
[----:B------:R-:W-:Y:S01]  /*1580*/  LOP3.LUT P5, RZ, R7, 0x10, RZ, 0xc0, !PT ;  /* 0x0000001007ff7812 */ /* 0x000fe200078ac0ff */
[----:B------:R-:W0:Y:S01]  /*1590*/  LDGDEPBAR ;  /* 0x00000000000079af */ /* 0x000e220000000000 */
[----:B------:R-:W-:Y:S01]  /*15a0*/  LOP3.LUT R7, R165, 0x400, RZ, 0xc0, !PT ;  /* 0x00000400a5077812 */ /* 0x000fe200078ec0ff */
[----:B------:R-:W-:Y:S01]  /*15b0*/  IMAD.SHL.U32 R4, R4, 0x10, RZ ;  /* 0x0000001004047824 */ /* 0x000fe200078e00ff */
[----:B--2---:R-:W-:Y:S01]  /*15c0*/  CS2R R22, SRZ ;  /* 0x0000000000167805 */ /* 0x004fe2000001ff00 */
[----:B------:R2:W-:Y:S01]  /*15d0*/  LDGSTS.E.BYPASS.LTC128B.128 [R17+0x100], [R170.64], P2 ;  /* 0x00100000aa117fae */ /* 0x0005e20009101d46 */
[----:B------:R-:W-:Y:S02]  /*15e0*/  ISETP.NE.U32.AND P2, PT, R10, RZ, PT ;  /* 0x000000ff0a00720c */ /* 0x000fe40003f45070 */
[----:B------:R-:W-:Y:S01]  /*15f0*/  SHF.R.U32.HI R7, RZ, 0x6, R7 ;  /* 0x00000006ff077819 */ /* 0x000fe20000011607 */
[----:B------:R3:W-:Y:S01]  /*1600*/  LDGSTS.E.BYPASS.LTC128B.128 [R13+0x100], [R170.64+0x200], P4 ;  /* 0x00100200aa0d7fae */ /* 0x0007e2000a101d46 */
[----:B------:R-:W-:Y:S01]  /*1610*/  IADD3 R6, P4, R170, 0x1000, RZ ;  /* 0x00001000aa067810 */ /* 0x000fe20007f9e0ff */
[----:B------:R-:W-:-:S02]  /*1620*/  CS2R R10, SRZ ;  /* 0x00000000000a7805 */ /* 0x000fc4000001ff00 */
[----:B------:R2:W-:Y:S01]  /*1630*/  LDGSTS.E.BYPASS.LTC128B.128 [R17+0x1900], [R170.64+0x400], P1 ;  /* 0x01900400aa117fae */ /* 0x0005e20008901d46 */
[----:B------:R-:W-:Y:S01]  /*1640*/  ISETP.NE.U32.AND P1, PT, R7, RZ, PT ;  /* 0x000000ff0700720c */ /* 0x000fe20003f25070 */
[----:B------:R-:W-:Y:S02]  /*1650*/  IMAD.X R7, RZ, RZ, R171, P4 ;  /* 0x000000ffff077224 */ /* 0x000fe400020e06ab */
[----:B------:R3:W-:Y:S04]  /*1660*/  LDGSTS.E.BYPASS.LTC128B.128 [R13+0x1900], [R170.64+0x600], P5 ;  /* 0x01900600aa0d7fae */ /* 0x0007e8000a901d46 */
[----:B------:R4:W-:Y:S01]  /*1670*/  LDGSTS.E.BYPASS.LTC128B.128 [R17+0x3100], [R6.64+-0x800], P0 ;  /* 0x0310080006117fae */ /* 0x0009e20008101d46 */
[----:B-1----:R-:W-:Y:S01]  /*1680*/  LOP3.LUT R9, R165, 0x800, RZ, 0xc0, !PT ;  /* 0x00000800a5097812 */ /* 0x002fe200078ec0ff */
[----:B------:R-:W-:-:S02]  /*1690*/  IMAD.SHL.U32 R8, R164, 0x4, RZ ;  /* 0x00000004a4087824 */ /* 0x000fc400078e00ff */
[----:B------:R4:W-:Y:S01]  /*16a0*/  LDGSTS.E.BYPASS.LTC128B.128 [R13+0x3100], [R6.64+-0x600], P2 ;  /* 0x03100a00060d7fae */ /* 0x0009e20009101d46 */
[----:B------:R-:W-:Y:S02]  /*16b0*/  IADD3 R168, P2, R18, c[0x0][0x1d0], RZ ;  /* 0x0000740012a87a10 */ /* 0x000fe40007f5e0ff */
[----:B------:R-:W-:Y:S01]  /*16c0*/  SHF.R.U32.HI R9, RZ, 0x7, R9 ;  /* 0x00000007ff097819 */ /* 0x000fe20000011609 */
[----:B------:R4:W-:Y:S01]  /*16d0*/  LDGSTS.E.BYPASS.LTC128B.128 [R17+0x4900], [R6.64+-0x400], P1 ;  /* 0x04900c0006117fae */ /* 0x0009e20008901d46 */
[----:B------:R-:W-:Y:S01]  /*16e0*/  LOP3.LUT P4, RZ, R8, 0x10, RZ, 0xc0, !PT ;  /* 0x0000001008ff7812 */ /* 0x000fe2000788c0ff */
[----:B------:R-:W-:Y:S01]  /*16f0*/  IMAD.SHL.U32 R8, R164, 0x2, RZ ;  /* 0x00000002a4087824 */ /* 0x000fe200078e00ff */
[----:B------:R-:W-:Y:S02]  /*1700*/  ISETP.NE.U32.AND P5, PT, R9, RZ, PT ;  /* 0x000000ff0900720c */ /* 0x000fe40003fa5070 */
[----:B------:R-:W-:Y:S02]  /*1710*/  IADD3.X R169, R19, c[0x0][0x1d4], R35, P2, !PT ;  /* 0x0000750013a97a10 */ /* 0x000fe400017fe423 */
[----:B------:R-:W-:Y:S01]  /*1720*/  LOP3.LUT P0, RZ, R8, 0x10, RZ, 0xc0, !PT ;  /* 0x0000001008ff7812 */ /* 0x000fe2000780c0ff */
[----:B------:R-:W-:Y:S01]  /*1730*/  CS2R R34, SRZ ;  /* 0x0000000000227805 */ /* 0x000fe2000001ff00 */
[----:B------:R-:W-:Y:S01]  /*1740*/  ISETP.GE.AND P1, PT, R203, 0x40, PT ;  /* 0x00000040cb00780c */ /* 0x000fe20003f26270 */
[----:B------:R-:W-:Y:S01]  /*1750*/  CS2R R18, SRZ ;  /* 0x0000000000127805 */ /* 0x000fe2000001ff00 */
[----:B------:R-:W-:Y:S01]  /*1760*/  LEA.HI R203, R0, R203, RZ, 0x6 ;  /* 0x000000cb00cb7211 */ /* 0x000fe200078f30ff */
[----:B------:R-:W-:Y:S01]  /*1770*/  IMAD.MOV.U32 R0, RZ, RZ, RZ ;  /* 0x000000ffff007224 */ /* 0x000fe200078e00ff */
[----:B------:R-:W-:Y:S01]  /*1780*/  IADD3 R206, P2, R170, c[0x0][0x190], RZ ;  /* 0x00006400aace7a10 */ /* 0x000fe20007f5e0ff */
[----:B------:R-:W-:Y:S01]  /*1790*/  CS2R R8, SRZ ;  /* 0x0000000000087805 */ /* 0x000fe2000001ff00 */
[----:B------:R-:W-:Y:S01]  /*17a0*/  LEA.HI.SX32 R203, R203, 0xfffffffe, 0x1a ;  /* 0xfffffffecbcb7811 */ /* 0x000fe200078fd2ff */
[----:B------:R4:W-:Y:S01]  /*17b0*/  LDGSTS.E.BYPASS.LTC128B.128 [R13+0x4900], [R6.64+-0x200], P5 ;  /* 0x04900e00060d7fae */ /* 0x0009e2000a901d46 */
[----:B------:R-:W-:-:S03]  /*17c0*/  IADD3.X R205, R171, c[0x0][0x194], RZ, P2, !PT ;  /* 0x00006500abcd7a10 */ /* 0x000fc600017fe4ff */
[----:B------:R2:W-:Y:S04]  /*17d0*/  LDGSTS.E.BYPASS.LTC128B.128 [R17+0x6100], [R168.64], P6 ;  /* 0x06100000a8117fae */ /* 0x0005e8000b101d46 */
[----:B------:R3:W-:Y:S04]  /*17e0*/  LDGSTS.E.BYPASS.LTC128B.128 [R13+0x6100], [R168.64+0x200], P3 ;  /* 0x06100200a80d7fae */ /* 0x0007e80009901d46 */
[----:B------:R2:W-:Y:S04]  /*17f0*/  LDGSTS.E.BYPASS.LTC128B.128 [R17+0x7900], [R168.64+0x400], P4 ;  /* 0x07900400a8117fae */ /* 0x0005e8000a101d46 */
[----:B------:R3:W-:Y:S01]  /*1800*/  LDGSTS.E.BYPASS.LTC128B.128 [R13+0x7900], [R168.64+0x600], P0 ;  /* 0x07900600a80d7fae */ /* 0x0007e20008101d46 */
[----:B------:R-:W-:-:S03]  /*1810*/  IADD3 R208, P0, R168, c[0x0][0x1c0], RZ ;  /* 0x00007000a8d07a10 */ /* 0x000fc60007f1e0ff */
[----:B------:R-:W0:Y:S01]  /*1820*/  LDGDEPBAR ;  /* 0x00000000000079af */ /* 0x000e220000000000 */
[----:B------:R-:W-:Y:S01]  /*1830*/  IADD3.X R209, R169, c[0x0][0x1c4], RZ, P0, !PT ;  /* 0x00007100a9d17a10 */ /* 0x000fe200007fe4ff */
[----:B----4-:R-:W-:Y:S01]  /*1840*/  CS2R R6, SRZ ;  /* 0x0000000000067805 */ /* 0x010fe2000001ff00 */
[----:B--2---:R-:W-:Y:S01]  /*1850*/  CS2R R16, SRZ ;  /* 0x0000000000107805 */ /* 0x004fe2000001ff00 */
[----:B---3--:R-:W-:Y:S01]  /*1860*/  CS2R R12, SRZ ;  /* 0x00000000000c7805 */ /* 0x008fe2000001ff00 */
[----:B------:R-:W-:-:S04]  /*1870*/  DEPBAR.LE SB0, 0x1 ;  /* 0x000080400000791a */ /* 0x000fc80000000000 */
[----:B------:R-:W-:Y:S06]  /*1880*/  BAR.SYNC.DEFER_BLOCKING 0x0 ;  /* 0x0000000000007b1d */ /* 0x000fec0000010000 */
        /* <DEDUP_REMOVED lines=87> */
.L_x_371:
        /* <DEDUP_REMOVED lines=9> */
[----:B------:R-:W-:Y:S01]  /*1e90*/  UIADD3 UR4, UR8, 0x100, URZ ;  /* 0x0000010008047890 */ /* 0x000fe2000fffe03f */
[----:B------:R-:W-:Y:S01]  /*1ea0*/  IMAD.MOV.U32 R207, RZ, RZ, R205 ;  /* 0x000000ffffcf7224 */ /* 0x000fe200078e00cd */
[----:B------:R-:W-:Y:S02]  /*1eb0*/  IADD3 R215, R202, UR10, RZ ;  /* 0x0000000acad77c10 */ /* 0x000fe4000fffe0ff */
        /* <DEDUP_REMOVED lines=10> */
[----:B------:R-:W-:Y:S01]  /*1f60*/  SHF.R.U32.HI R205, RZ, 0x8, R205 ;  /* 0x00000008ffcd7819 */ /* 0x000fe200000116cd */
[----:B------:R-:W-:Y:S01]  /*1f70*/  UMOV UR10, UR5 ;  /* 0x00000005000a7c82 */ /* 0x000fe20008000000 */
[----:B------:R-:W-:Y:S02]  /*1f80*/  SHF.R.U32.HI R210, RZ, 0x1, R210 ;  /* 0x00000001ffd27819 */ /* 0x000fe400000116d2 */
[C---:B------:R-:W-:Y:S02]  /*1f90*/  IMMA.16832.S8.S8.SAT R20, R132.reuse.ROW, R144.COL, R20 ;  /* 0x0000009084147237 */ /* 0x040fe40000445c14 */
[----:B------:R-:W1:Y:S01]  /*1fa0*/  LDSM.16.M88.4 R176, [R196+0x1800] ;  /* 0x00180000c4b0783b */ /* 0x000e620000000200 */
[----:B------:R-:W-:Y:S02]  /*1fb0*/  ISETP.NE.U32.AND P0, PT, R205, RZ, PT ;  /* 0x000000ffcd00720c */ /* 0x000fe40003f05070 */
[----:B------:R-:W-:Y:S02]  /*1fc0*/  ISETP.NE.U32.AND P5, PT, R210, RZ, PT ;  /* 0x000000ffd200720c */ /* 0x000fe40003fa5070 */
[C---:B------:R-:W-:Y:S01]  /*1fd0*/  LOP3.LUT R205, R200.reuse, 0x200, RZ, 0xc0, !PT ;  /* 0x00000200c8cd7812 */ /* 0x040fe200078ec0ff */
[C---:B------:R-:W-:Y:S02]  /*1fe0*/  IMMA.16832.S8.S8.SAT R24, R132.reuse.ROW, R146.COL, R24 ;  /* 0x0000009284187237 */ /* 0x040fe40000445c18 */
[----:B------:R-:W1:Y:S02]  /*1ff0*/  LDSM.16.M88.4 R180, [R196+0x2400] ;  /* 0x00240000c4b4783b */ /* 0x000e640000000200 */
[----:B------:R-:W-:Y:S02]  /*2000*/  SHF.R.U32.HI R205, RZ, 0x9, R205 ;  /* 0x00000009ffcd7819 */ /* 0x000fe400000116cd */
[----:B------:R-:W-:Y:S02]  /*2010*/  LOP3.LUT R212, R200, 0x4, RZ, 0xc0, !PT ;  /* 0x00000004c8d47812 */ /* 0x000fe400078ec0ff */
[C---:B------:R-:W-:Y:S02]  /*2020*/  IMMA.16832.S8.S8.SAT R28, R132.reuse.ROW, R148.COL, R28 ;  /* 0x00000094841c7237 */ /* 0x040fe40000445c1c */
[----:B------:R-:W1:Y:S01]  /*2030*/  LDSM.16.M88.4 R184, [R198+0xc00] ;  /* 0x000c0000c6b8783b */ /* 0x000e620000000200 */
[----:B------:R-:W-:Y:S02]  /*2040*/  ISETP.NE.U32.AND P6, PT, R205, RZ, PT ;  /* 0x000000ffcd00720c */ /* 0x000fe40003fc5070 */
[----:B------:R-:W-:Y:S02]  /*2050*/  IADD3 R205, R202, UR8, RZ ;  /* 0x00000008cacd7c10 */ /* 0x000fe4000fffe0ff */
[----:B------:R-:W-:Y:S01]  /*2060*/  SHF.R.U32.HI R212, RZ, 0x2, R212 ;  /* 0x00000002ffd47819 */ /* 0x000fe200000116d4 */
[-C--:B------:R-:W-:Y:S02]  /*2070*/  IMMA.16832.S8.S8.SAT R32, R132.ROW, R150.reuse.COL, R32 ;  /* 0x0000009684207237 */ /* 0x080fe40000445c20 */
[----:B------:R-:W2:Y:S01]  /*2080*/  LDSM.16.M88.4 R188, [R198+0x1800] ;  /* 0x00180000c6bc783b */ /* 0x000ea20000000200 */
[----:B------:R-:W-:Y:S02]  /*2090*/  ISETP.NE.U32.AND P4, PT, R212, RZ, PT ;  /* 0x000000ffd400720c */ /* 0x000fe40003f85070 */
[----:B------:R-:W-:Y:S02]  /*20a0*/  LOP3.LUT R211, R200, 0x8, RZ, 0xc0, !PT ;  /* 0x00000008c8d37812 */ /* 0x000fe400078ec0ff */
[----:B------:R-:W-:Y:S01]  /*20b0*/  LOP3.LUT R210, R199, 0x2, RZ, 0xc0, !PT ;  /* 0x00000002c7d27812 */ /* 0x000fe200078ec0ff */
[C---:B------:R-:W-:Y:S02]  /*20c0*/  IMMA.16832.S8.S8.SAT R36, R152.reuse.ROW, R150.COL, R36 ;  /* 0x0000009698247237 */ /* 0x040fe40000445c24 */
[----:B------:R-:W2:Y:S02]  /*20d0*/  LDSM.16.M88.4 R192, [R198+0x2400] ;  /* 0x00240000c6c0783b */ /* 0x000ea40000000200 */
[----:B------:R-:W-:Y:S02]  /*20e0*/  SHF.R.U32.HI R211, RZ, 0x3, R211 ;  /* 0x00000003ffd37819 */ /* 0x000fe400000116d3 */
[----:B------:R-:W-:Y:S02]  /*20f0*/  SHF.R.U32.HI R210, RZ, 0x1, R210 ;  /* 0x00000001ffd27819 */ /* 0x000fe400000116d2 */
[C---:B------:R-:W-:Y:S02]  /*2100*/  IMMA.16832.S8.S8.SAT R40, R152.reuse.ROW, R148.COL, R40 ;  /* 0x0000009498287237 */ /* 0x040fe40000445c28 */
[----:B------:R-:W-:Y:S01]  /*2110*/  @!PT LDS RZ, [RZ] ;  /* 0x00000000fffff984 */ /* 0x000fe20000000800 */
[----:B------:R-:W-:Y:S01]  /*2120*/  @!PT LDS RZ, [RZ] ;  /* 0x00000000fffff984 */ /* 0x000fe20000000800 */
[----:B------:R-:W-:Y:S01]  /*2130*/  @!PT LDS RZ, [RZ] ;  /* 0x00000000fffff984 */ /* 0x000fe20000000800 */
[----:B------:R3:W-:Y:S01]  /*2140*/  @P2 LDGSTS.E.BYPASS.LTC128B.128 [R205], [R206.64] ;  /* 0x00000000cecd2fae */ /* 0x0007e2000b901d46 */
[----:B------:R-:W-:Y:S02]  /*2150*/  ISETP.NE.U32.AND P3, PT, R211, RZ, PT ;  /* 0x000000ffd300720c */ /* 0x000fe40003f65070 */
[----:B------:R-:W-:Y:S01]  /*2160*/  IADD3 R211, R201, UR8, RZ ;  /* 0x00000008c9d37c10 */ /* 0x000fe2000fffe0ff */
[----:B------:R-:W-:Y:S01]  /*2170*/  UMOV UR8, UR4 ;  /* 0x0000000400087c82 */ /* 0x000fe20008000000 */
[C---:B------:R-:W-:Y:S01]  /*2180*/  LOP3.LUT P2, RZ, R199.reuse, 0x1, RZ, 0xc0, !PT ;  /* 0x00000001c7ff7812 */ /* 0x040fe2000784c0ff */
[C---:B------:R-:W-:Y:S02]  /*2190*/  IMMA.16832.S8.S8.SAT R44, R152.reuse.ROW, R146.COL, R44 ;  /* 0x00000092982c7237 */ /* 0x040fe40000445c2c */
[----:B------:R3:W-:Y:S01]  /*21a0*/  @P5 LDGSTS.E.BYPASS.LTC128B.128 [R211], [R206.64+0x200] ;  /* 0x00000200ced35fae */ /* 0x0007e2000b901d46 */
[----:B------:R-:W-:Y:S02]  /*21b0*/  ISETP.NE.U32.AND P1, PT, R210, RZ, PT ;  /* 0x000000ffd200720c */ /* 0x000fe40003f25070 */
[----:B------:R-:W-:Y:S02]  /*21c0*/  @P0 IADD3 R218, P5, R206, 0x1000, RZ ;  /* 0x00001000ceda0810 */ /* 0x000fe40007fbe0ff */
[----:B------:R-:W-:Y:S01]  /*21d0*/  LOP3.LUT R212, R200, 0x400, RZ, 0xc0, !PT ;  /* 0x00000400c8d47812 */ /* 0x000fe200078ec0ff */
[C---:B------:R-:W-:Y:S02]  /*21e0*/  IMMA.16832.S8.S8.SAT R48, R152.reuse.ROW, R144.COL, R48 ;  /* 0x0000009098307237 */ /* 0x040fe40000445c30 */
[----:B------:R3:W-:Y:S02]  /*21f0*/  @P4 LDGSTS.E.BYPASS.LTC128B.128 [R205+0x1800], [R206.64+0x400] ;  /* 0x01800400cecd4fae */ /* 0x0007e4000b901d46 */
[--C-:B------:R-:W-:Y:S01]  /*2200*/  @P0 IMAD.X R219, RZ, RZ, R207.reuse, P5 ;  /* 0x000000ffffdb0224 */ /* 0x100fe200028e06cf */
[----:B------:R-:W-:Y:S02]  /*2210*/  @P6 IADD3 R216, P4, R206, 0x1000, RZ ;  /* 0x00001000ced86810 */ /* 0x000fe40007f9e0ff */
[----:B------:R-:W-:Y:S01]  /*2220*/  SHF.R.U32.HI R212, RZ, 0xa, R212 ;  /* 0x0000000affd47819 */ /* 0x000fe200000116d4 */
[C---:B------:R-:W-:Y:S02]  /*2230*/  IMMA.16832.S8.S8.SAT R52, R152.reuse.ROW, R142.COL, R52 ;  /* 0x0000008e98347237 */ /* 0x040fe40000445c34 */
[----:B------:R3:W-:Y:S01]  /*2240*/  @P3 LDGSTS.E.BYPASS.LTC128B.128 [R211+0x1800], [R206.64+0x600] ;  /* 0x01800600ced33fae */ /* 0x0007e2000b901d46 */
[----:B------:R-:W-:Y:S01]  /*2250*/  ISETP.NE.U32.AND P5, PT, R212, RZ, PT ;  /* 0x000000ffd400720c */ /* 0x000fe20003fa5070 */
[--C-:B------:R-:W-:Y:S01]  /*2260*/  @P6 IMAD.X R217, RZ, RZ, R207.reuse, P4 ;  /* 0x000000ffffd96224 */ /* 0x100fe200020e06cf */
[----:B------:R-:W-:Y:S02]  /*2270*/  LOP3.LUT R210, R200, 0x800, RZ, 0xc0, !PT ;  /* 0x00000800c8d27812 */ /* 0x000fe400078ec0ff */
[C---:B------:R-:W-:Y:S01]  /*2280*/  LOP3.LUT R212, R199.reuse, 0x8, RZ, 0xc0, !PT ;  /* 0x00000008c7d47812 */ /* 0x040fe200078ec0ff */
[C---:B------:R-:W-:Y:S02]  /*2290*/  IMMA.16832.S8.S8.SAT R56, R152.reuse.ROW, R140.COL, R56 ;  /* 0x0000008c98387237 */ /* 0x040fe40000445c38 */
[----:B------:R4:W-:Y:S02]  /*22a0*/  @P2 LDGSTS.E.BYPASS.LTC128B.128 [R215+0x6000], [R208.64] ;  /* 0x06000000d0d72fae */ /* 0x0009e4000b901d46 */
[----:B------:R-:W-:Y:S02]  /*22b0*/  SHF.R.U32.HI R210, RZ, 0xb, R210 ;  /* 0x0000000bffd27819 */ /* 0x000fe400000116d2 */
[----:B------:R-:W-:Y:S02]  /*22c0*/  SHF.R.U32.HI R212, RZ, 0x3, R212 ;  /* 0x00000003ffd47819 */ /* 0x000fe400000116d4 */
[C---:B------:R-:W-:Y:S02]  /*22d0*/  IMMA.16832.S8.S8.SAT R60, R152.reuse.ROW, R138.COL, R60 ;  /* 0x0000008a983c7237 */ /* 0x040fe40000445c3c */
[----:B------:R4:W-:Y:S01]  /*22e0*/  @P1 LDGSTS.E.BYPASS.LTC128B.128 [R213+0x6000], [R208.64+0x200] ;  /* 0x06000200d0d51fae */ /* 0x0009e2000b901d46 */
[----:B------:R-:W-:Y:S02]  /*22f0*/  ISETP.NE.U32.AND P4, PT, R210, RZ, PT ;  /* 0x000000ffd200720c */ /* 0x000fe40003f85070 */
[----:B------:R-:W-:Y:S02]  /*2300*/  @P5 IADD3 R220, P1, R206, 0x1000, RZ ;  /* 0x00001000cedc5810 */ /* 0x000fe40007f3e0ff */
[----:B------:R-:W-:Y:S01]  /*2310*/  ISETP.NE.U32.AND P2, PT, R212, RZ, PT ;  /* 0x000000ffd400720c */ /* 0x000fe20003f45070 */
[-C--:B------:R-:W-:Y:S02]  /*2320*/  IMMA.16832.S8.S8.SAT R64, R152.ROW, R136.reuse.COL, R64 ;  /* 0x0000008898407237 */ /* 0x080fe40000445c40 */
[----:B------:R5:W-:Y:S02]  /*2330*/  @P0 LDGSTS.E.BYPASS.LTC128B.128 [R205+0x3000], [R218.64+-0x800] ;  /* 0x03000800dacd0fae */ /* 0x000be4000b901d46 */
[--C-:B------:R-:W-:Y:S01]  /*2340*/  @P5 IMAD.X R221, RZ, RZ, R207.reuse, P1 ;  /* 0x000000ffffdd5224 */ /* 0x100fe200008e06cf */
[----:B------:R-:W-:Y:S02]  /*2350*/  IADD3 R212, R2, 0x80, RZ ;  /* 0x0000008002d47810 */ /* 0x000fe40007ffe0ff */
[----:B------:R-:W-:Y:S01]  /*2360*/  LOP3.LUT R210, R199, 0x4, RZ, 0xc0, !PT ;  /* 0x00000004c7d27812 */ /* 0x000fe200078ec0ff */
[C---:B------:R-:W-:Y:S02]  /*2370*/  IMMA.16832.S8.S8.SAT R68, R156.reuse.ROW, R136.COL, R68 ;  /* 0x000000889c447237 */ /* 0x040fe40000445c44 */
[----:B---3--:R3:W-:Y:S02]  /*2380*/  @P6 LDGSTS.E.BYPASS.LTC128B.128 [R211+0x3000], [R216.64+-0x600] ;  /* 0x03000a00d8d36fae */ /* 0x0087e4000b901d46 */
[----:B------:R-:W-:Y:S02]  /*2390*/  @P4 IADD3 R222, P0, R206, 0x1000, RZ ;  /* 0x00001000cede4810 */ /* 0x000fe40007f1e0ff */
[----:B------:R-:W-:Y:S02]  /*23a0*/  SHF.R.U32.HI R210, RZ, 0x2, R210 ;  /* 0x00000002ffd27819 */ /* 0x000fe400000116d2 */
[C---:B------:R-:W-:Y:S02]  /*23b0*/  IMMA.16832.S8.S8.SAT R72, R156.reuse.ROW, R138.COL, R72 ;  /* 0x0000008a9c487237 */ /* 0x040fe40000445c48 */
[----:B------:R5:W-:Y:S01]  /*23c0*/  @P5 LDGSTS.E.BYPASS.LTC128B.128 [R205+0x4800], [R220.64+-0x400] ;  /* 0x04800c00dccd5fae */ /* 0x000be2000b901d46 */
[----:B------:R-:W-:Y:S01]  /*23d0*/  ISETP.NE.U32.AND P3, PT, R210, RZ, PT ;  /* 0x000000ffd200720c */ /* 0x000fe20003f65070 */
[----:B------:R-:W-:Y:S01]  /*23e0*/  @P4 IMAD.X R223, RZ, RZ, R207, P0 ;  /* 0x000000ffffdf4224 */ /* 0x000fe200000e06cf */
[----:B------:R-:W-:Y:S02]  /*23f0*/  IADD3 R210, R0, 0x80, RZ ;  /* 0x0000008000d27810 */ /* 0x000fe40007ffe0ff */
[----:B------:R-:W-:Y:S01]  /*2400*/  IADD3 R204, R204, 0x1, RZ ;  /* 0x00000001cccc7810 */ /* 0x000fe20007ffe0ff */
[C---:B------:R-:W-:Y:S02]  /*2410*/  IMMA.16832.S8.S8.SAT R76, R156.reuse.ROW, R140.COL, R76 ;  /* 0x0000008c9c4c7237 */ /* 0x040fe40000445c4c */
[----:B------:R3:W-:Y:S01]  /*2420*/  @P4 LDGSTS.E.BYPASS.LTC128B.128 [R211+0x4800], [R222.64+-0x200] ;  /* 0x04800e00ded34fae */ /* 0x0007e2000b901d46 */
[----:B------:R-:W-:Y:S02]  /*2430*/  ISETP.NE.AND P0, PT, R204, 0x3, PT ;  /* 0x00000003cc00780c */ /* 0x000fe40003f05270 */
[----:B------:R-:W-:Y:S03]  /*2440*/  IADD3 R206, P1, R206, c[0x0][0x190], RZ ;  /* 0x00006400cece7a10 */ /* 0x000fe60007f3e0ff */
[C---:B------:R-:W-:Y:S02]  /*2450*/  IMMA.16832.S8.S8.SAT R80, R156.reuse.ROW, R142.COL, R80 ;  /* 0x0000008e9c507237 */ /* 0x040fe40000445c50 */
[----:B------:R4:W-:Y:S06]  /*2460*/  @P3 LDGSTS.E.BYPASS.LTC128B.128 [R215+0x7800], [R208.64+0x400] ;  /* 0x07800400d0d73fae */ /* 0x0009ec000b901d46 */
[C---:B------:R-:W-:Y:S01]  /*2470*/  IMMA.16832.S8.S8.SAT R84, R156.reuse.ROW, R144.COL, R84 ;  /* 0x000000909c547237 */ /* 0x040fe20000445c54 */
[----:B------:R-:W-:Y:S01]  /*2480*/  @!P0 IMAD.MOV.U32 R204, RZ, RZ, RZ ;  /* 0x000000ffffcc8224 */ /* 0x000fe200078e00ff */
[----:B------:R4:W-:Y:S02]  /*2490*/  @P2 LDGSTS.E.BYPASS.LTC128B.128 [R213+0x7800], [R208.64+0x600] ;  /* 0x07800600d0d52fae */ /* 0x0009e4000b901d46 */
[----:B------:R-:W-:Y:S02]  /*24a0*/  @!P0 IADD3 R210, R0, -0x280, RZ ;  /* 0xfffffd8000d28810 */ /* 0x000fe40007ffe0ff */
[----:B------:R-:W-:Y:S02]  /*24b0*/  @!P0 IADD3 R212, R2, -0x280, RZ ;  /* 0xfffffd8002d48810 */ /* 0x000fe40007ffe0ff */
[C---:B------:R-:W-:Y:S02]  /*24c0*/  IMMA.16832.S8.S8.SAT R88, R156.reuse.ROW, R146.COL, R88 ;  /* 0x000000929c587237 */ /* 0x040fe40000445c58 */
[----:B------:R-:W0:Y:S01]  /*24d0*/  LDGDEPBAR ;  /* 0x00000000000079af */ /* 0x000e220000000000 */
[----:B------:R-:W-:Y:S01]  /*24e0*/  ISETP.GT.AND P0, PT, R203, -0x1, PT ;  /* 0xffffffffcb00780c */ /* 0x000fe20003f04270 */
[----:B---3--:R-:W-:Y:S01]  /*24f0*/  IMAD R211, R197, 0x10, R210 ;  /* 0x00000010c5d37824 */ /* 0x008fe200078e02d2 */
[----:B------:R-:W-:Y:S01]  /*2500*/  IADD3 R0, R210, 0x80, RZ ;  /* 0x00000080d2007810 */ /* 0x000fe20007ffe0ff */
[----:B------:R-:W-:Y:S02]  /*2510*/  IMAD R210, R3, 0x10, R212 ;  /* 0x0000001003d27824 */ /* 0x000fe400078e02d4 */
[C---:B------:R-:W-:Y:S04]  /*2520*/  IMMA.16832.S8.S8.SAT R92, R156.reuse.ROW, R148.COL, R92 ;  /* 0x000000949c5c7237 */ /* 0x040fe80000445c5c */
[----:B-----5:R-:W-:Y:S02]  /*2530*/  IADD3.X R205, R207, c[0x0][0x194], RZ, P1, !PT ;  /* 0x00006500cfcd7a10 */ /* 0x020fe40000ffe4ff */
[----:B------:R-:W-:Y:S02]  /*2540*/  IADD3 R207, R203, -0x1, RZ ;  /* 0xffffffffcbcf7810 */ /* 0x000fe40007ffe0ff */
[-C--:B------:R-:W-:Y:S03]  /*2550*/  IMMA.16832.S8.S8.SAT R96, R156.ROW, R150.reuse.COL, R96 ;  /* 0x000000969c607237 */ /* 0x080fe60000445c60 */
[----:B------:R-:W-:Y:S01]  /*2560*/  ISETP.NE.AND P1, PT, R207, RZ, PT ;  /* 0x000000ffcf00720c */ /* 0x000fe20003f25270 */
[----:B------:R-:W-:Y:S01]  /*2570*/  IMAD.MOV.U32 R203, RZ, RZ, R207 ;  /* 0x000000ffffcb7224 */ /* 0x000fe200078e00cf */
[----:B----4-:R-:W-:Y:S02]  /*2580*/  IADD3 R208, P2, R208, c[0x0][0x1c0], RZ ;  /* 0x00007000d0d07a10 */ /* 0x010fe40007f5e0ff */
[----:B------:R-:W-:Y:S01]  /*2590*/  SEL R200, R200, RZ, P1 ;  /* 0x000000ffc8c87207 */ /* 0x000fe20000800000 */
[C---:B------:R-:W-:Y:S01]  /*25a0*/  IMMA.16832.S8.S8.SAT R100, R160.reuse.ROW, R150.COL, R100 ;  /* 0x00000096a0647237 */ /* 0x040fe20000445c64 */
[----:B------:R-:W-:Y:S04]  /*25b0*/  DEPBAR.LE SB0, 0x1 ;  /* 0x000080400000791a */ /* 0x000fe80000000000 */
[----:B------:R-:W-:Y:S01]  /*25c0*/  BAR.SYNC.DEFER_BLOCKING 0x0 ;  /* 0x0000000000007b1d */ /* 0x000fe20000010000 */
[----:B------:R-:W-:Y:S02]  /*25d0*/  IADD3.X R209, R209, c[0x0][0x1c4], RZ, P2, !PT ;  /* 0x00007100d1d17a10 */ /* 0x000fe400017fe4ff */
[C---:B------:R-:W-:Y:S05]  /*25e0*/  IMMA.16832.S8.S8.SAT R104, R160.reuse.ROW, R148.COL, R104 ;  /* 0x00000094a0687237 */ /* 0x040fea0000445c68 */
[----:B------:R-:W-:Y:S02]  /*25f0*/  SEL R199, R199, RZ, P1 ;  /* 0x000000ffc7c77207 */ /* 0x000fe40000800000 */
[----:B------:R-:W-:Y:S01]  /*2600*/  IADD3 R2, R212, 0x80, RZ ;  /* 0x00000080d4027810 */ /* 0x000fe20007ffe0ff */
        /* <DEDUP_REMOVED lines=175> */
.L_x_370:
        /* <DEDUP_REMOVED lines=12> */
[----:B------:R-:W-:Y:S02]  /*31c0*/  LEA.HI R21, R37, R132, RZ, 0x5 ;  /* 0x0000008425157211 */ /* 0x000fe400078f28ff */
[----:B---3--:R-:W-:Y:S01]  /*31d0*/  LOP3.LUT R3, R36, UR5, RZ, 0x30, !PT ;  /* 0x0000000524037c12 */ /* 0x008fe2000f8e30ff */
[----:B------:R-:W-:Y:S01]  /*31e0*/  ULDC.64 UR4, c[0x0][0x160] ;  /* 0x0000580000047ab9 */ /* 0x000fe20000000a00 */
[----:B------:R-:W-:Y:S01]  /*31f0*/  SHF.R.S32.HI R20, RZ, 0x5, R21 ;  /* 0x00000005ff147819 */ /* 0x000fe20000011415 */
[----:B------:R-:W-:Y:S01]  /*3200*/  USHF.L.U32 UR4, UR4, 0x5, URZ ;  /* 0x0000000504047899 */ /* 0x000fe2000800063f */
[----:B------:R-:W-:Y:S02]  /*3210*/  LOP3.LUT R21, R21, 0xffffffe0, RZ, 0xc0, !PT ;  /* 0xffffffe015157812 */ /* 0x000fe400078ec0ff */
[----:B------:R-:W-:Y:S01]  /*3220*/  LEA.HI R133, R20, R20, RZ, 0x1 ;  /* 0x0000001414857211 */ /* 0x000fe200078f08ff */
[----:B------:R-:W-:-:S04]  /*3230*/  DEPBAR.LE SB0, 0x0 ;  /* 0x000080000000791a */ /* 0x000fc80000000000 */
[----:B------:R-:W-:Y:S02]  /*3240*/  LOP3.LUT R133, R133, 0x1ffffe, RZ, 0xc0, !PT ;  /* 0x001ffffe85857812 */ /* 0x000fe400078ec0ff */
[----:B------:R-:W-:-:S03]  /*3250*/  LEA.HI R37, R37, R132, RZ, 0x6 ;  /* 0x0000008425257211 */ /* 0x000fc600078f30ff */
[----:B------:R-:W-:Y:S02]  /*3260*/  IMAD.IADD R133, R20, 0x1, -R133 ;  /* 0x0000000114857824 */ /* 0x000fe400078e0a85 */
[----:B------:R-:W-:Y:S01]  /*3270*/  IMAD.IADD R20, R132, 0x1, -R21 ;  /* 0x0000000184147824 */ /* 0x000fe200078e0a15 */
[----:B------:R-:W-:Y:S01]  /*3280*/  IADD3 R132, R3, UR8, RZ ;  /* 0x0000000803847c10 */ /* 0x000fe2000fffe0ff */
[----:B------:R-:W-:Y:S01]  /*3290*/  USHF.R.S32.HI UR8, URZ, 0x1f, UR5 ;  /* 0x0000001f3f087899 */ /* 0x000fe20008011405 */
[----:B------:R-:W-:Y:S01]  /*32a0*/  SHF.R.S32.HI R3, RZ, c[0x0][0x178], R36 ;  /* 0x00005e00ff037a19 */ /* 0x000fe20000011424 */
[----:B------:R-:W-:Y:S01]  /*32b0*/  IMAD R20, R133, 0x100, R20 ;  /* 0x0000010085147824 */ /* 0x000fe200078e0214 */
[----:B------:R-:W-:Y:S01]  /*32c0*/  LEA.HI.SX32 R37, R37, R132, 0x1a ;  /* 0x0000008425257211 */ /* 0x000fe200078fd2ff */
[----:B------:R-:W-:Y:S02]  /*32d0*/  ULEA.HI UR5, UR8, UR5, URZ, 0x5 ;  /* 0x0000000508057291 */ /* 0x000fe4000f8f283f */
[----:B------:R-:W-:-:S02]  /*32e0*/  IMAD R20, R3, 0x200, R20 ;  /* 0x0000020003147824 */ /* 0x000fc400078e0214 */
[----:B------:R-:W-:Y:S01]  /*32f0*/  IMAD.SHL.U32 R3, R37, 0x2, RZ ;  /* 0x0000000225037824 */ /* 0x000fe200078e00ff */
[----:B------:R-:W-:Y:S01]  /*3300*/  USHF.R.S32.HI UR5, URZ, 0x5, UR5 ;  /* 0x000000053f057899 */ /* 0x000fe20008011405 */
[----:B------:R-:W-:-:S03]  /*3310*/  IMAD.SHL.U32 R36, R20, 0x8, RZ ;  /* 0x0000000814247824 */ /* 0x000fc600078e00ff */
[----:B------:R-:W-:Y:S02]  /*3320*/  SHF.R.S32.HI R138, RZ, 0x1f, R3 ;  /* 0x0000001fff8a7819 */ /* 0x000fe40000011403 */
[----:B------:R-:W-:Y:S02]  /*3330*/  SHF.R.S32.HI R21, RZ, 0x1f, R36 ;  /* 0x0000001fff157819 */ /* 0x000fe40000011424 */
[----:B------:R-:W-:Y:S01]  /*3340*/  LOP3.LUT R144, R36, 0xfffffff8, RZ, 0xc0, !PT ;  /* 0xfffffff824907812 */ /* 0x000fe200078ec0ff */
[----:B------:R-:W-:Y:S01]  /*3350*/  IMAD R20, R138, c[0x0][0x1e0], RZ ;  /* 0x000078008a147a24 */ /* 0x000fe200078e02ff */
[----:B------:R-:W-:Y:S01]  /*3360*/  LOP3.LUT R145, R21, 0x1fffffff, RZ, 0xc0, !PT ;  /* 0x1fffffff15917812 */ /* 0x000fe200078ec0ff */
[----:B------:R-:W-:Y:S01]  /*3370*/  BAR.SYNC.DEFER_BLOCKING 0x0 ;  /* 0x0000000000007b1d */ /* 0x000fe20000010000 */
[----:B------:R-:W-:Y:S01]  /*3380*/  ISETP.GE.AND P0, PT, R36, UR4, PT ;  /* 0x0000000424007c0c */ /* 0x000fe2000bf06270 */
[C---:B------:R-:W-:Y:S02]  /*3390*/  IMAD R21, R3.reuse, c[0x0][0x1e4], R20 ;  /* 0x0000790003157a24 */ /* 0x040fe400078e0214 */
[C---:B------:R-:W-:Y:S01]  /*33a0*/  IMAD.WIDE.U32 R134, R3.reuse, c[0x0][0x1e0], R144 ;  /* 0x0000780003867a25 */ /* 0x040fe200078e0090 */
[----:B------:R-:W-:-:S02]  /*33b0*/  ISETP.LT.AND P2, PT, R3, UR5, !P0 ;  /* 0x0000000503007c0c */ /* 0x000fc4000c741270 */
        /* <DEDUP_REMOVED lines=1012> */
.L_x_372:
        /* <DEDUP_REMOVED lines=16> */
.L_x_376:


//--------------------- .nv.shared._ZN7cutlass9reference6device6kernel11GemmComplexIaNS_6layout22ColumnMajorInterleavedILi32EEEaNS4_19RowMajorInterleavedILi32EEEaS6_fiaNS_16NumericConverterIafLNS_15FloatRoundStyleE2EEENS_12multiply_addIiiiEELi4ELi16EEEvNS_4gemm9GemmCoordET5_NS_9TensorRefIT_T0_EENS_16ComplexTransformENSH_IT1_T2_EESL_SG_NSH_IT3_T4_EENSH_IT7_SQ_EET6_illll --------------------------
	.section	.nv.shared._ZN7cutlass9reference6device6kernel11GemmComplexIaNS_6layout22ColumnMajorInterleavedILi32EEEaNS4_19RowMajorInterleavedILi32EEEaS6_fiaNS_16NumericConverterIafLNS_15FloatRoundStyleE2EEENS_12multiply_addIiiiEELi4ELi16EEEvNS_4gemm9GemmCoordET5_NS_9TensorRefIT_T0_EENS_16ComplexTransformENSH_IT1_T2_EESL_SG_NSH_IT3_T4_EENSH_IT7_SQ_EET6_illll,"aw",@nobits
	.sectionflags	@""
	.align	16


//--------------------- .nv.global                --------------------------
	.section	.nv.global,"aw",@nobits
.nv.global:
	.type		_ZN34_INTERNAL_b74d9c3a_4_k_cu_371cd5504cute1_E,@object
	.size		_ZN34_INTERNAL_b74d9c3a_4_k_cu_371cd5504cute1_E,(_ZN34_INTERNAL_b74d9c3a_4_k_cu_371cd5504cuda3std3__45__cpo6cbeginE - _ZN34_INTERNAL_b74d9c3a_4_k_cu_371cd5504cute1_E)
_ZN34_INTERNAL_b74d9c3a_4_k_cu_371cd5504cute1_E:
	.zero		1
	.type		_ZN34_INTERNAL_b74d9c3a_4_k_cu_371cd5504cuda3std3__45__cpo6cbeginE,@object
	.size		_ZN34_INTERNAL_b74d9c3a_4_k_cu_371cd5504cuda3std3__45__cpo6cbeginE,(_ZN34_INTERNAL_b74d9c3a_4_k_cu_371cd5504cuda3std3__48in_placeE - _ZN34_INTERNAL_b74d9c3a_4_k_cu_371cd5504cuda3std3__45__cpo6cbeginE)
_ZN34_INTERNAL_b74d9c3a_4_k_cu_371cd5504cuda3std3__45__cpo6cbeginE:
	.zero		1
	.type		_ZN34_INTERNAL_b74d9c3a_4_k_cu_371cd5504cuda3std3__48in_placeE,@object
	.size		_ZN34_INTERNAL_b74d9c3a_4_k_cu_371cd5504cuda3std3__48in_placeE,(_ZN34_INTERNAL_b74d9c3a_4_k_cu_371cd5504cuda3std6ranges3__45__cpo9iter_moveE - _ZN34_INTERNAL_b74d9c3a_4_k_cu_371cd5504cuda3std3__48in_placeE)
_ZN34_INTERNAL_b74d9c3a_4_k_cu_371cd5504cuda3std3__48in_placeE:
	.zero		1
	.type		_ZN34_INTERNAL_b74d9c3a_4_k_cu_371cd5504cuda3std6ranges3__45__cpo9iter_moveE,@object
	.size		_ZN34_INTERNAL_b74d9c3a_4_k_cu_371cd5504cuda3std6ranges3__45__cpo9iter_moveE,(_ZN34_INTERNAL_b74d9c3a_4_k_cu_371cd5504cuda3std3__45__cpo5beginE - _ZN34_INTERNAL_b74d9c3a_4_k_cu_371cd5504cuda3std6ranges3__45__cpo9iter_moveE)
_ZN34_INTERNAL_b74d9c3a_4_k_cu_371cd5504cuda3std6ranges3__45__cpo9iter_moveE:
	.zero		1
	.type		_ZN34_INTERNAL_b74d9c3a_4_k_cu_371cd5504cuda3std3__45__cpo5beginE,@object
	.size		_ZN34_INTERNAL_b74d9c3a_4_k_cu_371cd5504cuda3std3__45__cpo5beginE,(_ZN34_INTERNAL_b74d9c3a_4_k_cu_371cd5504cuda3std3__436_GLOBAL__N__b74d9c3a_4_k_cu_371cd5506ignoreE - _ZN34_INTERNAL_b74d9c3a_4_k_cu_371cd5504cuda3std3__45__cpo5beginE)
_ZN34_INTERNAL_b74d9c3a_4_k_cu_371cd5504cuda3std3__45__cpo5beginE:
	.zero		1
	.type		_ZN34_INTERNAL_b74d9c3a_4_k_cu_371cd5504cuda3std3__436_GLOBAL__N__b74d9c3a_4_k_cu_371cd5506ignoreE,@object
	.size		_ZN34_INTERNAL_b74d9c3a_4_k_cu_371cd5504cuda3std3__436_GLOBAL__N__b74d9c3a_4_k_cu_371cd5506ignoreE,(_ZN34_INTERNAL_b74d9c3a_4_k_cu_371cd5504cute7productE - _ZN34_INTERNAL_b74d9c3a_4_k_cu_371cd5504cuda3std3__436_GLOBAL__N__b74d9c3a_4_k_cu_371cd5506ignoreE)
_ZN34_INTERNAL_b74d9c3a_4_k_cu_371cd5504cuda3std3__436_GLOBAL__N__b74d9c3a_4_k_cu_371cd5506ignoreE:
	.zero		1
	.type		_ZN34_INTERNAL_b74d9c3a_4_k_cu_371cd5504cute7productE,@object
	.size		_ZN34_INTERNAL_b74d9c3a_4_k_cu_371cd5504cute7productE,(_ZN34_INTERNAL_b74d9c3a_4_k_cu_371cd5504cuda3std3__45__cpo3endE - _ZN34_INTERNAL_b74d9c3a_4_k_cu_371cd5504cute7productE)
_ZN34_INTERNAL_b74d9c3a_4_k_cu_371cd5504cute7productE:
	.zero		1
	.type		_ZN34_INTERNAL_b74d9c3a_4_k_cu_371cd5504cuda3std3__45__cpo3endE,@object
	.size		_ZN34_INTERNAL_b74d9c3a_4_k_cu_371cd5504cuda3std3__45__cpo3endE,(_ZN34_INTERNAL_b74d9c3a_4_k_cu_371cd5504cuda3std3__419piecewise_constructE - _ZN34_INTERNAL_b74d9c3a_4_k_cu_371cd5504cuda3std3__45__cpo3endE)
_ZN34_INTERNAL_b74d9c3a_4_k_cu_371cd5504cuda3std3__45__cpo3endE:
	.zero		1
	.type		_ZN34_INTERNAL_b74d9c3a_4_k_cu_371cd5504cuda3std3__419piecewise_constructE,@object
	.size		_ZN34_INTERNAL_b74d9c3a_4_k_cu_371cd5504cuda3std3__419piecewise_constructE,(_ZN34_INTERNAL_b74d9c3a_4_k_cu_371cd5504cuda3std3__45__cpo4cendE - _ZN34_INTERNAL_b74d9c3a_4_k_cu_371cd5504cuda3std3__419piecewise_constructE)
_ZN34_INTERNAL_b74d9c3a_4_k_cu_371cd5504cuda3std3__419piecewise_constructE:
	.zero		1
	.type		_ZN34_INTERNAL_b74d9c3a_4_k_cu_371cd5504cuda3std3__45__cpo4cendE,@object
	.size		_ZN34_INTERNAL_b74d9c3a_4_k_cu_371cd5504cuda3std3__45__cpo4cendE,(_ZN34_INTERNAL_b74d9c3a_4_k_cu_371cd5504cuda3std6ranges3__45__cpo4swapE - _ZN34_INTERNAL_b74d9c3a_4_k_cu_371cd5504cuda3std3__45__cpo4cendE)
_ZN34_INTERNAL_b74d9c3a_4_k_cu_371cd5504cuda3std3__45__cpo4cendE:
	.zero		1
	.type		_ZN34_INTERNAL_b74d9c3a_4_k_cu_371cd5504cuda3std6ranges3__45__cpo4swapE,@object
	.size		_ZN34_INTERNAL_b74d9c3a_4_k_cu_371cd5504cuda3std6ranges3__45__cpo4swapE,(.L_7 - _ZN34_INTERNAL_b74d9c3a_4_k_cu_371cd5504cuda3std6ranges3__45__cpo4swapE)
_ZN34_INTERNAL_b74d9c3a_4_k_cu_371cd5504cuda3std6ranges3__45__cpo4swapE:
	.zero		1
.L_7:


//--------------------- .nv.shared._ZN7cutlass9reference6device6kernel11GemmComplexIaNS_6layout22ColumnMajorInterleavedILi32EEEaNS4_19RowMajorInterleavedILi32EEEaS6_fiaNS_16NumericConverterIafLNS_15FloatRoundStyleE2EEENS_12multiply_addIiiiEELi4ELi4EEEvNS_4gemm9GemmCoordET5_NS_9TensorRefIT_T0_EENS_16ComplexTransformENSH_IT1_T2_EESL_SG_NSH_IT3_T4_EENSH_IT7_SQ_EET6_illll --------------------------
	.section	.nv.shared._ZN7cutlass9reference6device6kernel11GemmComplexIaNS_6layout22ColumnMajorInterleavedILi32EEEaNS4_19RowMajorInterleavedILi32EEEaS6_fiaNS_16NumericConverterIafLNS_15FloatRoundStyleE2EEENS_12multiply_addIiiiEELi4ELi4EEEvNS_4gemm9GemmCoordET5_NS_9TensorRefIT_T0_EENS_16ComplexTransformENSH_IT1_T2_EESL_SG_NSH_IT3_T4_EENSH_IT7_SQ_EET6_illll,"aw",@nobits
	.sectionflags	@""
	.align	16


//--------------------- .nv.shared._ZN7cutlass9reference6device6kernel26TensorScaleBiasGemmBatchedINS_9TensorRefIiNS_6layout22ColumnMajorInterleavedILi32EEEEENS4_IaS7_EEfNS4_IfNS5_8RowMajorEEENS_16NumericConverterIafLNS_15FloatRoundStyleE2EEELi4ELi4EEEvNS_4gemm9GemmCoordET_T0_T1_T2_SK_illll --------------------------
	.section	.nv.shared._ZN7cutlass9reference6device6kernel26TensorScaleBiasGemmBatchedINS_9TensorRefIiNS_6layout22ColumnMajorInterleavedILi32EEEEENS4_IaS7_EEfNS4_IfNS5_8RowMajorEEENS_16NumericConverterIafLNS_15FloatRoundStyleE2EEELi4ELi4EEEvNS_4gemm9GemmCoordET_T0_T1_T2_SK_illll,"aw",@nobits
	.sectionflags	@""
	.align	16


//--------------------- .nv.shared._ZN7cutlass9reference6device6kernel11GemmComplexIaNS_6layout22ColumnMajorInterleavedILi32EEEaNS4_19RowMajorInterleavedILi32EEEiS6_iiiNS_16NumericConverterIiiLNS_15FloatRoundStyleE2EEENS_12multiply_addIiiiEELi4ELi16EEEvNS_4gemm9GemmCoordET5_NS_9TensorRefIT_T0_EENS_16ComplexTransformENSH_IT1_T2_EESL_SG_NSH_IT3_T4_EENSH_IT7_SQ_EET6_illll --------------------------
	.section	.nv.shared._ZN7cutlass9reference6device6kernel11GemmComplexIaNS_6layout22ColumnMajorInterleavedILi32EEEaNS4_19RowMajorInterleavedILi32EEEiS6_iiiNS_16NumericConverterIiiLNS_15FloatRoundStyleE2EEENS_12multiply_addIiiiEELi4ELi16EEEvNS_4gemm9GemmCoordET5_NS_9TensorRefIT_T0_EENS_16ComplexTransformENSH_IT1_T2_EESL_SG_NSH_IT3_T4_EENSH_IT7_SQ_EET6_illll,"aw",@nobits
	.sectionflags	@""
	.align	16


//--------------------- .nv.shared._ZN7cutlass9reference6device6kernel11GemmComplexIaNS_6layout22ColumnMajorInterleavedILi32EEEaNS4_19RowMajorInterleavedILi32EEEiS6_iiiNS_16NumericConverterIiiLNS_15FloatRoundStyleE2EEENS_12multiply_addIiiiEELi4ELi4EEEvNS_4gemm9GemmCoordET5_NS_9TensorRefIT_T0_EENS_16ComplexTransformENSH_IT1_T2_EESL_SG_NSH_IT3_T4_EENSH_IT7_SQ_EET6_illll --------------------------
	.section	.nv.shared._ZN7cutlass9reference6device6kernel11GemmComplexIaNS_6layout22ColumnMajorInterleavedILi32EEEaNS4_19RowMajorInterleavedILi32EEEiS6_iiiNS_16NumericConverterIiiLNS_15FloatRoundStyleE2EEENS_12multiply_addIiiiEELi4ELi4EEEvNS_4gemm9GemmCoordET5_NS_9TensorRefIT_T0_EENS_16ComplexTransformENSH_IT1_T2_EESL_SG_NSH_IT3_T4_EENSH_IT7_SQ_EET6_illll,"aw",@nobits
	.sectionflags	@""
	.align	16


//--------------------- .nv.shared._ZN7cutlass9reference6device6kernel13TensorForEachINS1_6detail14TensorReLuFuncIaNS_6layout22ColumnMajorInterleavedILi32EEEEELi2ENS9_6ParamsEEEvNS_5CoordIXT0_EilEET1_ --------------------------
	.section	.nv.shared._ZN7cutlass9reference6device6kernel13TensorForEachINS1_6detail14TensorReLuFuncIaNS_6layout22ColumnMajorInterleavedILi32EEEEELi2ENS9_6ParamsEEEvNS_5CoordIXT0_EilEET1_,"aw",@nobits
	.sectionflags	@""
	.align	16


//--------------------- .nv.shared._ZN7cutlass9reference6device6kernel4GemmINS_9TensorRefIaNS_6layout22ColumnMajorInterleavedILi32EEEEENS4_IaNS5_19RowMajorInterleavedILi32EEEEES8_fiNS_11MatrixShapeILi4ELi4EEENS_12multiply_addIiiiEENS_21NumericConverterClampIafEEEEvNS_4gemm9GemmCoordET2_T_T0_SK_T1_SN_T3_ --------------------------
	.section	.nv.shared._ZN7cutlass9reference6device6kernel4GemmINS_9TensorRefIaNS_6layout22ColumnMajorInterleavedILi32EEEEENS4_IaNS5_19RowMajorInterleavedILi32EEEEES8_fiNS_11MatrixShapeILi4ELi4EEENS_12multiply_addIiiiEENS_21NumericConverterClampIafEEEEvNS_4gemm9GemmCoordET2_T_T0_SK_T1_SN_T3_,"aw",@nobits
	.sectionflags	@""
	.align	16


//--------------------- .nv.shared._ZN7cutlass6KernelINS_4gemm6kernel7B2bGemmINS1_11threadblock16B2bMmaMultistageINS1_9GemmShapeILi64ELi64ELi64EEENS_9transform11threadblock28PredicatedTileAccessIteratorINS_11MatrixShapeILi64ELi64EEEaNS_6layout22ColumnMajorInterleavedILi32EEELi1ENS8_29PitchLinearWarpRakedThreadMapINS_16PitchLinearShapeILi2048ELi2EEELi128ENSH_ILi32ELi1EEELi16EEENS_5ArrayIaLi16ELb0EEELb0ENSD_9NoPermuteEEENS9_25RegularTileAccessIteratorISC_aNSD_37RowMajorTensorOpMultiplicandCrosswiseILi8ELi32EEELi0ENS8_29TransposePitchLinearThreadMapISK_NSH_ILi2ELi16EEEEELi16EEELNS_4arch14CacheOperation4KindE1ENSA_INSB_ILi64ELi128EEEaNSD_19RowMajorInterleavedILi32EEELi0ESK_SM_Lb0ESN_EENSP_ISC_aNSD_40ColumnMajorTensorOpMultiplicandCrosswiseILi8ELi32EEELi1ESU_Li16EEELSY_1ENS6_ILi64ELi128ELi64EEENS1_4warp27MmaTensorOpFragmentIteratorINSB_ILi16ELi32EEENSB_ILi16ELi64EEELi64EiaNSD_8RowMajorENS6_ILi16ELi8ELi32EEENS_8epilogue6thread21LinearCombinationReluIaLi2EifLNS1E_9ScaleType4KindE2ELNS_15FloatRoundStyleE2EEEEENS9_14VectorIteratorINS9_30PredicatedVectorAccessIteratorISC_S1A_fS1B_Li4ELb0EEEEENS8_4warp22VectorFragmentIteratorINSB_ILi1ELi16EEEfS1B_S1C_Li4EEENSA_ISZ_aS11_Li0ENSG_INSH_ILi4096ELi2EEELi128ESJ_Li16EEESM_Lb0ESN_EENSP_ISZ_aS14_Li1ENSS_IS1U_ST_EELi16EEELSY_1EiSF_S1J_NS4_9MmaPolicyINS17_11MmaTensorOpINS6_ILi16ELi64ELi64EEEaSR_aS14_iSF_NS17_17MmaTensorOpPolicyINSW_3MmaIS1C_Li32EaS1B_aNSD_11ColumnMajorEiS1B_NSW_21OpMultiplyAddSaturateEEENSB_ILi1ELi1EEEEELi1ELb1EbEENSB_ILi0ELi0EEES29_Li1EEENS1Y_INS1Z_INS6_ILi16ELi128ELi64EEEaSR_aS14_iSF_S27_Li1ELb1EbEES29_S29_Li1EEELi3EbEENS1D_11threadblock19InterleavedEpilogueIS16_S2C_Li1ENS2F_33InterleavedPredicatedTileIteratorINS2F_30InterleavedOutputTileThreadMapINSH_ILi4ELi1EEENSH_ILi2ELi4EEELi128ELi8ELi8EEEaLi32EEENS1D_4warp24FragmentIteratorTensorOpIS2B_S1C_iNSL_IiLi4ELb1EEESF_EENS1F_IaLi8EifLS1H_1ELS1I_2EEELi32EEENS4_30GemmIdentityThreadblockSwizzleILi1EEEEEEEvNT_6ParamsE --------------------------
	.section	.nv.shared._ZN7cutlass6KernelINS_4gemm6kernel7B2bGemmINS1_11threadblock16B2bMmaMultistageINS1_9GemmShapeILi64ELi64ELi64EEENS_9transform11threadblock28PredicatedTileAccessIteratorINS_11MatrixShapeILi64ELi64EEEaNS_6layout22ColumnMajorInterleavedILi32EEELi1ENS8_29PitchLinearWarpRakedThreadMapINS_16PitchLinearShapeILi2048ELi2EEELi128ENSH_ILi32ELi1EEELi16EEENS_5ArrayIaLi16ELb0EEELb0ENSD_9NoPermuteEEENS9_25RegularTileAccessIteratorISC_aNSD_37RowMajorTensorOpMultiplicandCrosswiseILi8ELi32EEELi0ENS8_29TransposePitchLinearThreadMapISK_NSH_ILi2ELi16EEEEELi16EEELNS_4arch14CacheOperation4KindE1ENSA_INSB_ILi64ELi128EEEaNSD_19RowMajorInterleavedILi32EEELi0ESK_SM_Lb0ESN_EENSP_ISC_aNSD_40ColumnMajorTensorOpMultiplicandCrosswiseILi8ELi32EEELi1ESU_Li16EEELSY_1ENS6_ILi64ELi128ELi64EEENS1_4warp27MmaTensorOpFragmentIteratorINSB_ILi16ELi32EEENSB_ILi16ELi64EEELi64EiaNSD_8RowMajorENS6_ILi16ELi8ELi32EEENS_8epilogue6thread21LinearCombinationReluIaLi2EifLNS1E_9ScaleType4KindE2ELNS_15FloatRoundStyleE2EEEEENS9_14VectorIteratorINS9_30PredicatedVectorAccessIteratorISC_S1A_fS1B_Li4ELb0EEEEENS8_4warp22VectorFragmentIteratorINSB_ILi1ELi16EEEfS1B_S1C_Li4EEENSA_ISZ_aS11_Li0ENSG_INSH_ILi4096ELi2EEELi128ESJ_Li16EEESM_Lb0ESN_EENSP_ISZ_aS14_Li1ENSS_IS1U_ST_EELi16EEELSY_1EiSF_S1J_NS4_9MmaPolicyINS17_11MmaTensorOpINS6_ILi16ELi64ELi64EEEaSR_aS14_iSF_NS17_17MmaTensorOpPolicyINSW_3MmaIS1C_Li32EaS1B_aNSD_11ColumnMajorEiS1B_NSW_21OpMultiplyAddSaturateEEENSB_ILi1ELi1EEEEELi1ELb1EbEENSB_ILi0ELi0EEES29_Li1EEENS1Y_INS1Z_INS6_ILi16ELi128ELi64EEEaSR_aS14_iSF_S27_Li1ELb1EbEES29_S29_Li1EEELi3EbEENS1D_11threadblock19InterleavedEpilogueIS16_S2C_Li1ENS2F_33InterleavedPredicatedTileIteratorINS2F_30InterleavedOutputTileThreadMapINSH_ILi4ELi1EEENSH_ILi2ELi4EEELi128ELi8ELi8EEEaLi32EEENS1D_4warp24FragmentIteratorTensorOpIS2B_S1C_iNSL_IiLi4ELb1EEESF_EENS1F_IaLi8EifLS1H_1ELS1I_2EEELi32EEENS4_30GemmIdentityThreadblockSwizzleILi1EEEEEEEvNT_6ParamsE,"aw",@nobits
	.sectionflags	@""
	.align	16


//--------------------- .nv.shared._ZN7cutlass6KernelINS_4gemm6kernel4GemmINS1_11threadblock13MmaMultistageINS1_9GemmShapeILi128ELi128ELi64EEENS_9transform11threadblock28PredicatedTileAccessIteratorINS_11MatrixShapeILi128ELi64EEEaNS_6layout22ColumnMajorInterleavedILi32EEELi1ENS8_29PitchLinearWarpRakedThreadMapINS_16PitchLinearShapeILi4096ELi2EEELi128ENSH_ILi32ELi1EEELi16EEENS_5ArrayIaLi16ELb0EEELb0ENSD_9NoPermuteEEENS9_25RegularTileAccessIteratorISC_aNSD_37RowMajorTensorOpMultiplicandCrosswiseILi8ELi32EEELi0ENS8_29TransposePitchLinearThreadMapISK_NSH_ILi2ELi16EEEEELi16EEELNS_4arch14CacheOperation4KindE1ENSA_INSB_ILi64ELi128EEEaNSD_19RowMajorInterleavedILi32EEELi0ESK_SM_Lb0ESN_EENSP_ISZ_aNSD_40ColumnMajorTensorOpMultiplicandCrosswiseILi8ELi32EEELi1ESU_Li16EEELSY_1EiNSD_8RowMajorENS4_9MmaPolicyINS1_4warp11MmaTensorOpINS6_ILi64ELi64ELi64EEEaSR_aS14_iSF_NS18_17MmaTensorOpPolicyINSW_3MmaINS6_ILi16ELi8ELi32EEELi32EaS16_aNSD_11ColumnMajorEiS16_NSW_21OpMultiplyAddSaturateEEENSB_ILi1ELi1EEEEELi1ELb1EbEENSB_ILi0ELi0EEES1K_Li1EEELi3ELNS1_23SharedMemoryClearOptionE0EbEENS_8epilogue11threadblock19InterleavedEpilogueIS7_S1J_Li1ENS1P_33InterleavedPredicatedTileIteratorINS1P_30InterleavedOutputTileThreadMapINSH_ILi2ELi2EEENSH_ILi8ELi2EEELi128ELi8ELi8EEEaLi32EEENS1O_4warp24FragmentIteratorTensorOpIS1A_S1D_iNSL_IiLi4ELb1EEESF_EENS1O_6thread21LinearCombinationReluIaLi8EifLNS21_9ScaleType4KindE1ELNS_15FloatRoundStyleE2EEELi32EEENS4_30GemmIdentityThreadblockSwizzleILi1EEELb0EEEEEvNT_6ParamsE --------------------------
	.section	.nv.shared._ZN7cutlass6KernelINS_4gemm6kernel4GemmINS1_11threadblock13MmaMultistageINS1_9GemmShapeILi128ELi128ELi64EEENS_9transform11threadblock28PredicatedTileAccessIteratorINS_11MatrixShapeILi128ELi64EEEaNS_6layout22ColumnMajorInterleavedILi32EEELi1ENS8_29PitchLinearWarpRakedThreadMapINS_16PitchLinearShapeILi4096ELi2EEELi128ENSH_ILi32ELi1EEELi16EEENS_5ArrayIaLi16ELb0EEELb0ENSD_9NoPermuteEEENS9_25RegularTileAccessIteratorISC_aNSD_37RowMajorTensorOpMultiplicandCrosswiseILi8ELi32EEELi0ENS8_29TransposePitchLinearThreadMapISK_NSH_ILi2ELi16EEEEELi16EEELNS_4arch14CacheOperation4KindE1ENSA_INSB_ILi64ELi128EEEaNSD_19RowMajorInterleavedILi32EEELi0ESK_SM_Lb0ESN_EENSP_ISZ_aNSD_40ColumnMajorTensorOpMultiplicandCrosswiseILi8ELi32EEELi1ESU_Li16EEELSY_1EiNSD_8RowMajorENS4_9MmaPolicyINS1_4warp11MmaTensorOpINS6_ILi64ELi64ELi64EEEaSR_aS14_iSF_NS18_17MmaTensorOpPolicyINSW_3MmaINS6_ILi16ELi8ELi32EEELi32EaS16_aNSD_11ColumnMajorEiS16_NSW_21OpMultiplyAddSaturateEEENSB_ILi1ELi1EEEEELi1ELb1EbEENSB_ILi0ELi0EEES1K_Li1EEELi3ELNS1_23SharedMemoryClearOptionE0EbEENS_8epilogue11threadblock19InterleavedEpilogueIS7_S1J_Li1ENS1P_33InterleavedPredicatedTileIteratorINS1P_30InterleavedOutputTileThreadMapINSH_ILi2ELi2EEENSH_ILi8ELi2EEELi128ELi8ELi8EEEaLi32EEENS1O_4warp24FragmentIteratorTensorOpIS1A_S1D_iNSL_IiLi4ELb1EEESF_EENS1O_6thread21LinearCombinationReluIaLi8EifLNS21_9ScaleType4KindE1ELNS_15FloatRoundStyleE2EEELi32EEENS4_30GemmIdentityThreadblockSwizzleILi1EEELb0EEEEEvNT_6ParamsE,"aw",@nobits
	.sectionflags	@""
	.align	16


//--------------------- .nv.shared._ZN7cutlass6KernelINS_4gemm6kernel4GemmINS1_11threadblock13MmaMultistageINS1_9GemmShapeILi128ELi64ELi64EEENS_9transform11threadblock28PredicatedTileAccessIteratorINS_11MatrixShapeILi128ELi64EEEaNS_6layout22ColumnMajorInterleavedILi32EEELi1ENS8_29PitchLinearWarpRakedThreadMapINS_16PitchLinearShapeILi4096ELi2EEELi64ENSH_ILi32ELi1EEELi16EEENS_5ArrayIaLi16ELb0EEELb0ENSD_9NoPermuteEEENS9_25RegularTileAccessIteratorISC_aNSD_37RowMajorTensorOpMultiplicandCrosswiseILi8ELi32EEELi0ENS8_29TransposePitchLinearThreadMapISK_NSH_ILi2ELi16EEEEELi16EEELNS_4arch14CacheOperation4KindE1ENSA_INSB_ILi64ELi64EEEaNSD_19RowMajorInterleavedILi32EEELi0ENSG_INSH_ILi2048ELi2EEELi64ESJ_Li16EEESM_Lb0ESN_EENSP_ISZ_aNSD_40ColumnMajorTensorOpMultiplicandCrosswiseILi8ELi32EEELi1ENSS_IS13_ST_EELi16EEELSY_1EiNSD_8RowMajorENS4_9MmaPolicyINS1_4warp11MmaTensorOpINS6_ILi64ELi64ELi64EEEaSR_aS16_iSF_NS1B_17MmaTensorOpPolicyINSW_3MmaINS6_ILi16ELi8ELi32EEELi32EaS19_aNSD_11ColumnMajorEiS19_NSW_21OpMultiplyAddSaturateEEENSB_ILi1ELi1EEEEELi1ELb1EbEENSB_ILi0ELi0EEES1N_Li1EEELi3ELNS1_23SharedMemoryClearOptionE0EbEENS_8epilogue11threadblock19InterleavedEpilogueIS7_S1M_Li1ENS1S_33InterleavedPredicatedTileIteratorINS1S_30InterleavedOutputTileThreadMapINSH_ILi2ELi1EEENSH_ILi8ELi2EEELi64ELi8ELi8EEEaLi32EEENS1R_4warp24FragmentIteratorTensorOpIS1D_S1G_iNSL_IiLi4ELb1EEESF_EENS1R_6thread21LinearCombinationReluIaLi8EifLNS24_9ScaleType4KindE1ELNS_15FloatRoundStyleE2EEELi32EEENS4_30GemmIdentityThreadblockSwizzleILi1EEELb0EEEEEvNT_6ParamsE --------------------------
	.section	.nv.shared._ZN7cutlass6KernelINS_4gemm6kernel4GemmINS1_11threadblock13MmaMultistageINS1_9GemmShapeILi128ELi64ELi64EEENS_9transform11threadblock28PredicatedTileAccessIteratorINS_11MatrixShapeILi128ELi64EEEaNS_6layout22ColumnMajorInterleavedILi32EEELi1ENS8_29PitchLinearWarpRakedThreadMapINS_16PitchLinearShapeILi4096ELi2EEELi64ENSH_ILi32ELi1EEELi16EEENS_5ArrayIaLi16ELb0EEELb0ENSD_9NoPermuteEEENS9_25RegularTileAccessIteratorISC_aNSD_37RowMajorTensorOpMultiplicandCrosswiseILi8ELi32EEELi0ENS8_29TransposePitchLinearThreadMapISK_NSH_ILi2ELi16EEEEELi16EEELNS_4arch14CacheOperation4KindE1ENSA_INSB_ILi64ELi64EEEaNSD_19RowMajorInterleavedILi32EEELi0ENSG_INSH_ILi2048ELi2EEELi64ESJ_Li16EEESM_Lb0ESN_EENSP_ISZ_aNSD_40ColumnMajorTensorOpMultiplicandCrosswiseILi8ELi32EEELi1ENSS_IS13_ST_EELi16EEELSY_1EiNSD_8RowMajorENS4_9MmaPolicyINS1_4warp11MmaTensorOpINS6_ILi64ELi64ELi64EEEaSR_aS16_iSF_NS1B_17MmaTensorOpPolicyINSW_3MmaINS6_ILi16ELi8ELi32EEELi32EaS19_aNSD_11ColumnMajorEiS19_NSW_21OpMultiplyAddSaturateEEENSB_ILi1ELi1EEEEELi1ELb1EbEENSB_ILi0ELi0EEES1N_Li1EEELi3ELNS1_23SharedMemoryClearOptionE0EbEENS_8epilogue11threadblock19InterleavedEpilogueIS7_S1M_Li1ENS1S_33InterleavedPredicatedTileIteratorINS1S_30InterleavedOutputTileThreadMapINSH_ILi2ELi1EEENSH_ILi8ELi2EEELi64ELi8ELi8EEEaLi32EEENS1R_4warp24FragmentIteratorTensorOpIS1D_S1G_iNSL_IiLi4ELb1EEESF_EENS1R_6thread21LinearCombinationReluIaLi8EifLNS24_9ScaleType4KindE1ELNS_15FloatRoundStyleE2EEELi32EEENS4_30GemmIdentityThreadblockSwizzleILi1EEELb0EEEEEvNT_6ParamsE,"aw",@nobits
	.sectionflags	@""
	.align	16
